	.target	sm_90a

	.elftype	@"ET_EXEC"


//--------------------- .note.nv.tkinfo           --------------------------
	.section	.note.nv.tkinfo,"",@"SHT_NOTE"
	.sectionflags	@"SHF_NOTE_NV_TKINFO"
	.tkinfo
        /*0018*/ 	.word	0x00000002
        /*0030*/ 	.string	""
        /*0030*/ 	.string	"ptxas"
        /*0030*/ 	.string	"Cuda compilation tools, release 13.0, V13.0.88"
        /*0030*/ 	.string	"Build cuda_13.0.r13.0/compiler.36424714_0"
        /*0030*/ 	.string	"-v  -suppress-debug-info  -lineinfo  -arch sm_90a "



//--------------------- .note.nv.cuinfo           --------------------------
	.section	.note.nv.cuinfo,"",@"SHT_NOTE"
	.sectionflags	@"SHF_NOTE_NV_CUINFO"
        /*0018*/ 	.short	0x0002
        /*001a*/ 	.short	0x005a
        /*001c*/ 	.short	0x0082
	.zero		2


//--------------------- .nv.info                  --------------------------
	.section	.nv.info,"",@"SHT_CUDA_INFO"
	.align	4


	//----- nvinfo : EIATTR_REGCOUNT
	.align		4
        /*0000*/ 	.byte	0x04, 0x2f
        /*0002*/ 	.short	(.L_1 - .L_0)
	.align		4
.L_0:
        /*0004*/ 	.word	index@(matmul_kernel)
        /*0008*/ 	.word	0x000000ff


	//----- nvinfo : EIATTR_FRAME_SIZE
	.align		4
.L_1:
        /*000c*/ 	.byte	0x04, 0x11
        /*000e*/ 	.short	(.L_3 - .L_2)
	.align		4
.L_2:
        /*0010*/ 	.word	index@(matmul_kernel)
        /*0014*/ 	.word	0x00000dc0


	//----- nvinfo : EIATTR_MIN_STACK_SIZE
	.align		4
.L_3:
        /*0018*/ 	.byte	0x04, 0x12
        /*001a*/ 	.short	(.L_5 - .L_4)
	.align		4
.L_4:
        /*001c*/ 	.word	index@(matmul_kernel)
        /*0020*/ 	.word	0x00000dc0
.L_5:


//--------------------- .nv.compat                --------------------------
	.section	.nv.compat,"",@"SHT_CUDA_COMPAT_INFO"
	.align	4
        /*0000*/ 	.byte	0x02, 0x09, 0x01, 0x00, 0x02, 0x02, 0x04, 0x00, 0x02, 0x05, 0x05, 0x00, 0x03, 0x07, 0x01, 0x01
        /*0010*/ 	.byte	0x02, 0x03, 0x00, 0x00, 0x02, 0x06, 0x01, 0x00, 0x04, 0x0b, 0x08, 0x00, 0x00, 0x00, 0x00, 0x00
        /*0020*/ 	.byte	0x00, 0x00, 0x00, 0x00


//--------------------- .nv.info.matmul_kernel    --------------------------
	.section	.nv.info.matmul_kernel,"",@"SHT_CUDA_INFO"
	.sectionflags	@""
	.align	4


	//----- nvinfo : EIATTR_CUDA_API_VERSION
	.align		4
        /*0000*/ 	.byte	0x04, 0x37
        /*0002*/ 	.short	(.L_7 - .L_6)
.L_6:
        /*0004*/ 	.word	0x00000082


	//----- nvinfo : EIATTR_KPARAM_INFO
	.align		4
.L_7:
        /*0008*/ 	.byte	0x04, 0x17
        /*000a*/ 	.short	(.L_9 - .L_8)
.L_8:
        /*000c*/ 	.word	0x00000000
        /*0010*/ 	.short	0x000d
        /*0012*/ 	.short	0x0048
        /*0014*/ 	.byte	0x00, 0xf4, 0x21, 0x00


	//----- nvinfo : EIATTR_KPARAM_INFO
	.align		4
.L_9:
        /*0018*/ 	.byte	0x04, 0x17
        /*001a*/ 	.short	(.L_11 - .L_10)
.L_10:
        /*001c*/ 	.word	0x00000000
        /*0020*/ 	.short	0x000c
        /*0022*/ 	.short	0x0040
        /*0024*/ 	.byte	0x00, 0xf4, 0x21, 0x00


	//----- nvinfo : EIATTR_KPARAM_INFO
	.align		4
.L_11:
        /*0028*/ 	.byte	0x04, 0x17
        /*002a*/ 	.short	(.L_13 - .L_12)
.L_12:
        /*002c*/ 	.word	0x00000000
        /*0030*/ 	.short	0x000b
        /*0032*/ 	.short	0x0038
        /*0034*/ 	.byte	0x00, 0xf0, 0x11, 0x00


	//----- nvinfo : EIATTR_KPARAM_INFO
	.align		4
.L_13:
        /*0038*/ 	.byte	0x04, 0x17
        /*003a*/ 	.short	(.L_15 - .L_14)
.L_14:
        /*003c*/ 	.word	0x00000000
        /*0040*/ 	.short	0x000a
        /*0042*/ 	.short	0x0034
        /*0044*/ 	.byte	0x00, 0xf0, 0x11, 0x00


	//----- nvinfo : EIATTR_KPARAM_INFO
	.align		4
.L_15:
        /*0048*/ 	.byte	0x04, 0x17
        /*004a*/ 	.short	(.L_17 - .L_16)
.L_16:
        /*004c*/ 	.word	0x00000000
        /*0050*/ 	.short	0x0009
        /*0052*/ 	.short	0x0030
        /*0054*/ 	.byte	0x00, 0xf0, 0x11, 0x00


	//----- nvinfo : EIATTR_KPARAM_INFO
	.align		4
.L_17:
        /*0058*/ 	.byte	0x04, 0x17
        /*005a*/ 	.short	(.L_19 - .L_18)
.L_18:
        /*005c*/ 	.word	0x00000000
        /*0060*/ 	.short	0x0008
        /*0062*/ 	.short	0x002c
        /*0064*/ 	.byte	0x00, 0xf0, 0x11, 0x00


	//----- nvinfo : EIATTR_KPARAM_INFO
	.align		4
.L_19:
        /*0068*/ 	.byte	0x04, 0x17
        /*006a*/ 	.short	(.L_21 - .L_20)
.L_20:
        /*006c*/ 	.word	0x00000000
        /*0070*/ 	.short	0x0007
        /*0072*/ 	.short	0x0028
        /*0074*/ 	.byte	0x00, 0xf0, 0x11, 0x00


	//----- nvinfo : EIATTR_KPARAM_INFO
	.align		4
.L_21:
        /*0078*/ 	.byte	0x04, 0x17
        /*007a*/ 	.short	(.L_23 - .L_22)
.L_22:
        /*007c*/ 	.word	0x00000000
        /*0080*/ 	.short	0x0006
        /*0082*/ 	.short	0x0024
        /*0084*/ 	.byte	0x00, 0xf0, 0x11, 0x00


	//----- nvinfo : EIATTR_KPARAM_INFO
	.align		4
.L_23:
        /*0088*/ 	.byte	0x04, 0x17
        /*008a*/ 	.short	(.L_25 - .L_24)
.L_24:
        /*008c*/ 	.word	0x00000000
        /*0090*/ 	.short	0x0005
        /*0092*/ 	.short	0x0020
        /*0094*/ 	.byte	0x00, 0xf0, 0x11, 0x00


	//----- nvinfo : EIATTR_KPARAM_INFO
	.align		4
.L_25:
        /*0098*/ 	.byte	0x04, 0x17
        /*009a*/ 	.short	(.L_27 - .L_26)
.L_26:
        /*009c*/ 	.word	0x00000000
        /*00a0*/ 	.short	0x0004
        /*00a2*/ 	.short	0x001c
        /*00a4*/ 	.byte	0x00, 0xf0, 0x11, 0x00


	//----- nvinfo : EIATTR_KPARAM_INFO
	.align		4
.L_27:
        /*00a8*/ 	.byte	0x04, 0x17
        /*00aa*/ 	.short	(.L_29 - .L_28)
.L_28:
        /*00ac*/ 	.word	0x00000000
        /*00b0*/ 	.short	0x0003
        /*00b2*/ 	.short	0x0018
        /*00b4*/ 	.byte	0x00, 0xf0, 0x11, 0x00


	//----- nvinfo : EIATTR_KPARAM_INFO
	.align		4
.L_29:
        /*00b8*/ 	.byte	0x04, 0x17
        /*00ba*/ 	.short	(.L_31 - .L_30)
.L_30:
        /*00bc*/ 	.word	0x00000000
        /*00c0*/ 	.short	0x0002
        /*00c2*/ 	.short	0x0010
        /*00c4*/ 	.byte	0x00, 0xf4, 0x21, 0x00


	//----- nvinfo : EIATTR_KPARAM_INFO
	.align		4
.L_31:
        /*00c8*/ 	.byte	0x04, 0x17
        /*00ca*/ 	.short	(.L_33 - .L_32)
.L_32:
        /*00cc*/ 	.word	0x00000000
        /*00d0*/ 	.short	0x0001
        /*00d2*/ 	.short	0x0008
        /*00d4*/ 	.byte	0x00, 0xf4, 0x21, 0x00


	//----- nvinfo : EIATTR_KPARAM_INFO
	.align		4
.L_33:
        /*00d8*/ 	.byte	0x04, 0x17
        /*00da*/ 	.short	(.L_35 - .L_34)
.L_34:
        /*00dc*/ 	.word	0x00000000
        /*00e0*/ 	.short	0x0000
        /*00e2*/ 	.short	0x0000
        /*00e4*/ 	.byte	0x00, 0xf4, 0x21, 0x00


	//----- nvinfo : EIATTR_SPARSE_MMA_MASK
	.align		4
.L_35:
        /*00e8*/ 	.byte	0x03, 0x50
        /*00ea*/ 	.short	0x0000


	//----- nvinfo : EIATTR_MAXREG_COUNT
	.align		4
        /*00ec*/ 	.byte	0x03, 0x1b
        /*00ee*/ 	.short	0x00ff


	//----- nvinfo : EIATTR_NUM_BARRIERS
	.align		4
        /*00f0*/ 	.byte	0x02, 0x4c
        /*00f2*/ 	.byte	0x01
	.zero		1


	//----- nvinfo : EIATTR_ANNOTATIONS
	.align		4
        /*00f4*/ 	.byte	0x04, 0x55
        /*00f6*/ 	.short	(.L_37 - .L_36)


	//   ....[0]....
.L_36:
        /*00f8*/ 	.word	0x00000001
        /*00fc*/ 	.byte	0xa0, 0x01, 0x00, 0x00, 0x01, 0x00, 0x00, 0x00, 0xc0, 0x1d, 0x00, 0x00, 0x01, 0x00, 0x00, 0x00
        /* <DEDUP_REMOVED lines=1393> */
        /*581c*/ 	.byte	0x30, 0xe0, 0x01, 0x00, 0x01, 0x00, 0x00, 0x00, 0x50, 0xe0, 0x01, 0x00


	//----- nvinfo : EIATTR_MERCURY_ISA_VERSION
	.align		4
.L_37:
        /*5828*/ 	.byte	0x03, 0x5f
        /*582a*/ 	.short	0x0101


	//----- nvinfo : EIATTR_EXIT_INSTR_OFFSETS
	.align		4
        /*582c*/ 	.byte	0x04, 0x1c
        /*582e*/ 	.short	(.L_39 - .L_38)


	//   ....[0]....
.L_38:
        /*5830*/ 	.word	0x00021f60


	//   ....[1]....
        /*5834*/ 	.word	0x00021f80


	//----- nvinfo : EIATTR_REQNTID
	.align		4
.L_39:
        /*5838*/ 	.byte	0x04, 0x10
        /*583a*/ 	.short	(.L_41 - .L_40)
.L_40:
        /*583c*/ 	.word	0x00000080
        /*5840*/ 	.word	0x00000001
        /*5844*/ 	.word	0x00000001


	//----- nvinfo : EIATTR_CBANK_PARAM_SIZE
	.align		4
.L_41:
        /*5848*/ 	.byte	0x03, 0x19
        /*584a*/ 	.short	0x0050


	//----- nvinfo : EIATTR_PARAM_CBANK
	.align		4
        /*584c*/ 	.byte	0x04, 0x0a
        /*584e*/ 	.short	(.L_43 - .L_42)
	.align		4
.L_42:
        /*5850*/ 	.word	index@(.nv.constant0.matmul_kernel)
        /*5854*/ 	.short	0x0210
        /*5856*/ 	.short	0x0050


	//----- nvinfo : EIATTR_SW_WAR
	.align		4
.L_43:
        /*5858*/ 	.byte	0x04, 0x36
        /*585a*/ 	.short	(.L_45 - .L_44)
.L_44:
        /*585c*/ 	.word	0x00000008
.L_45:


//--------------------- .nv.callgraph             --------------------------
	.section	.nv.callgraph,"",@"SHT_CUDA_CALLGRAPH"
	.align	4
	.sectionentsize	8
	.align		4
        /*0000*/ 	.word	0x00000000
	.align		4
        /*0004*/ 	.word	0xffffffff
	.align		4
        /*0008*/ 	.word	0x00000000
	.align		4
        /*000c*/ 	.word	0xfffffffe
	.align		4
        /*0010*/ 	.word	0x00000000
	.align		4
        /*0014*/ 	.word	0xfffffffd
	.align		4
        /*0018*/ 	.word	0x00000000
	.align		4
        /*001c*/ 	.word	0xfffffffc


//--------------------- .text.matmul_kernel       --------------------------
	.section	.text.matmul_kernel,"ax",@progbits
	.align	128
        .global         matmul_kernel
        .type           matmul_kernel,@function
        .size           matmul_kernel,(.L_x_3 - matmul_kernel)
        .other          matmul_kernel,@"STO_CUDA_ENTRY STV_DEFAULT"
matmul_kernel:
.text.matmul_kernel:
[----:B------:R-:W1:Y:S08]  /*0000*/  LDC R1, c[0x0][0x28] ;  /* 0x00000a00ff017b82 */ /* 0x000e700000000800 */
[----:B------:R-:W2:Y:S01]  /*0010*/  LDC.64 R2, c[0x0][0x228] ;  /* 0x00008a00ff027b82 */ /* 0x000ea20000000a00 */
[----:B-1----:R-:W-:Y:S01]  /*0020*/  VIADD R1, R1, 0xfffff240 ;  /* 0xfffff24001017836 */ /* 0x002fe20000000000 */
[----:B------:R-:W1:Y:S01]  /*0030*/  S2R R5, SR_CTAID.X ;  /* 0x0000000000057919 */ /* 0x000e620000002500 */
[----:B------:R-:W-:Y:S01]  /*0040*/  ULDC.64 UR4, c[0x0][0x218] ;  /* 0x0000860000047ab9 */ /* 0x000fe20000000a00 */
[----:B------:R-:W-:Y:S01]  /*0050*/  ULDC UR9, c[0x0][0x240] ;  /* 0x0000900000097ab9 */ /* 0x000fe20000000800 */
[----:B------:R-:W-:Y:S01]  /*0060*/  ULDC UR13, c[0x0][0x240] ;  /* 0x00009000000d7ab9 */ /* 0x000fe20000000800 */
[----:B------:R-:W3:Y:S01]  /*0070*/  S2R R40, SR_TID.X ;  /* 0x0000000000287919 */ /* 0x000ee20000002100 */
[----:B------:R-:W-:Y:S01]  /*0080*/  ULDC UR17, c[0x0][0x240] ;  /* 0x0000900000117ab9 */ /* 0x000fe20000000800 */
        /* <DEDUP_REMOVED lines=15> */
[----:B------:R-:W4:Y:S01]  /*0180*/  LDC R52, c[0x0][0x230] ;  /* 0x00008c00ff347b82 */ /* 0x000f220000000800 */
[----:B--2---:R-:W-:Y:S01]  /*0190*/  IMAD.MOV.U32 R38, RZ, RZ, R3 ;  /* 0x000000ffff267224 */ /* 0x004fe200078e0003 */
[----:B------:R2:W-:Y:S01]  /*01a0*/  STL.64 [R1+0x958], R2 ;  /* 0x0009580201007387 */ /* 0x0005e20000100a00 */
[----:B------:R-:W-:Y:S01]  /*01b0*/  IMAD.MOV.U32 R42, RZ, RZ, R2 ;  /* 0x000000ffff2a7224 */ /* 0x000fe200078e0002 */
[----:B------:R-:W-:Y:S01]  /*01c0*/  ULDC UR12, c[0x0][0x240] ;  /* 0x00009000000c7ab9 */ /* 0x000fe20000000800 */
[----:B------:R-:W-:Y:S01]  /*01d0*/  ULDC UR19, c[0x0][0x240] ;  /* 0x0000900000137ab9 */ /* 0x000fe20000000800 */
[----:B------:R-:W-:Y:S01]  /*01e0*/  IADD3 R0, R38, 0x3f, RZ ;  /* 0x0000003f26007810 */ /* 0x000fe20007ffe0ff */
[----:B------:R-:W-:Y:S01]  /*01f0*/  ULDC UR24, c[0x0][0x240] ;  /* 0x0000900000187ab9 */ /* 0x000fe20000000800 */
[----:B------:R-:W-:Y:S01]  /*0200*/  ULDC UR32, c[0x0][0x240] ;  /* 0x0000900000207ab9 */ /* 0x000fe20000000800 */
[----:B------:R-:W-:Y:S01]  /*0210*/  ULDC UR27, c[0x0][0x240] ;  /* 0x00009000001b7ab9 */ /* 0x000fe20000000800 */
[----:B------:R-:W-:Y:S01]  /*0220*/  ULDC UR31, c[0x0][0x240] ;  /* 0x00009000001f7ab9 */ /* 0x000fe20000000800 */
[----:B-1----:R-:W-:Y:S01]  /*0230*/  IABS R8, R5 ;  /* 0x0000000500087213 */ /* 0x002fe20000000000 */
[----:B------:R-:W-:Y:S01]  /*0240*/  ULDC UR28, c[0x0][0x240] ;  /* 0x00009000001c7ab9 */ /* 0x000fe20000000800 */
[----:B------:R-:W1:Y:S01]  /*0250*/  LDC R50, c[0x0][0x230] ;  /* 0x00008c00ff327b82 */ /* 0x000e620000000800 */
[----:B--2---:R-:W-:Y:S01]  /*0260*/  SHF.R.S32.HI R3, RZ, 0x1f, R0 ;  /* 0x0000001fff037819 */ /* 0x004fe20000011400 */
[C---:B---3--:R-:W-:Y:S01]  /*0270*/  IMAD.SHL.U32 R18, R40.reuse, 0x4, RZ ;  /* 0x0000000428127824 */ /* 0x048fe200078e00ff */
[----:B------:R-:W-:Y:S01]  /*0280*/  LOP3.LUT R85, R40, 0x3f, RZ, 0xc0, !PT ;  /* 0x0000003f28557812 */ /* 0x000fe200078ec0ff */
[----:B------:R-:W-:Y:S01]  /*0290*/  ULDC UR16, c[0x0][0x240] ;  /* 0x0000900000107ab9 */ /* 0x000fe20000000800 */
[----:B------:R-:W-:Y:S01]  /*02a0*/  LEA.HI R3, R3, R0, RZ, 0x6 ;  /* 0x0000000003037211 */ /* 0x000fe200078f30ff */
[----:B------:R-:W-:-:S02]  /*02b0*/  ULDC UR20, c[0x0][0x240] ;  /* 0x0000900000147ab9 */ /* 0x000fc40000000800 */
[----:B------:R-:W2:Y:S01]  /*02c0*/  LDC R88, c[0x0][0x230] ;  /* 0x00008c00ff587b82 */ /* 0x000ea20000000800 */
[----:B------:R-:W-:-:S05]  /*02d0*/  SHF.R.S32.HI R3, RZ, 0x6, R3 ;  /* 0x00000006ff037819 */ /* 0x000fca0000011403 */
[----:B------:R-:W-:Y:S02]  /*02e0*/  IMAD.SHL.U32 R4, R3, 0x8, RZ ;  /* 0x0000000803047824 */ /* 0x000fe400078e00ff */
[----:B------:R-:W2:Y:S03]  /*02f0*/  LDC R89, c[0x0][0x230] ;  /* 0x00008c00ff597b82 */ /* 0x000ea60000000800 */
[-C--:B------:R-:W-:Y:S02]  /*0300*/  IABS R7, R4.reuse ;  /* 0x0000000400077213 */ /* 0x080fe40000000000 */
[----:B------:R-:W-:Y:S02]  /*0310*/  IABS R10, R4 ;  /* 0x00000004000a7213 */ /* 0x000fe40000000000 */
[----:B------:R-:W3:Y:S01]  /*0320*/  I2F.RP R0, R7 ;  /* 0x0000000700007306 */ /* 0x000ee20000209400 */
[----:B------:R-:W2:Y:S08]  /*0330*/  LDC R86, c[0x0][0x230] ;  /* 0x00008c00ff567b82 */ /* 0x000eb00000000800 */
[----:B------:R-:W2:Y:S01]  /*0340*/  LDC R87, c[0x0][0x230] ;  /* 0x00008c00ff577b82 */ /* 0x000ea20000000800 */
[----:B---3--:R-:W3:Y:S07]  /*0350*/  MUFU.RCP R0, R0 ;  /* 0x0000000000007308 */ /* 0x008eee0000001000 */
[----:B------:R-:W2:Y:S01]  /*0360*/  LDC R252, c[0x0][0x230] ;  /* 0x00008c00fffc7b82 */ /* 0x000ea20000000800 */
[----:B---3--:R-:W-:-:S02]  /*0370*/  VIADD R2, R0, 0xffffffe ;  /* 0x0ffffffe00027836 */ /* 0x008fc40000000000 */
[----:B------:R-:W-:Y:S02]  /*0380*/  IMAD.MOV R0, RZ, RZ, -R10 ;  /* 0x000000ffff007224 */ /* 0x000fe400078e0a0a */
[----:B------:R3:W4:Y:S02]  /*0390*/  F2I.FTZ.U32.TRUNC.NTZ R3, R2 ;  /* 0x0000000200037305 */ /* 0x000724000021f000 */
[----:B---3--:R-:W-:Y:S02]  /*03a0*/  IMAD.MOV.U32 R2, RZ, RZ, RZ ;  /* 0x000000ffff027224 */ /* 0x008fe400078e00ff */
[----:B----4-:R-:W-:-:S04]  /*03b0*/  IMAD.MOV R6, RZ, RZ, -R3 ;  /* 0x000000ffff067224 */ /* 0x010fc800078e0a03 */
[----:B------:R-:W-:Y:S01]  /*03c0*/  IMAD R9, R6, R7, RZ ;  /* 0x0000000706097224 */ /* 0x000fe200078e02ff */
[----:B------:R-:W-:-:S03]  /*03d0*/  MOV R6, R8 ;  /* 0x0000000800067202 */ /* 0x000fc60000000f00 */
[----:B------:R-:W-:-:S06]  /*03e0*/  IMAD.HI.U32 R3, R3, R9, R2 ;  /* 0x0000000903037227 */ /* 0x000fcc00078e0002 */
[----:B------:R-:W-:-:S04]  /*03f0*/  IMAD.HI.U32 R3, R3, R6, RZ ;  /* 0x0000000603037227 */ /* 0x000fc800078e00ff */
[----:B------:R-:W-:-:S05]  /*0400*/  IMAD R0, R3, R0, R6 ;  /* 0x0000000003007224 */ /* 0x000fca00078e0206 */
[----:B------:R-:W-:-:S13]  /*0410*/  ISETP.GT.U32.AND P1, PT, R7, R0, PT ;  /* 0x000000000700720c */ /* 0x000fda0003f24070 */
[----:B------:R-:W-:Y:S01]  /*0420*/  @!P1 IMAD.IADD R0, R0, 0x1, -R7 ;  /* 0x0000000100009824 */ /* 0x000fe200078e0a07 */
[----:B------:R-:W-:Y:S02]  /*0430*/  @!P1 IADD3 R3, R3, 0x1, RZ ;  /* 0x0000000103039810 */ /* 0x000fe40007ffe0ff */
[----:B------:R-:W-:Y:S02]  /*0440*/  ISETP.NE.AND P1, PT, R4, RZ, PT ;  /* 0x000000ff0400720c */ /* 0x000fe40003f25270 */
[----:B------:R-:W-:Y:S02]  /*0450*/  ISETP.GE.U32.AND P0, PT, R0, R7, PT ;  /* 0x000000070000720c */ /* 0x000fe40003f06070 */
[----:B------:R-:W-:-:S04]  /*0460*/  LOP3.LUT R0, R5, R4, RZ, 0x3c, !PT ;  /* 0x0000000405007212 */ /* 0x000fc800078e3cff */
[----:B------:R-:W-:Y:S01]  /*0470*/  ISETP.GE.AND P2, PT, R0, RZ, PT ;  /* 0x000000ff0000720c */ /* 0x000fe20003f46270 */
[----:B------:R-:W-:-:S06]  /*0480*/  VIADD R0, R42, 0x1ff ;  /* 0x000001ff2a007836 */ /* 0x000fcc0000000000 */
[----:B------:R-:W-:-:S04]  /*0490*/  @P0 VIADD R3, R3, 0x1 ;  /* 0x0000000103030836 */ /* 0x000fc80000000000 */
[----:B------:R-:W-:Y:S01]  /*04a0*/  IMAD.MOV.U32 R2, RZ, RZ, R3 ;  /* 0x000000ffff027224 */ /* 0x000fe200078e0003 */
[----:B------:R-:W-:-:S04]  /*04b0*/  SHF.R.S32.HI R3, RZ, 0x1f, R0 ;  /* 0x0000001fff037819 */ /* 0x000fc80000011400 */
[----:B------:R-:W-:Y:S02]  /*04c0*/  @!P2 IADD3 R2, -R2, RZ, RZ ;  /* 0x000000ff0202a210 */ /* 0x000fe40007ffe1ff */
[----:B------:R-:W-:Y:S02]  /*04d0*/  @!P1 LOP3.LUT R2, RZ, R4, RZ, 0x33, !PT ;  /* 0x00000004ff029212 */ /* 0x000fe400078e33ff */
[----:B------:R-:W-:-:S03]  /*04e0*/  LEA.HI R3, R3, R0, RZ, 0x9 ;  /* 0x0000000003037211 */ /* 0x000fc600078f48ff */
[----:B------:R-:W-:Y:S02]  /*04f0*/  IMAD.SHL.U32 R14, R2, 0x8, RZ ;  /* 0x00000008020e7824 */ /* 0x000fe400078e00ff */
[----:B------:R-:W-:-:S03]  /*0500*/  IMAD.MOV R2, RZ, RZ, -R2 ;  /* 0x000000ffff027224 */ /* 0x000fc600078e0a02 */
[----:B------:R-:W-:Y:S01]  /*0510*/  LEA.HI.SX32 R3, R3, -R14, 0x17 ;  /* 0x8000000e03037211 */ /* 0x000fe200078fbaff */
[----:B------:R-:W-:Y:S02]  /*0520*/  IMAD R17, R4, R2, R5 ;  /* 0x0000000204117224 */ /* 0x000fe400078e0205 */
[----:B------:R-:W-:Y:S01]  /*0530*/  IMAD.MOV.U32 R2, RZ, RZ, RZ ;  /* 0x000000ffff027224 */ /* 0x000fe200078e00ff */
[----:B------:R-:W-:Y:S02]  /*0540*/  VIMNMX R16, R3, 0x8, PT ;  /* 0x0000000803107848 */ /* 0x000fe40003fe0100 */
[----:B------:R-:W-:Y:S02]  /*0550*/  IABS R4, R17 ;  /* 0x0000001100047213 */ /* 0x000fe40000000000 */
[----:B------:R-:W-:-:S04]  /*0560*/  IABS R7, R16 ;  /* 0x0000001000077213 */ /* 0x000fc80000000000 */
[----:B------:R-:W3:Y:S08]  /*0570*/  I2F.RP R0, R7 ;  /* 0x0000000700007306 */ /* 0x000ef00000209400 */
[----:B---3--:R-:W3:Y:S02]  /*0580*/  MUFU.RCP R0, R0 ;  /* 0x0000000000007308 */ /* 0x008ee40000001000 */
[----:B---3--:R-:W-:Y:S01]  /*0590*/  VIADD R3, R0, 0xffffffe ;  /* 0x0ffffffe00037836 */ /* 0x008fe20000000000 */
[----:B------:R-:W-:-:S05]  /*05a0*/  IABS R0, R38 ;  /* 0x0000002600007213 */ /* 0x000fca0000000000 */
[----:B------:R-:W3:Y:S08]  /*05b0*/  I2F.RP R8, R0 ;  /* 0x0000000000087306 */ /* 0x000ef00000209400 */
[----:B------:R-:W4:Y:S08]  /*05c0*/  F2I.FTZ.U32.TRUNC.NTZ R3, R3 ;  /* 0x0000000300037305 */ /* 0x000f30000021f000 */
[----:B---3--:R-:W3:Y:S01]  /*05d0*/  MUFU.RCP R8, R8 ;  /* 0x0000000800087308 */ /* 0x008ee20000001000 */
[----:B----4-:R-:W-:-:S05]  /*05e0*/  IADD3 R6, RZ, -R3, RZ ;  /* 0x80000003ff067210 */ /* 0x010fca0007ffe0ff */
[----:B------:R-:W-:Y:S01]  /*05f0*/  IMAD R5, R6, R7, RZ ;  /* 0x0000000706057224 */ /* 0x000fe200078e02ff */
[----:B------:R-:W-:-:S03]  /*0600*/  IABS R6, R16 ;  /* 0x0000001000067213 */ /* 0x000fc60000000000 */
[----:B------:R-:W-:-:S04]  /*0610*/  IMAD.HI.U32 R2, R3, R5, R2 ;  /* 0x0000000503027227 */ /* 0x000fc800078e0002 */
[----:B------:R-:W-:Y:S01]  /*0620*/  IMAD.MOV R5, RZ, RZ, -R6 ;  /* 0x000000ffff057224 */ /* 0x000fe200078e0a06 */
[----:B------:R-:W-:Y:S01]  /*0630*/  IABS R6, R42 ;  /* 0x0000002a00067213 */ /* 0x000fe20000000000 */
[----:B------:R-:W-:-:S04]  /*0640*/  IMAD.HI.U32 R3, R2, R4, RZ ;  /* 0x0000000402037227 */ /* 0x000fc800078e00ff */
[----:B------:R-:W-:Y:S02]  /*0650*/  IMAD R4, R3, R5, R4 ;  /* 0x0000000503047224 */ /* 0x000fe400078e0204 */
[----:B------:R-:W-:Y:S02]  /*0660*/  IMAD.MOV.U32 R2, RZ, RZ, R6 ;  /* 0x000000ffff027224 */ /* 0x000fe400078e0006 */
[----:B---3--:R-:W-:Y:S01]  /*0670*/  VIADD R6, R8, 0xffffffe ;  /* 0x0ffffffe08067836 */ /* 0x008fe20000000000 */
[----:B------:R-:W-:Y:S01]  /*0680*/  ISETP.GT.U32.AND P1, PT, R7, R4, PT ;  /* 0x000000040700720c */ /* 0x000fe20003f24070 */
[----:B------:R-:W3:-:S12]  /*0690*/  I2F.RP R5, R2 ;  /* 0x0000000200057306 */ /* 0x000ed80000209400 */
[-C--:B------:R-:W-:Y:S01]  /*06a0*/  @!P1 IADD3 R4, R4, -R7.reuse, RZ ;  /* 0x8000000704049210 */ /* 0x080fe20007ffe0ff */
[----:B------:R-:W-:Y:S01]  /*06b0*/  @!P1 VIADD R3, R3, 0x1 ;  /* 0x0000000103039836 */ /* 0x000fe20000000000 */
[----:B------:R-:W-:Y:S01]  /*06c0*/  ISETP.NE.AND P1, PT, R16, RZ, PT ;  /* 0x000000ff1000720c */ /* 0x000fe20003f25270 */
[----:B---3--:R-:W3:Y:S01]  /*06d0*/  MUFU.RCP R5, R5 ;  /* 0x0000000500057308 */ /* 0x008ee20000001000 */
[----:B------:R-:W-:Y:S02]  /*06e0*/  ISETP.GE.U32.AND P0, PT, R4, R7, PT ;  /* 0x000000070400720c */ /* 0x000fe40003f06070 */
[----:B------:R-:W-:-:S04]  /*06f0*/  LOP3.LUT R4, R17, R16, RZ, 0x3c, !PT ;  /* 0x0000001011047212 */ /* 0x000fc800078e3cff */
[----:B------:R-:W-:Y:S01]  /*0700*/  ISETP.GE.AND P2, PT, R4, RZ, PT ;  /* 0x000000ff0400720c */ /* 0x000fe20003f46270 */
[----:B------:R4:W1:Y:S01]  /*0710*/  F2I.FTZ.U32.TRUNC.NTZ R7, R6 ;  /* 0x0000000600077305 */ /* 0x000862000021f000 */
[----:B------:R-:W-:-:S04]  /*0720*/  SHF.R.U32.HI R4, RZ, 0x6, R40 ;  /* 0x00000006ff047819 */ /* 0x000fc80000011628 */
[----:B------:R-:W-:Y:S01]  /*0730*/  SGXT.U32 R4, R4, 0x1 ;  /* 0x000000010404781a */ /* 0x000fe20000000000 */
[----:B------:R-:W-:Y:S02]  /*0740*/  @P0 VIADD R3, R3, 0x1 ;  /* 0x0000000103030836 */ /* 0x000fe40000000000 */
[----:B----4-:R-:W-:-:S03]  /*0750*/  IMAD.MOV.U32 R6, RZ, RZ, RZ ;  /* 0x000000ffff067224 */ /* 0x010fc600078e00ff */
[----:B------:R-:W-:Y:S01]  /*0760*/  MOV R10, R3 ;  /* 0x00000003000a7202 */ /* 0x000fe20000000f00 */
[----:B---3--:R-:W-:Y:S01]  /*0770*/  VIADD R5, R5, 0xffffffe ;  /* 0x0ffffffe05057836 */ /* 0x008fe20000000000 */
[----:B------:R-:W-:Y:S01]  /*0780*/  SHF.R.S32.HI R3, RZ, 0x6, R40 ;  /* 0x00000006ff037819 */ /* 0x000fe20000011428 */
[--C-:B-1----:R-:W-:Y:S02]  /*0790*/  IMAD.MOV R9, RZ, RZ, -R7.reuse ;  /* 0x000000ffff097224 */ /* 0x102fe400078e0a07 */
[----:B------:R-:W-:Y:S01]  /*07a0*/  @!P2 IMAD.MOV R10, RZ, RZ, -R10 ;  /* 0x000000ffff0aa224 */ /* 0x000fe200078e0a0a */
[----:B------:R-:W-:Y:S01]  /*07b0*/  @!P1 LOP3.LUT R10, RZ, R16, RZ, 0x33, !PT ;  /* 0x00000010ff0a9212 */ /* 0x000fe200078e33ff */
[----:B------:R-:W-:Y:S01]  /*07c0*/  IMAD R9, R9, R0, RZ ;  /* 0x0000000009097224 */ /* 0x000fe200078e02ff */
[----:B------:R-:W1:Y:S01]  /*07d0*/  F2I.FTZ.U32.TRUNC.NTZ R5, R5 ;  /* 0x0000000500057305 */ /* 0x000e62000021f000 */
[----:B------:R-:W-:Y:S02]  /*07e0*/  SGXT R3, R3, 0x1 ;  /* 0x000000010303781a */ /* 0x000fe40000000200 */
[----:B------:R-:W-:Y:S01]  /*07f0*/  SHF.L.U32 R13, R10, 0x6, RZ ;  /* 0x000000060a0d7819 */ /* 0x000fe200000006ff */
[----:B------:R-:W-:Y:S01]  /*0800*/  IMAD.HI.U32 R6, R7, R9, R6 ;  /* 0x0000000907067227 */ /* 0x000fe200078e0006 */
[----:B------:R-:W-:-:S02]  /*0810*/  LOP3.LUT R3, R3, 0x90, RZ, 0xc0, !PT ;  /* 0x0000009003037812 */ /* 0x000fc400078ec0ff */
[----:B------:R-:W-:Y:S02]  /*0820*/  LOP3.LUT R8, R13, R4, RZ, 0xfc, !PT ;  /* 0x000000040d087212 */ /* 0x000fe400078efcff */
[----:B------:R-:W-:Y:S02]  /*0830*/  LOP3.LUT R18, R3, 0x7c, R18, 0x78, !PT ;  /* 0x0000007c03127812 */ /* 0x000fe400078e7812 */
[C---:B------:R-:W-:Y:S02]  /*0840*/  LOP3.LUT R19, R8.reuse, 0x3e, RZ, 0xfc, !PT ;  /* 0x0000003e08137812 */ /* 0x040fe400078efcff */
[----:B------:R-:W-:Y:S02]  /*0850*/  IABS R11, R8 ;  /* 0x00000008000b7213 */ /* 0x000fe40000000000 */
[----:B------:R-:W-:Y:S01]  /*0860*/  IABS R15, R19 ;  /* 0x00000013000f7213 */ /* 0x000fe20000000000 */
[----:B-1----:R-:W-:Y:S01]  /*0870*/  IMAD.MOV R9, RZ, RZ, -R5 ;  /* 0x000000ffff097224 */ /* 0x002fe200078e0a05 */
[----:B------:R-:W-:Y:S01]  /*0880*/  LOP3.LUT R21, R8, 0x2, RZ, 0xfc, !PT ;  /* 0x0000000208157812 */ /* 0x000fe200078efcff */
[----:B------:R-:W-:Y:S01]  /*0890*/  IMAD.HI.U32 R3, R6, R11, RZ ;  /* 0x0000000b06037227 */ /* 0x000fe200078e00ff */
[----:B------:R-:W-:-:S02]  /*08a0*/  MOV R4, RZ ;  /* 0x000000ff00047202 */ /* 0x000fc40000000f00 */
[----:B------:R-:W-:Y:S01]  /*08b0*/  IABS R20, R21 ;  /* 0x0000001500147213 */ /* 0x000fe20000000000 */
[----:B------:R-:W-:Y:S01]  /*08c0*/  IMAD.HI.U32 R7, R6, R15, RZ ;  /* 0x0000000f06077227 */ /* 0x000fe200078e00ff */
[----:B------:R-:W-:Y:S02]  /*08d0*/  ISETP.GE.AND P1, PT, R19, RZ, PT ;  /* 0x000000ff1300720c */ /* 0x000fe40003f26270 */
[----:B------:R-:W-:Y:S01]  /*08e0*/  ISETP.GE.AND P2, PT, R21, RZ, PT ;  /* 0x000000ff1500720c */ /* 0x000fe20003f46270 */
[----:B------:R-:W-:Y:S01]  /*08f0*/  IMAD.MOV R12, RZ, RZ, -R7 ;  /* 0x000000ffff0c7224 */ /* 0x000fe200078e0a07 */
[C---:B------:R-:W-:Y:S01]  /*0900*/  LOP3.LUT R22, R8.reuse, 0xe, RZ, 0xfc, !PT ;  /* 0x0000000e08167812 */ /* 0x040fe200078efcff */
[----:B------:R-:W-:Y:S01]  /*0910*/  IMAD R9, R9, R2, RZ ;  /* 0x0000000209097224 */ /* 0x000fe200078e02ff */
[----:B------:R-:W-:Y:S01]  /*0920*/  LOP3.LUT R24, R8, 0x10, RZ, 0xfc, !PT ;  /* 0x0000001008187812 */ /* 0x000fe200078efcff */
[----:B------:R-:W-:Y:S01]  /*0930*/  IMAD R15, R0, R12, R15 ;  /* 0x0000000c000f7224 */ /* 0x000fe200078e020f */
[----:B------:R-:W-:Y:S01]  /*0940*/  IABS R25, R22 ;  /* 0x0000001600197213 */ /* 0x000fe20000000000 */
[----:B------:R-:W-:Y:S01]  /*0950*/  IMAD.MOV R7, RZ, RZ, -R10 ;  /* 0x000000ffff077224 */ /* 0x000fe200078e0a0a */
[----:B------:R-:W-:Y:S01]  /*0960*/  LOP3.LUT R26, R8, 0x12, RZ, 0xfc, !PT ;  /* 0x00000012081a7812 */ /* 0x000fe200078efcff */
[----:B------:R-:W-:Y:S01]  /*0970*/  IMAD.MOV R10, RZ, RZ, -R3 ;  /* 0x000000ffff0a7224 */ /* 0x000fe200078e0a03 */
[----:B------:R-:W-:Y:S01]  /*0980*/  ISETP.GT.U32.AND P4, PT, R0, R15, PT ;  /* 0x0000000f0000720c */ /* 0x000fe20003f84070 */
[----:B------:R-:W-:Y:S01]  /*0990*/  IMAD.HI.U32 R4, R5, R9, R4 ;  /* 0x0000000905047227 */ /* 0x000fe200078e0004 */
[----:B------:R-:W-:-:S02]  /*09a0*/  MOV R9, R20 ;  /* 0x0000001400097202 */ /* 0x000fc40000000f00 */
[----:B------:R-:W-:Y:S01]  /*09b0*/  IABS R27, R24 ;  /* 0x00000018001b7213 */ /* 0x000fe20000000000 */
[----:B------:R-:W-:Y:S01]  /*09c0*/  IMAD R3, R16, R7, R17 ;  /* 0x0000000710037224 */ /* 0x000fe200078e0211 */
[----:B------:R-:W-:Y:S01]  /*09d0*/  LOP3.LUT R16, R8, 0xa, RZ, 0xfc, !PT ;  /* 0x0000000a08107812 */ /* 0x000fe200078efcff */
[----:B------:R-:W-:Y:S01]  /*09e0*/  IMAD R5, R0, R10, R11 ;  /* 0x0000000a00057224 */ /* 0x000fe200078e020b */
[----:B------:R-:W-:Y:S01]  /*09f0*/  LOP3.LUT R10, R8, 0x4, RZ, 0xfc, !PT ;  /* 0x00000004080a7812 */ /* 0x000fe200078efcff */
[----:B------:R-:W-:Y:S01]  /*0a00*/  IMAD.IADD R14, R14, 0x1, R3 ;  /* 0x000000010e0e7824 */ /* 0x000fe200078e0203 */
[----:B------:R-:W-:Y:S01]  /*0a10*/  LOP3.LUT R3, R8, 0x6, RZ, 0xfc, !PT ;  /* 0x0000000608037812 */ /* 0x000fe200078efcff */
[----:B------:R-:W-:Y:S01]  /*0a20*/  IMAD.HI.U32 R7, R6, R9, RZ ;  /* 0x0000000906077227 */ /* 0x000fe200078e00ff */
[----:B------:R-:W-:Y:S02]  /*0a30*/  ISETP.GT.U32.AND P0, PT, R0, R5, PT ;  /* 0x000000050000720c */ /* 0x000fe40003f04070 */
[----:B------:R-:W-:Y:S01]  /*0a40*/  IABS R11, R10 ;  /* 0x0000000a000b7213 */ /* 0x000fe20000000000 */
[----:B------:R-:W-:Y:S01]  /*0a50*/  @!P4 IMAD.IADD R15, R15, 0x1, -R0 ;  /* 0x000000010f0fc824 */ /* 0x000fe200078e0a00 */
[----:B------:R-:W-:Y:S01]  /*0a60*/  ISETP.GE.AND P5, PT, R3, RZ, PT ;  /* 0x000000ff0300720c */ /* 0x000fe20003fa6270 */
[----:B------:R-:W-:Y:S01]  /*0a70*/  IMAD.MOV R7, RZ, RZ, -R7 ;  /* 0x000000ffff077224 */ /* 0x000fe200078e0a07 */
[----:B------:R-:W-:Y:S01]  /*0a80*/  IABS R17, R3 ;  /* 0x0000000300117213 */ /* 0x000fe20000000000 */
[----:B------:R-:W-:Y:S01]  /*0a90*/  IMAD.HI.U32 R3, R6, R11, RZ ;  /* 0x0000000b06037227 */ /* 0x000fe200078e00ff */
[----:B------:R-:W-:-:S02]  /*0aa0*/  ISETP.GT.U32.AND P6, PT, R0, R15, PT ;  /* 0x0000000f0000720c */ /* 0x000fc40003fc4070 */
[----:B------:R-:W-:Y:S01]  /*0ab0*/  ISETP.GE.AND P3, PT, R10, RZ, PT ;  /* 0x000000ff0a00720c */ /* 0x000fe20003f66270 */
[----:B------:R-:W-:Y:S01]  /*0ac0*/  IMAD R7, R0, R7, R9 ;  /* 0x0000000700077224 */ /* 0x000fe200078e0209 */
[----:B------:R-:W-:Y:S01]  /*0ad0*/  LOP3.LUT R10, R8, 0x8, RZ, 0xfc, !PT ;  /* 0x00000008080a7812 */ /* 0x000fe200078efcff */
[----:B------:R-:W-:Y:S01]  /*0ae0*/  IMAD.MOV R9, RZ, RZ, -R3 ;  /* 0x000000ffff097224 */ /* 0x000fe200078e0a03 */
[----:B------:R-:W-:Y:S01]  /*0af0*/  @!P0 IADD3 R5, R5, -R0, RZ ;  /* 0x8000000005058210 */ /* 0x000fe20007ffe0ff */
[----:B------:R-:W-:Y:S01]  /*0b00*/  IMAD.HI.U32 R3, R6, R17, RZ ;  /* 0x0000001106037227 */ /* 0x000fe200078e00ff */
[C---:B------:R-:W-:Y:S02]  /*0b10*/  ISETP.GT.U32.AND P0, PT, R0.reuse, R7, PT ;  /* 0x000000070000720c */ /* 0x040fe40003f04070 */
[----:B------:R-:W-:Y:S01]  /*0b20*/  IABS R19, R10 ;  /* 0x0000000a00137213 */ /* 0x000fe20000000000 */
[C---:B------:R-:W-:Y:S01]  /*0b30*/  IMAD R9, R0.reuse, R9, R11 ;  /* 0x0000000900097224 */ /* 0x040fe200078e020b */
[C---:B------:R-:W-:Y:S01]  /*0b40*/  ISETP.GT.U32.AND P4, PT, R0.reuse, R5, PT ;  /* 0x000000050000720c */ /* 0x040fe20003f84070 */
[----:B------:R-:W-:Y:S01]  /*0b50*/  @!P6 IMAD.IADD R15, R15, 0x1, -R0 ;  /* 0x000000010f0fe824 */ /* 0x000fe200078e0a00 */
[----:B------:R-:W-:Y:S01]  /*0b60*/  IABS R21, R16 ;  /* 0x0000001000157213 */ /* 0x000fe20000000000 */
[----:B------:R-:W-:Y:S01]  /*0b70*/  IMAD.MOV R11, RZ, RZ, -R3 ;  /* 0x000000ffff0b7224 */ /* 0x000fe200078e0a03 */
[----:B------:R-:W-:Y:S01]  /*0b80*/  ISETP.GT.U32.AND P6, PT, R0, R9, PT ;  /* 0x000000090000720c */ /* 0x000fe20003fc4070 */
[----:B------:R-:W-:Y:S01]  /*0b90*/  IMAD.HI.U32 R3, R6, R19, RZ ;  /* 0x0000001306037227 */ /* 0x000fe200078e00ff */
[----:B------:R-:W-:-:S02]  /*0ba0*/  IABS R29, R26 ;  /* 0x0000001a001d7213 */ /* 0x000fc40000000000 */
[C---:B------:R-:W-:Y:S01]  /*0bb0*/  LOP3.LUT R28, R8.reuse, 0x28, RZ, 0xfc, !PT ;  /* 0x00000028081c7812 */ /* 0x040fe200078efcff */
[----:B------:R-:W-:Y:S01]  /*0bc0*/  IMAD.MOV R12, RZ, RZ, -R3 ;  /* 0x000000ffff0c7224 */ /* 0x000fe200078e0a03 */
[C---:B------:R-:W-:Y:S01]  /*0bd0*/  LOP3.LUT R30, R8.reuse, 0x34, RZ, 0xfc, !PT ;  /* 0x00000034081e7812 */ /* 0x040fe200078efcff */
[--C-:B------:R-:W-:Y:S01]  /*0be0*/  @!P0 IMAD.IADD R7, R7, 0x1, -R0.reuse ;  /* 0x0000000107078824 */ /* 0x100fe200078e0a00 */
[----:B------:R-:W-:Y:S01]  /*0bf0*/  ISETP.GE.AND P0, PT, R8, RZ, PT ;  /* 0x000000ff0800720c */ /* 0x000fe20003f06270 */
[----:B------:R-:W-:Y:S01]  /*0c00*/  IMAD.MOV.U32 R3, RZ, RZ, R15 ;  /* 0x000000ffff037224 */ /* 0x000fe200078e000f */
[----:B------:R-:W-:Y:S01]  /*0c10*/  @!P4 IADD3 R5, R5, -R0, RZ ;  /* 0x800000000505c210 */ /* 0x000fe20007ffe0ff */
[----:B------:R-:W-:Y:S01]  /*0c20*/  IMAD R11, R0, R11, R17 ;  /* 0x0000000b000b7224 */ /* 0x000fe200078e0211 */
[----:B------:R-:W-:Y:S01]  /*0c30*/  ISETP.GE.AND P4, PT, R10, RZ, PT ;  /* 0x000000ff0a00720c */ /* 0x000fe20003f86270 */
[----:B------:R-:W-:Y:S01]  /*0c40*/  @!P6 IMAD.IADD R9, R9, 0x1, -R0 ;  /* 0x000000010909e824 */ /* 0x000fe200078e0a00 */
[----:B------:R-:W-:Y:S01]  /*0c50*/  IABS R51, R28 ;  /* 0x0000001c00337213 */ /* 0x000fe20000000000 */
[----:B------:R-:W-:Y:S01]  /*0c60*/  @!P1 IMAD.MOV R3, RZ, RZ, -R3 ;  /* 0x000000ffff039224 */ /* 0x000fe200078e0a03 */
[----:B------:R-:W-:Y:S01]  /*0c70*/  ISETP.GT.U32.AND P1, PT, R0, R7, PT ;  /* 0x000000070000720c */ /* 0x000fe20003f24070 */
[----:B------:R-:W-:Y:S01]  /*0c80*/  IMAD.HI.U32 R10, R6, R21, RZ ;  /* 0x00000015060a7227 */ /* 0x000fe200078e00ff */
[----:B------:R-:W-:-:S02]  /*0c90*/  ISETP.GT.U32.AND P6, PT, R0, R9, PT ;  /* 0x000000090000720c */ /* 0x000fc40003fc4070 */
[----:B------:R-:W-:Y:S01]  /*0ca0*/  IABS R71, R30 ;  /* 0x0000001e00477213 */ /* 0x000fe20000000000 */
[----:B------:R-:W-:Y:S01]  /*0cb0*/  IMAD.MOV.U32 R20, RZ, RZ, R5 ;  /* 0x000000ffff147224 */ /* 0x000fe200078e0005 */
[----:B------:R-:W-:Y:S01]  /*0cc0*/  IADD3 R10, -R10, RZ, RZ ;  /* 0x000000ff0a0a7210 */ /* 0x000fe20007ffe1ff */
[----:B------:R-:W-:Y:S01]  /*0cd0*/  IMAD R15, R0, R12, R19 ;  /* 0x0000000c000f7224 */ /* 0x000fe200078e0213 */
[----:B------:R-:W-:Y:S02]  /*0ce0*/  LOP3.LUT R12, R8, 0xc, RZ, 0xfc, !PT ;  /* 0x0000000c080c7812 */ /* 0x000fe400078efcff */
[----:B------:R-:W-:Y:S01]  /*0cf0*/  @!P0 IADD3 R20, -R20, RZ, RZ ;  /* 0x000000ff14148210 */ /* 0x000fe20007ffe1ff */
[C---:B------:R-:W-:Y:S01]  /*0d00*/  IMAD R17, R0.reuse, R10, R21 ;  /* 0x0000000a00117224 */ /* 0x040fe200078e0215 */
[C---:B------:R-:W-:Y:S01]  /*0d10*/  ISETP.GT.U32.AND P0, PT, R0.reuse, R11, PT ;  /* 0x0000000b0000720c */ /* 0x040fe20003f04070 */
[--C-:B------:R-:W-:Y:S01]  /*0d20*/  @!P1 IMAD.IADD R7, R7, 0x1, -R0.reuse ;  /* 0x0000000107079824 */ /* 0x100fe200078e0a00 */
[C---:B------:R-:W-:Y:S01]  /*0d30*/  ISETP.GT.U32.AND P1, PT, R0.reuse, R15, PT ;  /* 0x0000000f0000720c */ /* 0x040fe20003f24070 */
[----:B------:R-:W-:Y:S01]  /*0d40*/  @!P6 IMAD.IADD R9, R9, 0x1, -R0 ;  /* 0x000000010909e824 */ /* 0x000fe200078e0a00 */
[----:B------:R-:W-:Y:S01]  /*0d50*/  ISETP.GT.U32.AND P6, PT, R0, R17, PT ;  /* 0x000000110000720c */ /* 0x000fe20003fc4070 */
[----:B------:R-:W-:Y:S01]  /*0d60*/  IMAD.HI.U32 R10, R6, R25, RZ ;  /* 0x00000019060a7227 */ /* 0x000fe200078e00ff */
[----:B------:R-:W-:-:S02]  /*0d70*/  IABS R19, R12 ;  /* 0x0000000c00137213 */ /* 0x000fc40000000000 */
[C---:B------:R-:W-:Y:S01]  /*0d80*/  LOP3.LUT R32, R8.reuse, 0x36, RZ, 0xfc, !PT ;  /* 0x0000003608207812 */ /* 0x040fe200078efcff */
[----:B------:R-:W-:Y:S01]  /*0d90*/  IMAD.MOV R10, RZ, RZ, -R10 ;  /* 0x000000ffff0a7224 */ /* 0x000fe200078e0a0a */
[----:B------:R-:W-:Y:S01]  /*0da0*/  LOP3.LUT R36, R8, 0x3a, RZ, 0xfc, !PT ;  /* 0x0000003a08247812 */ /* 0x000fe200078efcff */
[----:B------:R-:W-:Y:S01]  /*0db0*/  IMAD.HI.U32 R5, R6, R19, RZ ;  /* 0x0000001306057227 */ /* 0x000fe200078e00ff */
[----:B------:R-:W-:Y:S02]  /*0dc0*/  IABS R73, R32 ;  /* 0x0000002000497213 */ /* 0x000fe40000000000 */
[----:B------:R-:W-:Y:S01]  /*0dd0*/  LOP3.LUT R34, R8, 0x38, RZ, 0xfc, !PT ;  /* 0x0000003808227812 */ /* 0x000fe200078efcff */
[--C-:B------:R-:W-:Y:S01]  /*0de0*/  @!P0 IMAD.IADD R11, R11, 0x1, -R0.reuse ;  /* 0x000000010b0b8824 */ /* 0x100fe200078e0a00 */
[----:B------:R-:W-:Y:S01]  /*0df0*/  IADD3 R5, -R5, RZ, RZ ;  /* 0x000000ff05057210 */ /* 0x000fe20007ffe1ff */
[----:B------:R-:W-:Y:S01]  /*0e00*/  @!P1 IMAD.IADD R15, R15, 0x1, -R0 ;  /* 0x000000010f0f9824 */ /* 0x000fe200078e0a00 */
[----:B------:R-:W-:Y:S01]  /*0e10*/  @!P6 IADD3 R17, R17, -R0, RZ ;  /* 0x800000001111e210 */ /* 0x000fe20007ffe0ff */
[----:B------:R-:W-:Y:S01]  /*0e20*/  IMAD.MOV.U32 R21, RZ, RZ, R7 ;  /* 0x000000ffff157224 */ /* 0x000fe200078e0007 */
[C---:B------:R-:W-:Y:S01]  /*0e30*/  ISETP.GT.U32.AND P1, PT, R0.reuse, R11, PT ;  /* 0x0000000b0000720c */ /* 0x040fe20003f24070 */
[C---:B------:R-:W-:Y:S01]  /*0e40*/  IMAD R5, R0.reuse, R5, R19 ;  /* 0x0000000500057224 */ /* 0x040fe200078e0213 */
[C---:B------:R-:W-:Y:S01]  /*0e50*/  ISETP.GT.U32.AND P6, PT, R0.reuse, R15, PT ;  /* 0x0000000f0000720c */ /* 0x040fe20003fc4070 */
[----:B------:R-:W-:Y:S01]  /*0e60*/  IMAD R7, R0, R10, R25 ;  /* 0x0000000a00077224 */ /* 0x000fe200078e0219 */
[----:B------:R-:W-:Y:S01]  /*0e70*/  ISETP.GE.AND P0, PT, R16, RZ, PT ;  /* 0x000000ff1000720c */ /* 0x000fe20003f06270 */
[----:B------:R-:W-:Y:S01]  /*0e80*/  IMAD.MOV.U32 R23, RZ, RZ, R9 ;  /* 0x000000ffff177224 */ /* 0x000fe200078e0009 */
[----:B------:R-:W-:Y:S01]  /*0e90*/  LOP3.LUT R16, R8, 0x16, RZ, 0xfc, !PT ;  /* 0x0000001608107812 */ /* 0x000fe200078efcff */
[----:B------:R-:W-:Y:S01]  /*0ea0*/  IMAD.HI.U32 R9, R6, R27, RZ ;  /* 0x0000001b06097227 */ /* 0x000fe200078e00ff */
[----:B------:R-:W-:-:S02]  /*0eb0*/  IABS R77, R36 ;  /* 0x00000024004d7213 */ /* 0x000fc40000000000 */
[----:B------:R-:W-:Y:S01]  /*0ec0*/  IABS R75, R34 ;  /* 0x00000022004b7213 */ /* 0x000fe20000000000 */
[----:B------:R-:W-:Y:S02]  /*0ed0*/  IMAD.HI.U32 R10, R6, R29, RZ ;  /* 0x0000001d060a7227 */ /* 0x000fe400078e00ff */
[----:B------:R-:W-:Y:S02]  /*0ee0*/  @!P1 IADD3 R11, R11, -R0, RZ ;  /* 0x800000000b0b9210 */ /* 0x000fe40007ffe0ff */
[C---:B------:R-:W-:Y:S01]  /*0ef0*/  ISETP.GT.U32.AND P1, PT, R0.reuse, R5, PT ;  /* 0x000000050000720c */ /* 0x040fe20003f24070 */
[----:B------:R-:W-:Y:S01]  /*0f00*/  @!P6 IMAD.IADD R15, R15, 0x1, -R0 ;  /* 0x000000010f0fe824 */ /* 0x000fe200078e0a00 */
[----:B------:R-:W-:Y:S01]  /*0f10*/  ISETP.GT.U32.AND P6, PT, R0, R7, PT ;  /* 0x000000070000720c */ /* 0x000fe20003fc4070 */
[----:B------:R-:W-:Y:S02]  /*0f20*/  IMAD.MOV R9, RZ, RZ, -R9 ;  /* 0x000000ffff097224 */ /* 0x000fe400078e0a09 */
[----:B------:R-:W-:-:S02]  /*0f30*/  IMAD.MOV R10, RZ, RZ, -R10 ;  /* 0x000000ffff0a7224 */ /* 0x000fc400078e0a0a */
[----:B------:R-:W-:Y:S01]  /*0f40*/  @!P3 IMAD.MOV R23, RZ, RZ, -R23 ;  /* 0x000000ffff17b224 */ /* 0x000fe200078e0a17 */
[----:B------:R-:W-:Y:S01]  /*0f50*/  ISETP.GE.AND P3, PT, R12, RZ, PT ;  /* 0x000000ff0c00720c */ /* 0x000fe20003f66270 */
[----:B------:R-:W-:Y:S01]  /*0f60*/  IMAD R9, R0, R9, R27 ;  /* 0x0000000900097224 */ /* 0x000fe200078e021b */
[----:B------:R-:W-:Y:S01]  /*0f70*/  LOP3.LUT R12, R8, 0x14, RZ, 0xfc, !PT ;  /* 0x00000014080c7812 */ /* 0x000fe200078efcff */
[----:B------:R-:W-:Y:S02]  /*0f80*/  IMAD.MOV.U32 R27, RZ, RZ, R15 ;  /* 0x000000ffff1b7224 */ /* 0x000fe400078e000f */
[--C-:B------:R-:W-:Y:S01]  /*0f90*/  @!P1 IMAD.IADD R5, R5, 0x1, -R0.reuse ;  /* 0x0000000105059824 */ /* 0x100fe200078e0a00 */
[----:B------:R-:W-:Y:S01]  /*0fa0*/  IABS R31, R12 ;  /* 0x0000000c001f7213 */ /* 0x000fe20000000000 */
[----:B------:R-:W-:Y:S01]  /*0fb0*/  @!P6 IMAD.IADD R7, R7, 0x1, -R0 ;  /* 0x000000010707e824 */ /* 0x000fe200078e0a00 */
[----:B------:R-:W-:Y:S01]  /*0fc0*/  @!P4 IADD3 R27, -R27, RZ, RZ ;  /* 0x000000ff1b1bc210 */ /* 0x000fe20007ffe1ff */
[C---:B------:R-:W-:Y:S01]  /*0fd0*/  IMAD R19, R0.reuse, R10, R29 ;  /* 0x0000000a00137224 */ /* 0x040fe200078e021d */
[----:B------:R-:W-:Y:S01]  /*0fe0*/  ISETP.GT.U32.AND P6, PT, R0, R5, PT ;  /* 0x000000050000720c */ /* 0x000fe20003fc4070 */
[----:B------:R-:W-:Y:S01]  /*0ff0*/  IMAD.MOV.U32 R25, RZ, RZ, R11 ;  /* 0x000000ffff197224 */ /* 0x000fe200078e000b */
[----:B------:R-:W-:Y:S01]  /*1000*/  IABS R11, R16 ;  /* 0x00000010000b7213 */ /* 0x000fe20000000000 */
[----:B------:R-:W-:Y:S01]  /*1010*/  IMAD.HI.U32 R10, R6, R31, RZ ;  /* 0x0000001f060a7227 */ /* 0x000fe200078e00ff */
[----:B------:R-:W-:-:S02]  /*1020*/  ISETP.GT.U32.AND P4, PT, R0, R19, PT ;  /* 0x000000130000720c */ /* 0x000fc40003f84070 */
[----:B------:R-:W-:Y:S01]  /*1030*/  @!P5 IADD3 R25, -R25, RZ, RZ ;  /* 0x000000ff1919d210 */ /* 0x000fe20007ffe1ff */
[----:B------:R-:W-:Y:S01]  /*1040*/  IMAD.MOV R10, RZ, RZ, -R10 ;  /* 0x000000ffff0a7224 */ /* 0x000fe200078e0a0a */
[C---:B------:R-:W-:Y:S01]  /*1050*/  ISETP.GT.U32.AND P5, PT, R0.reuse, R7, PT ;  /* 0x000000070000720c */ /* 0x040fe20003fa4070 */
[----:B------:R-:W-:Y:S01]  /*1060*/  IMAD.MOV.U32 R15, RZ, RZ, R11 ;  /* 0x000000ffff0f7224 */ /* 0x000fe200078e000b */
[C---:B------:R-:W-:Y:S01]  /*1070*/  ISETP.GT.U32.AND P1, PT, R0.reuse, R9, PT ;  /* 0x000000090000720c */ /* 0x040fe20003f24070 */
[----:B------:R-:W-:Y:S02]  /*1080*/  IMAD R11, R0, R10, R31 ;  /* 0x0000000a000b7224 */ /* 0x000fe400078e021f */
[----:B------:R-:W-:Y:S01]  /*1090*/  @!P6 IADD3 R5, R5, -R0, RZ ;  /* 0x800000000505e210 */ /* 0x000fe20007ffe0ff */
[----:B------:R-:W-:Y:S01]  /*10a0*/  IMAD.HI.U32 R10, R6, R15, RZ ;  /* 0x0000000f060a7227 */ /* 0x000fe200078e00ff */
[----:B------:R-:W-:Y:S02]  /*10b0*/  ISETP.GE.AND P6, PT, R26, RZ, PT ;  /* 0x000000ff1a00720c */ /* 0x000fe40003fc6270 */
[----:B------:R-:W-:Y:S01]  /*10c0*/  LOP3.LUT R26, R8, 0x26, RZ, 0xfc, !PT ;  /* 0x00000026081a7812 */ /* 0x000fe200078efcff */
[----:B------:R-:W-:Y:S01]  /*10d0*/  IMAD.MOV.U32 R31, RZ, RZ, R5 ;  /* 0x000000ffff1f7224 */ /* 0x000fe200078e0005 */
[----:B------:R-:W-:Y:S01]  /*10e0*/  IADD3 R10, -R10, RZ, RZ ;  /* 0x000000ff0a0a7210 */ /* 0x000fe20007ffe1ff */
[--C-:B------:R-:W-:Y:S01]  /*10f0*/  @!P4 IMAD.IADD R19, R19, 0x1, -R0.reuse ;  /* 0x000000011313c824 */ /* 0x100fe200078e0a00 */
[----:B------:R-:W-:Y:S01]  /*1100*/  ISETP.GE.AND P4, PT, R12, RZ, PT ;  /* 0x000000ff0c00720c */ /* 0x000fe20003f86270 */
[--C-:B------:R-:W-:Y:S01]  /*1110*/  @!P5 IMAD.IADD R7, R7, 0x1, -R0.reuse ;  /* 0x000000010707d824 */ /* 0x100fe200078e0a00 */
[C---:B------:R-:W-:Y:S01]  /*1120*/  ISETP.GT.U32.AND P5, PT, R0.reuse, R11, PT ;  /* 0x0000000b0000720c */ /* 0x040fe20003fa4070 */
[----:B------:R-:W-:Y:S01]  /*1130*/  @!P3 IMAD.MOV R31, RZ, RZ, -R31 ;  /* 0x000000ffff1fb224 */ /* 0x000fe200078e0a1f */
[C---:B------:R-:W-:Y:S01]  /*1140*/  ISETP.GT.U32.AND P3, PT, R0.reuse, R19, PT ;  /* 0x000000130000720c */ /* 0x040fe20003f64070 */
[----:B------:R-:W-:Y:S01]  /*1150*/  @!P2 IMAD.MOV R21, RZ, RZ, -R21 ;  /* 0x000000ffff15a224 */ /* 0x000fe200078e0a15 */
[----:B------:R-:W-:Y:S01]  /*1160*/  ISETP.GT.U32.AND P2, PT, R0, R17, PT ;  /* 0x000000110000720c */ /* 0x000fe20003f44070 */
[----:B------:R-:W-:Y:S01]  /*1170*/  @!P1 IMAD.IADD R9, R9, 0x1, -R0 ;  /* 0x0000000109099824 */ /* 0x000fe200078e0a00 */
[----:B------:R-:W-:Y:S01]  /*1180*/  LOP3.LUT R12, R8, 0x1a, RZ, 0xfc, !PT ;  /* 0x0000001a080c7812 */ /* 0x000fe200078efcff */
[----:B------:R-:W-:Y:S01]  /*1190*/  IMAD R5, R0, R10, R15 ;  /* 0x0000000a00057224 */ /* 0x000fe200078e020f */
[----:B------:R-:W-:Y:S01]  /*11a0*/  LOP3.LUT R10, R8, 0x18, RZ, 0xfc, !PT ;  /* 0x00000018080a7812 */ /* 0x000fe200078efcff */
[----:B------:R-:W-:Y:S01]  /*11b0*/  IMAD.MOV.U32 R33, RZ, RZ, R7 ;  /* 0x000000ffff217224 */ /* 0x000fe200078e0007 */
[----:B------:R-:W-:-:S02]  /*11c0*/  ISETP.GT.U32.AND P1, PT, R0, R9, PT ;  /* 0x000000090000720c */ /* 0x000fc40003f24070 */
[----:B------:R-:W-:Y:S02]  /*11d0*/  LOP3.LUT R7, R8, 0x1c, RZ, 0xfc, !PT ;  /* 0x0000001c08077812 */ /* 0x000fe400078efcff */
[----:B------:R-:W-:Y:S01]  /*11e0*/  @!P5 IADD3 R11, R11, -R0, RZ ;  /* 0x800000000b0bd210 */ /* 0x000fe20007ffe0ff */
[--C-:B------:R-:W-:Y:S01]  /*11f0*/  @!P3 IMAD.IADD R19, R19, 0x1, -R0.reuse ;  /* 0x000000011313b824 */ /* 0x100fe200078e0a00 */
[C---:B------:R-:W-:Y:S02]  /*1200*/  ISETP.GT.U32.AND P3, PT, R0.reuse, R5, PT ;  /* 0x000000050000720c */ /* 0x040fe40003f64070 */
[----:B------:R-:W-:Y:S02]  /*1210*/  ISETP.GT.U32.AND P5, PT, R0, R11, PT ;  /* 0x0000000b0000720c */ /* 0x000fe40003fa4070 */
[----:B------:R-:W-:Y:S02]  /*1220*/  MOV R37, R19 ;  /* 0x0000001300257202 */ /* 0x000fe40000000f00 */
[----:B------:R-:W-:Y:S01]  /*1230*/  IABS R15, R10 ;  /* 0x0000000a000f7213 */ /* 0x000fe20000000000 */
[----:B------:R-:W-:Y:S01]  /*1240*/  @!P1 IMAD.IADD R9, R9, 0x1, -R0 ;  /* 0x0000000109099824 */ /* 0x000fe200078e0a00 */
[-C--:B------:R-:W-:Y:S01]  /*1250*/  @!P2 IADD3 R17, R17, -R0.reuse, RZ ;  /* 0x800000001111a210 */ /* 0x080fe20007ffe0ff */
[----:B------:R-:W-:Y:S01]  /*1260*/  @!P6 IMAD.MOV R37, RZ, RZ, -R37 ;  /* 0x000000ffff25e224 */ /* 0x000fe200078e0a25 */
[----:B------:R-:W-:Y:S01]  /*1270*/  ISETP.GE.AND P6, PT, R7, RZ, PT ;  /* 0x000000ff0700720c */ /* 0x000fe20003fc6270 */
[----:B------:R-:W-:Y:S01]  /*1280*/  IMAD.MOV.U32 R35, RZ, RZ, R9 ;  /* 0x000000ffff237224 */ /* 0x000fe200078e0009 */
[----:B------:R-:W-:Y:S01]  /*1290*/  IABS R19, R7 ;  /* 0x0000000700137213 */ /* 0x000fe20000000000 */
[----:B------:R-:W-:Y:S01]  /*12a0*/  IMAD.HI.U32 R7, R6, R15, RZ ;  /* 0x0000000f06077227 */ /* 0x000fe200078e00ff */
[----:B------:R-:W-:-:S02]  /*12b0*/  @!P3 IADD3 R5, R5, -R0, RZ ;  /* 0x800000000505b210 */ /* 0x000fc40007ffe0ff */
[----:B------:R-:W-:Y:S01]  /*12c0*/  ISETP.GE.AND P2, PT, R22, RZ, PT ;  /* 0x000000ff1600720c */ /* 0x000fe20003f46270 */
[----:B------:R-:W-:Y:S01]  /*12d0*/  IMAD.MOV.U32 R29, RZ, RZ, R17 ;  /* 0x000000ffff1d7224 */ /* 0x000fe200078e0011 */
[----:B------:R-:W-:Y:S01]  /*12e0*/  IABS R17, R12 ;  /* 0x0000000c00117213 */ /* 0x000fe20000000000 */
[----:B------:R-:W-:Y:S01]  /*12f0*/  @!P5 IMAD.IADD R11, R11, 0x1, -R0 ;  /* 0x000000010b0bd824 */ /* 0x000fe200078e0a00 */
[----:B------:R-:W-:Y:S01]  /*1300*/  ISETP.GT.U32.AND P3, PT, R0, R5, PT ;  /* 0x000000050000720c */ /* 0x000fe20003f64070 */
[----:B------:R-:W-:Y:S01]  /*1310*/  IMAD.MOV R7, RZ, RZ, -R7 ;  /* 0x000000ffff077224 */ /* 0x000fe200078e0a07 */
[----:B------:R-:W-:Y:S01]  /*1320*/  ISETP.GE.AND P1, PT, R16, RZ, PT ;  /* 0x000000ff1000720c */ /* 0x000fe20003f26270 */
[----:B------:R-:W-:Y:S01]  /*1330*/  IMAD.MOV.U32 R39, RZ, RZ, R11 ;  /* 0x000000ffff277224 */ /* 0x000fe200078e000b */
[----:B------:R-:W-:Y:S01]  /*1340*/  LOP3.LUT R16, R8, 0x1e, RZ, 0xfc, !PT ;  /* 0x0000001e08107812 */ /* 0x000fe200078efcff */
[----:B------:R-:W-:Y:S01]  /*1350*/  IMAD R7, R0, R7, R15 ;  /* 0x0000000700077224 */ /* 0x000fe200078e020f */
[----:B------:R-:W-:Y:S01]  /*1360*/  LOP3.LUT R22, R8, 0x22, RZ, 0xfc, !PT ;  /* 0x0000002208167812 */ /* 0x000fe200078efcff */
[----:B------:R-:W-:Y:S01]  /*1370*/  IMAD.HI.U32 R9, R6, R17, RZ ;  /* 0x0000001106097227 */ /* 0x000fe200078e00ff */
[----:B------:R-:W-:-:S02]  /*1380*/  IABS R43, R16 ;  /* 0x00000010002b7213 */ /* 0x000fc40000000000 */
[----:B------:R-:W-:Y:S01]  /*1390*/  ISETP.GE.AND P5, PT, R16, RZ, PT ;  /* 0x000000ff1000720c */ /* 0x000fe20003fa6270 */
[----:B------:R-:W-:Y:S01]  /*13a0*/  @!P4 IMAD.MOV R39, RZ, RZ, -R39 ;  /* 0x000000ffff27c224 */ /* 0x000fe200078e0a27 */
[----:B------:R-:W-:Y:S01]  /*13b0*/  ISETP.GT.U32.AND P4, PT, R0, R7, PT ;  /* 0x000000070000720c */ /* 0x000fe20003f84070 */
[----:B------:R-:W-:Y:S01]  /*13c0*/  IMAD.MOV R9, RZ, RZ, -R9 ;  /* 0x000000ffff097224 */ /* 0x000fe200078e0a09 */
[----:B------:R-:W-:Y:S01]  /*13d0*/  LOP3.LUT R16, R8, 0x20, RZ, 0xfc, !PT ;  /* 0x0000002008107812 */ /* 0x000fe200078efcff */
[----:B------:R-:W-:Y:S01]  /*13e0*/  @!P0 IMAD.MOV R29, RZ, RZ, -R29 ;  /* 0x000000ffff1d8224 */ /* 0x000fe200078e0a1d */
[----:B------:R-:W-:Y:S01]  /*13f0*/  ISETP.GE.AND P0, PT, R24, RZ, PT ;  /* 0x000000ff1800720c */ /* 0x000fe20003f06270 */
[C---:B------:R-:W-:Y:S01]  /*1400*/  IMAD R9, R0.reuse, R9, R17 ;  /* 0x0000000900097224 */ /* 0x040fe200078e0211 */
[----:B------:R-:W-:Y:S01]  /*1410*/  IABS R15, R16 ;  /* 0x00000010000f7213 */ /* 0x000fe20000000000 */
[----:B------:R-:W-:Y:S01]  /*1420*/  @!P3 IMAD.IADD R5, R5, 0x1, -R0 ;  /* 0x000000010505b824 */ /* 0x000fe200078e0a00 */
[----:B------:R-:W-:Y:S01]  /*1430*/  IABS R17, R22 ;  /* 0x0000001600117213 */ /* 0x000fe20000000000 */
[----:B------:R-:W-:Y:S01]  /*1440*/  @!P2 IMAD.MOV R33, RZ, RZ, -R33 ;  /* 0x000000ffff21a224 */ /* 0x000fe200078e0a21 */
[----:B------:R-:W-:Y:S01]  /*1450*/  ISETP.GT.U32.AND P3, PT, R0, R9, PT ;  /* 0x000000090000720c */ /* 0x000fe20003f64070 */
[----:B------:R-:W-:Y:S01]  /*1460*/  IMAD.HI.U32 R11, R6, R43, RZ ;  /* 0x0000002b060b7227 */ /* 0x000fe200078e00ff */
[----:B------:R-:W-:-:S02]  /*1470*/  ISETP.GE.AND P2, PT, R10, RZ, PT ;  /* 0x000000ff0a00720c */ /* 0x000fc40003f46270 */
[----:B------:R-:W-:Y:S01]  /*1480*/  MOV R41, R5 ;  /* 0x0000000500297202 */ /* 0x000fe20000000f00 */
[--C-:B------:R-:W-:Y:S01]  /*1490*/  @!P4 IMAD.IADD R7, R7, 0x1, -R0.reuse ;  /* 0x000000010707c824 */ /* 0x100fe200078e0a00 */
[----:B------:R-:W-:Y:S01]  /*14a0*/  IABS R57, R26 ;  /* 0x0000001a00397213 */ /* 0x000fe20000000000 */
[----:B------:R-:W-:Y:S01]  /*14b0*/  IMAD.HI.U32 R10, R6, R19, RZ ;  /* 0x00000013060a7227 */ /* 0x000fe200078e00ff */
[----:B------:R-:W-:Y:S02]  /*14c0*/  LOP3.LUT R24, R8, 0x24, RZ, 0xfc, !PT ;  /* 0x0000002408187812 */ /* 0x000fe400078efcff */
[----:B------:R-:W-:Y:S01]  /*14d0*/  ISETP.GT.U32.AND P4, PT, R0, R7, PT ;  /* 0x000000070000720c */ /* 0x000fe20003f84070 */
[----:B------:R-:W-:Y:S01]  /*14e0*/  @!P0 IMAD.MOV R35, RZ, RZ, -R35 ;  /* 0x000000ffff238224 */ /* 0x000fe200078e0a23 */
[----:B------:R-:W-:Y:S01]  /*14f0*/  ISETP.GE.AND P0, PT, R12, RZ, PT ;  /* 0x000000ff0c00720c */ /* 0x000fe20003f06270 */
[----:B------:R-:W-:Y:S01]  /*1500*/  IMAD.MOV R12, RZ, RZ, -R11 ;  /* 0x000000ffff0c7224 */ /* 0x000fe200078e0a0b */
[----:B------:R-:W-:Y:S01]  /*1510*/  IADD3 R10, -R10, RZ, RZ ;  /* 0x000000ff0a0a7210 */ /* 0x000fe20007ffe1ff */
[----:B------:R-:W-:-:S02]  /*1520*/  @!P3 IMAD.IADD R9, R9, 0x1, -R0 ;  /* 0x000000010909b824 */ /* 0x000fc400078e0a00 */
[C---:B------:R-:W-:Y:S02]  /*1530*/  IMAD R5, R0.reuse, R12, R43 ;  /* 0x0000000c00057224 */ /* 0x040fe400078e022b */
[C---:B------:R-:W-:Y:S01]  /*1540*/  IMAD R11, R0.reuse, R10, R19 ;  /* 0x0000000a000b7224 */ /* 0x040fe200078e0213 */
[----:B------:R-:W-:Y:S01]  /*1550*/  ISETP.GT.U32.AND P3, PT, R0, R9, PT ;  /* 0x000000090000720c */ /* 0x000fe20003f64070 */
[----:B------:R-:W-:Y:S01]  /*1560*/  IMAD.HI.U32 R10, R6, R15, RZ ;  /* 0x0000000f060a7227 */ /* 0x000fe200078e00ff */
[----:B------:R-:W-:-:S03]  /*1570*/  IABS R19, R24 ;  /* 0x0000001800137213 */ /* 0x000fc60000000000 */
[----:B------:R-:W-:Y:S01]  /*1580*/  @!P4 IMAD.IADD R7, R7, 0x1, -R0 ;  /* 0x000000010707c824 */ /* 0x000fe200078e0a00 */
[C---:B------:R-:W-:Y:S01]  /*1590*/  ISETP.GT.U32.AND P4, PT, R0.reuse, R5, PT ;  /* 0x000000050000720c */ /* 0x040fe20003f84070 */
[----:B------:R-:W-:Y:S01]  /*15a0*/  @!P1 IMAD.MOV R41, RZ, RZ, -R41 ;  /* 0x000000ffff299224 */ /* 0x000fe200078e0a29 */
[C---:B------:R-:W-:Y:S01]  /*15b0*/  ISETP.GT.U32.AND P1, PT, R0.reuse, R11, PT ;  /* 0x0000000b0000720c */ /* 0x040fe20003f24070 */
[----:B------:R-:W-:Y:S02]  /*15c0*/  IMAD.MOV R10, RZ, RZ, -R10 ;  /* 0x000000ffff0a7224 */ /* 0x000fe400078e0a0a */
[----:B------:R-:W-:Y:S02]  /*15d0*/  IMAD.MOV.U32 R43, RZ, RZ, R7 ;  /* 0x000000ffff2b7224 */ /* 0x000fe400078e0007 */
[----:B------:R-:W-:Y:S01]  /*15e0*/  IMAD R15, R0, R10, R15 ;  /* 0x0000000a000f7224 */ /* 0x000fe200078e020f */
[----:B------:R-:W-:Y:S01]  /*15f0*/  @!P3 IADD3 R9, R9, -R0, RZ ;  /* 0x800000000909b210 */ /* 0x000fe20007ffe0ff */
[----:B------:R-:W-:Y:S01]  /*1600*/  IMAD.HI.U32 R12, R6, R17, RZ ;  /* 0x00000011060c7227 */ /* 0x000fe200078e00ff */
[----:B------:R-:W-:-:S02]  /*1610*/  @!P2 IADD3 R43, -R43, RZ, RZ ;  /* 0x000000ff2b2ba210 */ /* 0x000fc40007ffe1ff */
[----:B------:R-:W-:Y:S01]  /*1620*/  ISETP.GT.U32.AND P3, PT, R0, R15, PT ;  /* 0x0000000f0000720c */ /* 0x000fe20003f64070 */
[----:B------:R-:W-:Y:S01]  /*1630*/  @!P4 IMAD.IADD R5, R5, 0x1, -R0 ;  /* 0x000000010505c824 */ /* 0x000fe200078e0a00 */
[----:B------:R-:W-:Y:S01]  /*1640*/  MOV R45, R9 ;  /* 0x00000009002d7202 */ /* 0x000fe20000000f00 */
[----:B------:R-:W-:Y:S01]  /*1650*/  IMAD.MOV R12, RZ, RZ, -R12 ;  /* 0x000000ffff0c7224 */ /* 0x000fe200078e0a0c */
[----:B------:R-:W-:Y:S01]  /*1660*/  @!P1 IADD3 R11, R11, -R0, RZ ;  /* 0x800000000b0b9210 */ /* 0x000fe20007ffe0ff */
[----:B------:R-:W-:Y:S01]  /*1670*/  IMAD.HI.U32 R9, R6, R51, RZ ;  /* 0x0000003306097227 */ /* 0x000fe200078e00ff */
[C---:B------:R-:W-:Y:S02]  /*1680*/  ISETP.GT.U32.AND P2, PT, R0.reuse, R5, PT ;  /* 0x000000050000720c */ /* 0x040fe40003f44070 */
[C---:B------:R-:W-:Y:S01]  /*1690*/  ISETP.GT.U32.AND P1, PT, R0.reuse, R11, PT ;  /* 0x0000000b0000720c */ /* 0x040fe20003f24070 */
[----:B------:R-:W-:Y:S01]  /*16a0*/  IMAD R17, R0, R12, R17 ;  /* 0x0000000c00117224 */ /* 0x000fe200078e0211 */
[----:B------:R-:W-:Y:S01]  /*16b0*/  ISETP.GE.AND P4, PT, R16, RZ, PT ;  /* 0x000000ff1000720c */ /* 0x000fe20003f86270 */
[----:B------:R-:W-:-:S02]  /*16c0*/  @!P0 IMAD.MOV R45, RZ, RZ, -R45 ;  /* 0x000000ffff2d8224 */ /* 0x000fc400078e0a2d */
[--C-:B------:R-:W-:Y:S01]  /*16d0*/  @!P3 IMAD.IADD R15, R15, 0x1, -R0.reuse ;  /* 0x000000010f0fb824 */ /* 0x100fe200078e0a00 */
[----:B------:R-:W-:Y:S01]  /*16e0*/  ISETP.GE.AND P3, PT, R22, RZ, PT ;  /* 0x000000ff1600720c */ /* 0x000fe20003f66270 */
[----:B------:R-:W-:Y:S01]  /*16f0*/  IMAD.HI.U32 R12, R6, R57, RZ ;  /* 0x00000039060c7227 */ /* 0x000fe200078e00ff */
[----:B------:R-:W-:Y:S02]  /*1700*/  LOP3.LUT R22, R8, 0x3c, RZ, 0xfc, !PT ;  /* 0x0000003c08167812 */ /* 0x000fe400078efcff */
[C---:B------:R-:W-:Y:S01]  /*1710*/  ISETP.GT.U32.AND P0, PT, R0.reuse, R15, PT ;  /* 0x0000000f0000720c */ /* 0x040fe20003f04070 */
[--C-:B------:R-:W-:Y:S01]  /*1720*/  @!P2 IMAD.IADD R5, R5, 0x1, -R0.reuse ;  /* 0x000000010505a824 */ /* 0x100fe200078e0a00 */
[----:B------:R-:W-:Y:S01]  /*1730*/  IABS R79, R22 ;  /* 0x00000016004f7213 */ /* 0x000fe20000000000 */
[----:B------:R-:W-:Y:S01]  /*1740*/  @!P1 IMAD.IADD R11, R11, 0x1, -R0 ;  /* 0x000000010b0b9824 */ /* 0x000fe200078e0a00 */
[----:B------:R-:W-:Y:S01]  /*1750*/  ISETP.GT.U32.AND P1, PT, R0, R17, PT ;  /* 0x000000110000720c */ /* 0x000fe20003f24070 */
[----:B------:R-:W-:-:S02]  /*1760*/  IMAD.MOV R12, RZ, RZ, -R12 ;  /* 0x000000ffff0c7224 */ /* 0x000fc400078e0a0c */
[----:B------:R-:W-:Y:S01]  /*1770*/  IMAD.MOV R9, RZ, RZ, -R9 ;  /* 0x000000ffff097224 */ /* 0x000fe200078e0a09 */
[----:B------:R-:W-:Y:S01]  /*1780*/  MOV R47, R11 ;  /* 0x0000000b002f7202 */ /* 0x000fe20000000f00 */
[----:B------:R-:W-:Y:S02]  /*1790*/  IMAD.MOV.U32 R49, RZ, RZ, R5 ;  /* 0x000000ffff317224 */ /* 0x000fe400078e0005 */
[----:B------:R-:W-:Y:S01]  /*17a0*/  IMAD R57, R0, R12, R57 ;  /* 0x0000000c00397224 */ /* 0x000fe200078e0239 */
[----:B------:R-:W-:Y:S01]  /*17b0*/  LOP3.LUT R12, R8, 0x2c, RZ, 0xfc, !PT ;  /* 0x0000002c080c7812 */ /* 0x000fe200078efcff */
[----:B------:R-:W-:Y:S01]  /*17c0*/  IMAD R11, R0, R9, R51 ;  /* 0x00000009000b7224 */ /* 0x000fe200078e0233 */
[----:B------:R-:W-:Y:S01]  /*17d0*/  @!P5 IADD3 R49, -R49, RZ, RZ ;  /* 0x000000ff3131d210 */ /* 0x000fe20007ffe1ff */
[----:B------:R-:W-:Y:S01]  /*17e0*/  IMAD.HI.U32 R10, R6, R19, RZ ;  /* 0x00000013060a7227 */ /* 0x000fe200078e00ff */
[C---:B------:R-:W-:Y:S02]  /*17f0*/  ISETP.GT.U32.AND P5, PT, R0.reuse, R57, PT ;  /* 0x000000390000720c */ /* 0x040fe40003fa4070 */
[----:B------:R-:W-:Y:S01]  /*1800*/  IABS R63, R12 ;  /* 0x0000000c003f7213 */ /* 0x000fe20000000000 */
[----:B------:R-:W-:Y:S01]  /*1810*/  @!P0 IMAD.IADD R15, R15, 0x1, -R0 ;  /* 0x000000010f0f8824 */ /* 0x000fe200078e0a00 */
[----:B------:R-:W-:Y:S01]  /*1820*/  ISETP.GT.U32.AND P0, PT, R0, R11, PT ;  /* 0x0000000b0000720c */ /* 0x000fe20003f04070 */
[----:B------:R-:W-:-:S02]  /*1830*/  IMAD.MOV R10, RZ, RZ, -R10 ;  /* 0x000000ffff0a7224 */ /* 0x000fc400078e0a0a */
[----:B------:R-:W-:Y:S02]  /*1840*/  IMAD.MOV.U32 R51, RZ, RZ, R15 ;  /* 0x000000ffff337224 */ /* 0x000fe400078e000f */
[----:B------:R-:W-:Y:S01]  /*1850*/  IMAD R7, R0, R10, R19 ;  /* 0x0000000a00077224 */ /* 0x000fe200078e0213 */
[----:B------:R-:W-:Y:S01]  /*1860*/  LOP3.LUT R10, R8, 0x2a, RZ, 0xfc, !PT ;  /* 0x0000002a080a7812 */ /* 0x000fe200078efcff */
[----:B------:R-:W-:Y:S02]  /*1870*/  @!P4 IMAD.MOV R51, RZ, RZ, -R51 ;  /* 0x000000ffff33c224 */ /* 0x000fe400078e0a33 */
[----:B------:R-:W-:Y:S01]  /*1880*/  @!P5 IADD3 R57, R57, -R0, RZ ;  /* 0x800000003939d210 */ /* 0x000fe20007ffe0ff */
[----:B------:R-:W-:Y:S01]  /*1890*/  IMAD.HI.U32 R9, R6, R63, RZ ;  /* 0x0000003f06097227 */ /* 0x000fe200078e00ff */
[----:B------:R-:W-:Y:S02]  /*18a0*/  IABS R61, R10 ;  /* 0x0000000a003d7213 */ /* 0x000fe40000000000 */
[C---:B------:R-:W-:Y:S01]  /*18b0*/  ISETP.GT.U32.AND P2, PT, R0.reuse, R7, PT ;  /* 0x000000070000720c */ /* 0x040fe20003f44070 */
[----:B------:R-:W-:Y:S01]  /*18c0*/  @!P0 IMAD.IADD R11, R11, 0x1, -R0 ;  /* 0x000000010b0b8824 */ /* 0x000fe200078e0a00 */
[----:B------:R-:W-:Y:S01]  /*18d0*/  ISETP.GT.U32.AND P0, PT, R0, R57, PT ;  /* 0x000000390000720c */ /* 0x000fe20003f04070 */
[----:B------:R-:W-:-:S03]  /*18e0*/  IMAD.HI.U32 R5, R6, R61, RZ ;  /* 0x0000003d06057227 */ /* 0x000fc600078e00ff */
[C---:B------:R-:W-:Y:S01]  /*18f0*/  ISETP.GT.U32.AND P4, PT, R0.reuse, R11, PT ;  /* 0x0000000b0000720c */ /* 0x040fe20003f84070 */
[--C-:B------:R-:W-:Y:S02]  /*1900*/  @!P1 IMAD.IADD R17, R17, 0x1, -R0.reuse ;  /* 0x0000000111119824 */ /* 0x100fe400078e0a00 */
[----:B------:R-:W-:Y:S02]  /*1910*/  IMAD.MOV R5, RZ, RZ, -R5 ;  /* 0x000000ffff057224 */ /* 0x000fe400078e0a05 */
[----:B------:R-:W-:Y:S01]  /*1920*/  IMAD.MOV R9, RZ, RZ, -R9 ;  /* 0x000000ffff097224 */ /* 0x000fe200078e0a09 */
[C---:B------:R-:W-:Y:S01]  /*1930*/  ISETP.GT.U32.AND P1, PT, R0.reuse, R17, PT ;  /* 0x000000110000720c */ /* 0x040fe20003f24070 */
[----:B------:R-:W-:Y:S01]  /*1940*/  IMAD R61, R0, R5, R61 ;  /* 0x00000005003d7224 */ /* 0x000fe200078e023d */
[----:B------:R-:W-:Y:S01]  /*1950*/  LOP3.LUT R5, R40, 0x7f, RZ, 0xc0, !PT ;  /* 0x0000007f28057812 */ /* 0x000fe200078ec0ff */
[C---:B------:R-:W-:Y:S02]  /*1960*/  IMAD R63, R0.reuse, R9, R63 ;  /* 0x00000009003f7224 */ /* 0x040fe400078e023f */
[--C-:B------:R-:W-:Y:S01]  /*1970*/  @!P0 IMAD.IADD R57, R57, 0x1, -R0.reuse ;  /* 0x0000000139398824 */ /* 0x100fe200078e0a00 */
[C---:B------:R-:W-:Y:S01]  /*1980*/  ISETP.GT.U32.AND P0, PT, R0.reuse, R61, PT ;  /* 0x0000003d0000720c */ /* 0x040fe20003f04070 */
[--C-:B------:R-:W-:Y:S01]  /*1990*/  @!P4 IMAD.IADD R11, R11, 0x1, -R0.reuse ;  /* 0x000000010b0bc824 */ /* 0x100fe200078e0a00 */
[----:B------:R-:W-:Y:S01]  /*19a0*/  ISETP.GT.U32.AND P4, PT, R0, R63, PT ;  /* 0x0000003f0000720c */ /* 0x000fe20003f84070 */
[----:B------:R-:W-:Y:S01]  /*19b0*/  @!P6 IMAD.MOV R47, RZ, RZ, -R47 ;  /* 0x000000ffff2fe224 */ /* 0x000fe200078e0a2f */
[----:B------:R-:W-:Y:S01]  /*19c0*/  ISETP.GE.AND P6, PT, R24, RZ, PT ;  /* 0x000000ff1800720c */ /* 0x000fe20003fc6270 */
[----:B------:R-:W-:Y:S01]  /*19d0*/  IMAD.SHL.U32 R9, R40, 0x10, RZ ;  /* 0x0000001028097824 */ /* 0x000fe200078e00ff */
[----:B------:R-:W-:Y:S01]  /*19e0*/  LOP3.LUT R24, R8, 0x2e, RZ, 0xfc, !PT ;  /* 0x0000002e08187812 */ /* 0x000fe200078efcff */
[--C-:B------:R-:W-:Y:S01]  /*19f0*/  @!P1 IMAD.IADD R17, R17, 0x1, -R0.reuse ;  /* 0x0000000111119824 */ /* 0x100fe200078e0a00 */
[----:B------:R-:W-:Y:S01]  /*1a00*/  ISETP.GE.AND P1, PT, R26, RZ, PT ;  /* 0x000000ff1a00720c */ /* 0x000fe20003f26270 */
[----:B------:R-:W-:Y:S01]  /*1a10*/  @!P2 IMAD.IADD R7, R7, 0x1, -R0 ;  /* 0x000000010707a824 */ /* 0x000fe200078e0a00 */
[----:B------:R-:W-:Y:S01]  /*1a20*/  LOP3.LUT R26, R8, 0x30, RZ, 0xfc, !PT ;  /* 0x00000030081a7812 */ /* 0x000fe200078efcff */
[----:B------:R-:W-:Y:S01]  /*1a30*/  IMAD R14, R14, 0x200, R5 ;  /* 0x000002000e0e7824 */ /* 0x000fe200078e0205 */
[----:B------:R-:W-:-:S02]  /*1a40*/  IABS R65, R24 ;  /* 0x0000001800417213 */ /* 0x000fc40000000000 */
[----:B------:R-:W-:Y:S01]  /*1a50*/  @!P0 IADD3 R61, R61, -R0, RZ ;  /* 0x800000003d3d8210 */ /* 0x000fe20007ffe0ff */
[----:B------:R-:W-:Y:S01]  /*1a60*/  @!P4 IMAD.IADD R63, R63, 0x1, -R0 ;  /* 0x000000013f3fc824 */ /* 0x000fe200078e0a00 */
[----:B------:R-:W-:Y:S01]  /*1a70*/  MOV R53, R17 ;  /* 0x0000001100357202 */ /* 0x000fe20000000f00 */
[----:B------:R-:W-:Y:S01]  /*1a80*/  VIADD R17, R14, 0x80 ;  /* 0x000000800e117836 */ /* 0x000fe20000000000 */
[----:B------:R-:W-:Y:S02]  /*1a90*/  IABS R67, R26 ;  /* 0x0000001a00437213 */ /* 0x000fe40000000000 */
[----:B------:R-:W-:Y:S01]  /*1aa0*/  LOP3.LUT R16, R9, 0x70, RZ, 0xc0, !PT ;  /* 0x0000007009107812 */ /* 0x000fe200078ec0ff */
[----:B------:R-:W-:Y:S01]  /*1ab0*/  IMAD.HI.U32 R9, R6, R65, RZ ;  /* 0x0000004106097227 */ /* 0x000fe200078e00ff */
[C---:B------:R-:W-:Y:S02]  /*1ac0*/  ISETP.GT.U32.AND P0, PT, R0.reuse, R61, PT ;  /* 0x0000003d0000720c */ /* 0x040fe40003f04070 */
[----:B------:R-:W-:Y:S01]  /*1ad0*/  ISETP.GT.U32.AND P4, PT, R0, R63, PT ;  /* 0x0000003f0000720c */ /* 0x000fe20003f84070 */
[----:B------:R-:W-:Y:S01]  /*1ae0*/  @!P3 IMAD.MOV R53, RZ, RZ, -R53 ;  /* 0x000000ffff35b224 */ /* 0x000fe200078e0a35 */
[----:B------:R-:W-:Y:S01]  /*1af0*/  ISETP.GE.AND P3, PT, R10, RZ, PT ;  /* 0x000000ff0a00720c */ /* 0x000fe20003f66270 */
[----:B------:R-:W-:Y:S01]  /*1b00*/  IMAD.HI.U32 R10, R6, R67, RZ ;  /* 0x00000043060a7227 */ /* 0x000fe200078e00ff */
[----:B------:R-:W-:-:S02]  /*1b10*/  ISETP.GT.U32.AND P5, PT, R0, R7, PT ;  /* 0x000000070000720c */ /* 0x000fc40003fa4070 */
[----:B------:R-:W-:Y:S01]  /*1b20*/  ISETP.GE.AND P2, PT, R28, RZ, PT ;  /* 0x000000ff1c00720c */ /* 0x000fe20003f46270 */
[----:B------:R-:W-:Y:S01]  /*1b30*/  IMAD.MOV R9, RZ, RZ, -R9 ;  /* 0x000000ffff097224 */ /* 0x000fe200078e0a09 */
[----:B------:R-:W-:Y:S01]  /*1b40*/  LOP3.LUT R28, R8, 0x32, RZ, 0xfc, !PT ;  /* 0x00000032081c7812 */ /* 0x000fe200078efcff */
[----:B------:R-:W-:Y:S01]  /*1b50*/  IMAD.MOV R10, RZ, RZ, -R10 ;  /* 0x000000ffff0a7224 */ /* 0x000fe200078e0a0a */
[----:B------:R-:W-:Y:S01]  /*1b60*/  IABS R19, R17 ;  /* 0x0000001100137213 */ /* 0x000fe20000000000 */
[C---:B------:R-:W-:Y:S01]  /*1b70*/  IMAD R65, R0.reuse, R9, R65 ;  /* 0x0000000900417224 */ /* 0x040fe200078e0241 */
[----:B------:R-:W-:Y:S01]  /*1b80*/  IABS R69, R28 ;  /* 0x0000001c00457213 */ /* 0x000fe20000000000 */
[C---:B------:R-:W-:Y:S01]  /*1b90*/  IMAD R67, R0.reuse, R10, R67 ;  /* 0x0000000a00437224 */ /* 0x040fe200078e0243 */
[----:B------:R-:W-:Y:S01]  /*1ba0*/  @!P4 IADD3 R63, R63, -R0, RZ ;  /* 0x800000003f3fc210 */ /* 0x000fe20007ffe0ff */
[----:B------:R-:W-:Y:S01]  /*1bb0*/  @!P0 IMAD.IADD R61, R61, 0x1, -R0 ;  /* 0x000000013d3d8824 */ /* 0x000fe200078e0a00 */
[----:B------:R-:W-:Y:S01]  /*1bc0*/  ISETP.GT.U32.AND P0, PT, R0, R65, PT ;  /* 0x000000410000720c */ /* 0x000fe20003f04070 */
[----:B------:R-:W-:Y:S01]  /*1bd0*/  IMAD.HI.U32 R9, R6, R73, RZ ;  /* 0x0000004906097227 */ /* 0x000fe200078e00ff */
[----:B------:R-:W-:-:S02]  /*1be0*/  ISETP.GT.U32.AND P4, PT, R0, R67, PT ;  /* 0x000000430000720c */ /* 0x000fc40003f84070 */
[----:B------:R-:W-:Y:S01]  /*1bf0*/  @!P5 IADD3 R7, R7, -R0, RZ ;  /* 0x800000000707d210 */ /* 0x000fe20007ffe0ff */
[----:B------:R-:W-:Y:S01]  /*1c00*/  IMAD.HI.U32 R10, R6, R75, RZ ;  /* 0x0000004b060a7227 */ /* 0x000fe200078e00ff */
[----:B------:R-:W-:Y:S02]  /*1c10*/  ISETP.GE.AND P5, PT, R12, RZ, PT ;  /* 0x000000ff0c00720c */ /* 0x000fe40003fa6270 */
[----:B------:R-:W-:Y:S01]  /*1c20*/  IADD3 R9, -R9, RZ, RZ ;  /* 0x000000ff09097210 */ /* 0x000fe20007ffe1ff */
[----:B------:R-:W-:Y:S01]  /*1c30*/  IMAD.HI.U32 R12, R6, R69, RZ ;  /* 0x00000045060c7227 */ /* 0x000fe200078e00ff */
[----:B------:R-:W-:-:S03]  /*1c40*/  MOV R55, R7 ;  /* 0x0000000700377202 */ /* 0x000fc60000000f00 */
[--C-:B------:R-:W-:Y:S01]  /*1c50*/  @!P0 IMAD.IADD R65, R65, 0x1, -R0.reuse ;  /* 0x0000000141418824 */ /* 0x100fe200078e0a00 */
[----:B------:R-:W-:Y:S01]  /*1c60*/  IADD3 R15, -R12, RZ, RZ ;  /* 0x000000ff0c0f7210 */ /* 0x000fe20007ffe1ff */
[----:B------:R-:W-:Y:S02]  /*1c70*/  @!P4 IMAD.IADD R67, R67, 0x1, -R0 ;  /* 0x000000014343c824 */ /* 0x000fe400078e0a00 */
[----:B------:R-:W-:Y:S01]  /*1c80*/  IMAD R12, R5, 0x80, R16 ;  /* 0x00000080050c7824 */ /* 0x000fe200078e0210 */
[----:B------:R-:W-:Y:S01]  /*1c90*/  ISETP.GT.U32.AND P0, PT, R0, R65, PT ;  /* 0x000000410000720c */ /* 0x000fe20003f04070 */
[----:B------:R-:W-:Y:S01]  /*1ca0*/  IMAD.HI.U32 R5, R6, R71, RZ ;  /* 0x0000004706057227 */ /* 0x000fe200078e00ff */
[----:B------:R-:W-:-:S03]  /*1cb0*/  ISETP.GT.U32.AND P4, PT, R0, R67, PT ;  /* 0x000000430000720c */ /* 0x000fc60003f84070 */
[----:B------:R-:W-:Y:S02]  /*1cc0*/  IMAD R69, R0, R15, R69 ;  /* 0x0000000f00457224 */ /* 0x000fe400078e0245 */
[----:B------:R-:W-:Y:S02]  /*1cd0*/  IMAD.MOV R15, RZ, RZ, -R5 ;  /* 0x000000ffff0f7224 */ /* 0x000fe400078e0a05 */
[----:B------:R-:W-:-:S04]  /*1ce0*/  IMAD.HI.U32 R5, R6, R77, RZ ;  /* 0x0000004d06057227 */ /* 0x000fc800078e00ff */
[C---:B------:R-:W-:Y:S02]  /*1cf0*/  IMAD R71, R0.reuse, R15, R71 ;  /* 0x0000000f00477224 */ /* 0x040fe400078e0247 */
[----:B------:R-:W-:Y:S01]  /*1d00*/  @!P0 IMAD.IADD R65, R65, 0x1, -R0 ;  /* 0x0000000141418824 */ /* 0x000fe200078e0a00 */
[C---:B------:R-:W-:Y:S01]  /*1d10*/  ISETP.GT.U32.AND P0, PT, R0.reuse, R69, PT ;  /* 0x000000450000720c */ /* 0x040fe20003f04070 */
[C---:B------:R-:W-:Y:S01]  /*1d20*/  IMAD R73, R0.reuse, R9, R73 ;  /* 0x0000000900497224 */ /* 0x040fe200078e0249 */
[----:B------:R-:W-:Y:S01]  /*1d30*/  @!P4 IADD3 R67, R67, -R0, RZ ;  /* 0x800000004343c210 */ /* 0x000fe20007ffe0ff */
[----:B------:R-:W-:Y:S01]  /*1d40*/  IMAD.MOV R5, RZ, RZ, -R5 ;  /* 0x000000ffff057224 */ /* 0x000fe200078e0a05 */
[----:B------:R-:W-:Y:S01]  /*1d50*/  ISETP.GT.U32.AND P4, PT, R0, R71, PT ;  /* 0x000000470000720c */ /* 0x000fe20003f84070 */
[----:B------:R-:W-:Y:S01]  /*1d60*/  VIADD R16, R14, 0x100 ;  /* 0x000001000e107836 */ /* 0x000fe20000000000 */
[----:B------:R-:W-:Y:S01]  /*1d70*/  IABS R9, R14 ;  /* 0x0000000e00097213 */ /* 0x000fe20000000000 */
[----:B------:R-:W-:-:S02]  /*1d80*/  IMAD.MOV R10, RZ, RZ, -R10 ;  /* 0x000000ffff0a7224 */ /* 0x000fc400078e0a0a */
[----:B------:R-:W-:Y:S01]  /*1d90*/  IMAD R77, R0, R5, R77 ;  /* 0x00000005004d7224 */ /* 0x000fe200078e024d */
[----:B------:R-:W-:Y:S01]  /*1da0*/  IABS R59, R16 ;  /* 0x00000010003b7213 */ /* 0x000fe20000000000 */
[----:B------:R-:W-:Y:S01]  /*1db0*/  IMAD.HI.U32 R6, R6, R79, RZ ;  /* 0x0000004f06067227 */ /* 0x000fe200078e00ff */
[----:B------:R-:W-:Y:S01]  /*1dc0*/  STL.64 [R1+0xa68], R16 ;  /* 0x000a681001007387 */ /* 0x000fe20000100a00 */
[----:B------:R-:W-:Y:S02]  /*1dd0*/  @!P0 IADD3 R69, R69, -R0, RZ ;  /* 0x8000000045458210 */ /* 0x000fe40007ffe0ff */
[----:B------:R-:W-:Y:S01]  /*1de0*/  ISETP.GT.U32.AND P0, PT, R0, R73, PT ;  /* 0x000000490000720c */ /* 0x000fe20003f04070 */
[----:B------:R-:W-:-:S04]  /*1df0*/  IMAD.HI.U32 R5, R4, R9, RZ ;  /* 0x0000000904057227 */ /* 0x000fc800078e00ff */
[----:B------:R-:W-:Y:S01]  /*1e00*/  @!P4 IMAD.IADD R71, R71, 0x1, -R0 ;  /* 0x000000014747c824 */ /* 0x000fe200078e0a00 */
[C---:B------:R-:W-:Y:S01]  /*1e10*/  ISETP.GT.U32.AND P4, PT, R0.reuse, R69, PT ;  /* 0x000000450000720c */ /* 0x040fe20003f84070 */
[----:B------:R-:W-:Y:S02]  /*1e20*/  IMAD R75, R0, R10, R75 ;  /* 0x0000000a004b7224 */ /* 0x000fe400078e024b */
[----:B------:R-:W-:Y:S02]  /*1e30*/  IMAD.MOV R10, RZ, RZ, -R6 ;  /* 0x000000ffff0a7224 */ /* 0x000fe400078e0a06 */
[----:B------:R-:W-:Y:S02]  /*1e40*/  IMAD.MOV R8, RZ, RZ, -R5 ;  /* 0x000000ffff087224 */ /* 0x000fe400078e0a05 */
[----:B------:R-:W-:-:S04]  /*1e50*/  IMAD.HI.U32 R5, R4, R19, RZ ;  /* 0x0000001304057227 */ /* 0x000fc800078e00ff */
[----:B------:R-:W-:Y:S01]  /*1e60*/  IMAD.HI.U32 R6, R4, R59, RZ ;  /* 0x0000003b04067227 */ /* 0x000fe200078e00ff */
[----:B------:R-:W-:-:S03]  /*1e70*/  IADD3 R7, -R5, RZ, RZ ;  /* 0x000000ff05077210 */ /* 0x000fc60007ffe1ff */
[----:B------:R-:W-:Y:S01]  /*1e80*/  @!P6 IMAD.MOV R55, RZ, RZ, -R55 ;  /* 0x000000ffff37e224 */ /* 0x000fe200078e0a37 */
[C---:B------:R-:W-:Y:S01]  /*1e90*/  ISETP.GT.U32.AND P6, PT, R0.reuse, R71, PT ;  /* 0x000000470000720c */ /* 0x040fe20003fc4070 */
[----:B------:R-:W-:Y:S01]  /*1ea0*/  @!P4 IMAD.IADD R69, R69, 0x1, -R0 ;  /* 0x000000014545c824 */ /* 0x000fe200078e0a00 */
[----:B------:R-:W-:Y:S01]  /*1eb0*/  ISETP.GT.U32.AND P4, PT, R0, R75, PT ;  /* 0x0000004b0000720c */ /* 0x000fe20003f84070 */
[----:B------:R-:W-:Y:S02]  /*1ec0*/  IMAD.MOV R6, RZ, RZ, -R6 ;  /* 0x000000ffff067224 */ /* 0x000fe400078e0a06 */
[--C-:B------:R-:W-:Y:S02]  /*1ed0*/  @!P0 IMAD.IADD R73, R73, 0x1, -R0.reuse ;  /* 0x0000000149498824 */ /* 0x100fe400078e0a00 */
[----:B------:R-:W-:Y:S02]  /*1ee0*/  VIADD R15, R14, 0x180 ;  /* 0x000001800e0f7836 */ /* 0x000fe40000000000 */
[----:B------:R-:W-:Y:S01]  /*1ef0*/  IMAD R5, R2, R8, R9 ;  /* 0x0000000802057224 */ /* 0x000fe200078e0209 */
[----:B------:R-:W-:Y:S01]  /*1f00*/  ISETP.GT.U32.AND P0, PT, R0, R73, PT ;  /* 0x000000490000720c */ /* 0x000fe20003f04070 */
[----:B------:R-:W-:Y:S01]  /*1f10*/  IMAD R9, R2, R6, R59 ;  /* 0x0000000602097224 */ /* 0x000fe200078e023b */
[----:B------:R-:W-:Y:S01]  /*1f20*/  IABS R81, R15 ;  /* 0x0000000f00517213 */ /* 0x000fe20000000000 */
[----:B------:R-:W-:Y:S01]  /*1f30*/  IMAD.MOV.U32 R59, RZ, RZ, R11 ;  /* 0x000000ffff3b7224 */ /* 0x000fe200078e000b */
[----:B------:R-:W-:Y:S01]  /*1f40*/  SHF.L.U32 R11, R40, 0x8, RZ ;  /* 0x00000008280b7819 */ /* 0x000fe200000006ff */
[----:B------:R-:W-:Y:S01]  /*1f50*/  IMAD R7, R2, R7, R19 ;  /* 0x0000000702077224 */ /* 0x000fe200078e0213 */
[----:B------:R-:W1:Y:S01]  /*1f60*/  LDC R6, c[0x0][0x230] ;  /* 0x00008c00ff067b82 */ /* 0x000e620000000800 */
[--C-:B------:R-:W-:Y:S01]  /*1f70*/  @!P6 IMAD.IADD R71, R71, 0x1, -R0.reuse ;  /* 0x000000014747e824 */ /* 0x100fe200078e0a00 */
[----:B------:R-:W-:Y:S01]  /*1f80*/  @!P2 IADD3 R59, -R59, RZ, RZ ;  /* 0x000000ff3b3ba210 */ /* 0x000fe20007ffe1ff */
[----:B------:R-:W-:Y:S01]  /*1f90*/  @!P1 IMAD.MOV R57, RZ, RZ, -R57 ;  /* 0x000000ffff399224 */ /* 0x000fe200078e0a39 */
[----:B------:R-:W-:Y:S01]  /*1fa0*/  ISETP.GT.U32.AND P6, PT, R0, R77, PT ;  /* 0x0000004d0000720c */ /* 0x000fe20003fc4070 */
[----:B------:R-:W-:Y:S01]  /*1fb0*/  IMAD.HI.U32 R4, R4, R81, RZ ;  /* 0x0000005104047227 */ /* 0x000fe200078e00ff */
[C---:B------:R-:W-:Y:S01]  /*1fc0*/  ISETP.GT.U32.AND P2, PT, R2.reuse, R7, PT ;  /* 0x000000070200720c */ /* 0x040fe20003f44070 */
[----:B------:R3:W-:Y:S01]  /*1fd0*/  STL.64 [R1+0xa70], R14 ;  /* 0x000a700e01007387 */ /* 0x0007e20000100a00 */
[----:B------:R-:W-:Y:S01]  /*1fe0*/  ISETP.GT.U32.AND P1, PT, R2, R5, PT ;  /* 0x000000050200720c */ /* 0x000fe20003f24070 */
[----:B------:R-:W-:Y:S01]  /*1ff0*/  @!P4 IMAD.IADD R75, R75, 0x1, -R0 ;  /* 0x000000014b4bc824 */ /* 0x000fe200078e0a00 */
[----:B------:R-:W-:Y:S01]  /*2000*/  ISETP.GE.AND P4, PT, R24, RZ, PT ;  /* 0x000000ff1800720c */ /* 0x000fe20003f86270 */
[----:B------:R-:W-:Y:S01]  /*2010*/  IMAD R79, R0, R10, R79 ;  /* 0x0000000a004f7224 */ /* 0x000fe200078e024f */
[----:B------:R-:W-:Y:S01]  /*2020*/  @!P0 IADD3 R73, R73, -R0, RZ ;  /* 0x8000000049498210 */ /* 0x000fe20007ffe0ff */
[----:B------:R-:W-:Y:S01]  /*2030*/  @!P3 IMAD.MOV R61, RZ, RZ, -R61 ;  /* 0x000000ffff3db224 */ /* 0x000fe200078e0a3d */
[----:B------:R-:W-:Y:S01]  /*2040*/  ISETP.GT.U32.AND P3, PT, R2, R9, PT ;  /* 0x000000090200720c */ /* 0x000fe20003f64070 */
[----:B------:R-:W-:Y:S01]  /*2050*/  IMAD.MOV R4, RZ, RZ, -R4 ;  /* 0x000000ffff047224 */ /* 0x000fe200078e0a04 */
[----:B------:R-:W-:Y:S01]  /*2060*/  ISETP.GT.U32.AND P0, PT, R0, R79, PT ;  /* 0x0000004f0000720c */ /* 0x000fe20003f04070 */
[----:B------:R-:W-:Y:S01]  /*2070*/  @!P6 IMAD.IADD R77, R77, 0x1, -R0 ;  /* 0x000000014d4de824 */ /* 0x000fe200078e0a00 */
[----:B------:R-:W-:Y:S01]  /*2080*/  LOP3.LUT R18, R18, 0x2000, R11, 0xf8, !PT ;  /* 0x0000200012127812 */ /* 0x000fe200078ef80b */
[----:B------:R-:W-:Y:S01]  /*2090*/  IMAD R19, R2, R4, R81 ;  /* 0x0000000402137224 */ /* 0x000fe200078e0251 */
[----:B------:R-:W4:Y:S01]  /*20a0*/  LDC.64 R10, c[0x0][0x238] ;  /* 0x00008e00ff0a7b82 */ /* 0x000f220000000a00 */
[----:B------:R-:W-:-:S02]  /*20b0*/  @!P2 IMAD.IADD R7, R7, 0x1, -R2 ;  /* 0x000000010707a824 */ /* 0x000fc400078e0a02 */
[----:B------:R-:W-:Y:S01]  /*20c0*/  @!P1 IMAD.IADD R5, R5, 0x1, -R2 ;  /* 0x0000000105059824 */ /* 0x000fe200078e0a02 */
[----:B------:R-:W-:Y:S01]  /*20d0*/  ISETP.GT.U32.AND P6, PT, R2, R19, PT ;  /* 0x000000130200720c */ /* 0x000fe20003fc4070 */
[----:B------:R-:W-:Y:S01]  /*20e0*/  @!P5 IMAD.MOV R63, RZ, RZ, -R63 ;  /* 0x000000ffff3fd224 */ /* 0x000fe200078e0a3f */
[----:B------:R-:W-:Y:S01]  /*20f0*/  ISETP.GE.AND P5, PT, R26, RZ, PT ;  /* 0x000000ff1a00720c */ /* 0x000fe20003fa6270 */
[----:B------:R-:W-:Y:S01]  /*2100*/  @!P4 IMAD.MOV R65, RZ, RZ, -R65 ;  /* 0x000000ffff41c224 */ /* 0x000fe200078e0a41 */
[----:B------:R-:W-:Y:S01]  /*2110*/  ISETP.GT.U32.AND P1, PT, R0, R77, PT ;  /* 0x0000004d0000720c */ /* 0x000fe20003f24070 */
[----:B------:R-:W-:Y:S01]  /*2120*/  @!P0 IMAD.IADD R79, R79, 0x1, -R0 ;  /* 0x000000014f4f8824 */ /* 0x000fe200078e0a00 */
[----:B------:R-:W-:Y:S01]  /*2130*/  @!P3 IADD3 R9, R9, -R2, RZ ;  /* 0x800000020909b210 */ /* 0x000fe20007ffe0ff */
[----:B------:R-:W2:Y:S01]  /*2140*/  LDC R4, c[0x0][0x230] ;  /* 0x00008c00ff047b82 */ /* 0x000ea20000000800 */
[----:B------:R-:W-:Y:S01]  /*2150*/  ISETP.GT.U32.AND P4, PT, R2, R7, PT ;  /* 0x000000070200720c */ /* 0x000fe20003f84070 */
[----:B-1----:R-:W-:Y:S01]  /*2160*/  VIADD R6, R6, 0xfffffffe ;  /* 0xfffffffe06067836 */ /* 0x002fe20000000000 */
[----:B------:R-:W-:-:S02]  /*2170*/  ISETP.GT.U32.AND P3, PT, R2, R5, PT ;  /* 0x000000050200720c */ /* 0x000fc40003f64070 */
[C---:B------:R-:W-:Y:S01]  /*2180*/  ISETP.GT.U32.AND P0, PT, R0.reuse, R75, PT ;  /* 0x0000004b0000720c */ /* 0x040fe20003f04070 */
[----:B------:R-:W-:Y:S01]  /*2190*/  @!P6 IMAD.IADD R19, R19, 0x1, -R2 ;  /* 0x000000011313e824 */ /* 0x000fe200078e0a02 */
[----:B------:R-:W-:Y:S01]  /*21a0*/  ISETP.GT.U32.AND P2, PT, R0, R79, PT ;  /* 0x0000004f0000720c */ /* 0x000fe20003f44070 */
[----:B------:R-:W-:Y:S01]  /*21b0*/  @!P5 IMAD.MOV R67, RZ, RZ, -R67 ;  /* 0x000000ffff43d224 */ /* 0x000fe200078e0a43 */
[C---:B------:R-:W-:Y:S01]  /*21c0*/  ISETP.GT.U32.AND P6, PT, R2.reuse, R9, PT ;  /* 0x000000090200720c */ /* 0x040fe20003fc4070 */
[----:B------:R-:W-:Y:S01]  /*21d0*/  @!P1 IMAD.IADD R77, R77, 0x1, -R0 ;  /* 0x000000014d4d9824 */ /* 0x000fe200078e0a00 */
[----:B------:R-:W-:Y:S02]  /*21e0*/  ISETP.GT.U32.AND P5, PT, R2, R19, PT ;  /* 0x000000130200720c */ /* 0x000fe40003fa4070 */
[----:B------:R-:W-:Y:S01]  /*21f0*/  ISETP.GE.AND P1, PT, R30, RZ, PT ;  /* 0x000000ff1e00720c */ /* 0x000fe20003f26270 */
[----:B----4-:R-:W-:Y:S01]  /*2200*/  IMAD R54, R10, 0x11, RZ ;  /* 0x000000110a367824 */ /* 0x010fe200078e02ff */
[----:B------:R-:W-:Y:S01]  /*2210*/  @!P4 IADD3 R7, R7, -R2, RZ ;  /* 0x800000020707c210 */ /* 0x000fe20007ffe0ff */
[----:B------:R-:W-:Y:S01]  /*2220*/  @!P3 IMAD.IADD R5, R5, 0x1, -R2 ;  /* 0x000000010505b824 */ /* 0x000fe200078e0a02 */
[----:B------:R-:W-:Y:S01]  /*2230*/  ISETP.GE.AND P4, PT, R36, RZ, PT ;  /* 0x000000ff2400720c */ /* 0x000fe20003f86270 */
[----:B------:R-:W-:Y:S01]  /*2240*/  IMAD R56, R10, 0x13, RZ ;  /* 0x000000130a387824 */ /* 0x000fe200078e02ff */
[----:B------:R-:W-:Y:S01]  /*2250*/  ISETP.GE.AND P3, PT, R34, RZ, PT ;  /* 0x000000ff2200720c */ /* 0x000fe20003f66270 */
[----:B------:R-:W-:Y:S01]  /*2260*/  @!P2 IMAD.IADD R79, R79, 0x1, -R0 ;  /* 0x000000014f4fa824 */ /* 0x000fe200078e0a00 */
[----:B------:R-:W-:Y:S01]  /*2270*/  @!P0 IADD3 R75, R75, -R0, RZ ;  /* 0x800000004b4b8210 */ /* 0x000fe20007ffe0ff */
[--C-:B------:R-:W-:Y:S01]  /*2280*/  @!P6 IMAD.IADD R9, R9, 0x1, -R2.reuse ;  /* 0x000000010909e824 */ /* 0x100fe200078e0a02 */
[----:B------:R-:W-:Y:S01]  /*2290*/  ISETP.GE.AND P0, PT, R28, RZ, PT ;  /* 0x000000ff1c00720c */ /* 0x000fe20003f06270 */
[----:B------:R-:W-:Y:S01]  /*22a0*/  @!P5 IMAD.IADD R19, R19, 0x1, -R2 ;  /* 0x000000011313d824 */ /* 0x000fe200078e0a02 */
[----:B------:R-:W-:Y:S01]  /*22b0*/  ISETP.GE.AND P2, PT, R32, RZ, PT ;  /* 0x000000ff2000720c */ /* 0x000fe20003f46270 */
[----:B------:R-:W-:Y:S01]  /*22c0*/  IMAD R2, R85, R11, RZ ;  /* 0x0000000b55027224 */ /* 0x000fe200078e02ff */
[----:B------:R-:W-:Y:S01]  /*22d0*/  ISETP.GE.AND P6, PT, R22, RZ, PT ;  /* 0x000000ff1600720c */ /* 0x000fe20003fc6270 */
[----:B--2---:R-:W-:Y:S01]  /*22e0*/  VIADD R4, R4, 0xffffffff ;  /* 0xffffffff04047836 */ /* 0x004fe20000000000 */
[----:B------:R-:W-:Y:S01]  /*22f0*/  @!P1 IADD3 R71, -R71, RZ, RZ ;  /* 0x000000ff47479210 */ /* 0x000fe20007ffe1ff */
[----:B------:R-:W-:Y:S01]  /*2300*/  @!P4 IMAD.MOV R77, RZ, RZ, -R77 ;  /* 0x000000ffff4dc224 */ /* 0x000fe200078e0a4d */
[----:B------:R-:W-:Y:S01]  /*2310*/  ISETP.GE.AND P1, PT, R14, RZ, PT ;  /* 0x000000ff0e00720c */ /* 0x000fe20003f26270 */
[----:B------:R-:W-:Y:S01]  /*2320*/  @!P3 IMAD.MOV R75, RZ, RZ, -R75 ;  /* 0x000000ffff4bb224 */ /* 0x000fe200078e0a4b */
[----:B------:R-:W-:Y:S01]  /*2330*/  ISETP.GE.AND P4, PT, R16, RZ, PT ;  /* 0x000000ff1000720c */ /* 0x000fe20003f86270 */
[----:B------:R-:W-:Y:S01]  /*2340*/  IMAD R58, R10, 0x31, RZ ;  /* 0x000000310a3a7824 */ /* 0x000fe200078e02ff */
[----:B------:R-:W-:Y:S01]  /*2350*/  ISETP.GE.AND P5, PT, R15, RZ, PT ;  /* 0x000000ff0f00720c */ /* 0x000fe20003fa6270 */
[----:B------:R-:W-:Y:S01]  /*2360*/  @!P0 IMAD.MOV R69, RZ, RZ, -R69 ;  /* 0x000000ffff458224 */ /* 0x000fe200078e0a45 */
[----:B------:R-:W-:Y:S01]  /*2370*/  ISETP.GE.AND P3, PT, R17, RZ, PT ;  /* 0x000000ff1100720c */ /* 0x000fe20003f66270 */
[----:B------:R-:W-:Y:S01]  /*2380*/  @!P2 IMAD.MOV R73, RZ, RZ, -R73 ;  /* 0x000000ffff49a224 */ /* 0x000fe200078e0a49 */
[----:B------:R-:W-:Y:S01]  /*2390*/  ISETP.NE.AND P0, PT, R38, RZ, PT ;  /* 0x000000ff2600720c */ /* 0x000fe20003f05270 */
[C---:B------:R-:W-:Y:S01]  /*23a0*/  IMAD R60, R10.reuse, 0x33, RZ ;  /* 0x000000330a3c7824 */ /* 0x040fe200078e02ff */
[----:B------:R-:W-:Y:S01]  /*23b0*/  LOP3.LUT R0, RZ, R38, RZ, 0x33, !PT ;  /* 0x00000026ff007212 */ /* 0x000fe200078e33ff */
[----:B------:R-:W-:Y:S01]  /*23c0*/  IMAD R62, R10, 0x15, RZ ;  /* 0x000000150a3e7824 */ /* 0x000fe200078e02ff */
[----:B------:R-:W-:Y:S01]  /*23d0*/  @!P6 IADD3 R79, -R79, RZ, RZ ;  /* 0x000000ff4f4fe210 */ /* 0x000fe20007ffe1ff */
[----:B------:R-:W-:Y:S01]  /*23e0*/  @!P1 IMAD.MOV R5, RZ, RZ, -R5 ;  /* 0x000000ffff059224 */ /* 0x000fe200078e0a05 */
[C---:B------:R-:W-:Y:S01]  /*23f0*/  SEL R8, R0.reuse, R31, !P0 ;  /* 0x0000001f00087207 */ /* 0x040fe20004000000 */
[----:B------:R-:W-:Y:S01]  /*2400*/  @!P4 IMAD.MOV R9, RZ, RZ, -R9 ;  /* 0x000000ffff09c224 */ /* 0x000fe200078e0a09 */
[----:B------:R-:W-:Y:S01]  /*2410*/  SEL R22, R0, R41, !P0 ;  /* 0x0000002900167207 */ /* 0x000fe20004000000 */
[----:B------:R-:W-:Y:S01]  /*2420*/  @!P5 IMAD.MOV R19, RZ, RZ, -R19 ;  /* 0x000000ffff13d224 */ /* 0x000fe200078e0a13 */
[----:B------:R-:W-:Y:S01]  /*2430*/  LEA R44, P2, R2, UR4, 0x2 ;  /* 0x00000004022c7c11 */ /* 0x000fe2000f8410ff */
[----:B------:R-:W1:Y:S01]  /*2440*/  S2UR UR4, SR_CgaCtaId ;  /* 0x00000000000479c3 */ /* 0x000e620000008800 */
[----:B------:R-:W-:Y:S01]  /*2450*/  SEL R20, R0, R20, !P0 ;  /* 0x0000001400147207 */ /* 0x000fe20004000000 */
[----:B------:R-:W-:Y:S01]  /*2460*/  IMAD R8, R8, UR7, RZ ;  /* 0x0000000708087c24 */ /* 0x000fe2000f8e02ff */
[----:B------:R-:W-:Y:S01]  /*2470*/  SEL R21, R0, R21, !P0 ;  /* 0x0000001500157207 */ /* 0x000fe20004000000 */
[----:B------:R-:W-:Y:S01]  /*2480*/  IMAD R22, R22, UR12, RZ ;  /* 0x0000000c16167c24 */ /* 0x000fe2000f8e02ff */
[C---:B------:R-:W-:Y:S01]  /*2490*/  SEL R23, R0.reuse, R23, !P0 ;  /* 0x0000001700177207 */ /* 0x040fe20004000000 */
[----:B------:R-:W-:Y:S01]  /*24a0*/  UMOV UR7, 0x400 ;  /* 0x0000040000077882 */ /* 0x000fe20000000000 */
[----:B------:R-:W-:Y:S01]  /*24b0*/  SEL R25, R0, R25, !P0 ;  /* 0x0000001900197207 */ /* 0x000fe20004000000 */
[----:B------:R-:W-:Y:S01]  /*24c0*/  IMAD R64, R10, 0x17, RZ ;  /* 0x000000170a407824 */ /* 0x000fe200078e02ff */
        /* <DEDUP_REMOVED lines=14> */
[C---:B------:R-:W-:Y:S01]  /*25b0*/  SEL R26, R0.reuse, R45, !P0 ;  /* 0x0000002d001a7207 */ /* 0x040fe20004000000 */
[----:B-1----:R-:W-:Y:S01]  /*25c0*/  ULEA UR7, UR4, UR7, 0x18 ;  /* 0x0000000704077291 */ /* 0x002fe2000f8ec03f */
[C---:B------:R-:W-:Y:S01]  /*25d0*/  SEL R28, R0.reuse, R47, !P0 ;  /* 0x0000002f001c7207 */ /* 0x040fe20004000000 */
[----:B------:R-:W1:Y:S01]  /*25e0*/  LDC R43, c[0x0][0x230] ;  /* 0x00008c00ff2b7b82 */ /* 0x000e620000000800 */
        /* <DEDUP_REMOVED lines=15> */
[----:B------:R-:W-:Y:S01]  /*26e0*/  IMAD R31, R31, UR21, RZ ;  /* 0x000000151f1f7c24 */ /* 0x000fe2000f8e02ff */
[----:B------:R-:W-:Y:S01]  /*26f0*/  SEL R34, R0, R65, !P0 ;  /* 0x0000004100227207 */ /* 0x000fe20004000000 */
[----:B------:R-:W-:Y:S01]  /*2700*/  IMAD R32, R32, UR22, RZ ;  /* 0x0000001620207c24 */ /* 0x000fe2000f8e02ff */
[----:B------:R-:W-:Y:S01]  /*2710*/  SEL R67, R0, R67, !P0 ;  /* 0x0000004300437207 */ /* 0x000fe20004000000 */
[----:B------:R-:W-:Y:S01]  /*2720*/  IMAD R65, R10, 0x34, RZ ;  /* 0x000000340a417824 */ /* 0x000fe200078e02ff */
        /* <DEDUP_REMOVED lines=14> */
[----:B------:R-:W-:Y:S01]  /*2810*/  ISETP.NE.AND P0, PT, R42, RZ, PT ;  /* 0x000000ff2a00720c */ /* 0x000fe20003f05270 */
[----:B------:R-:W-:Y:S01]  /*2820*/  IMAD R41, R41, UR31, RZ ;  /* 0x0000001f29297c24 */ /* 0x000fe2000f8e02ff */
[----:B------:R-:W-:Y:S01]  /*2830*/  LOP3.LUT R0, RZ, R42, RZ, 0x33, !PT ;  /* 0x0000002aff007212 */ /* 0x000fe200078e33ff */
[----:B------:R-:W-:Y:S01]  /*2840*/  IMAD R3, R3, UR32, RZ ;  /* 0x0000002003037c24 */ /* 0x000fe2000f8e02ff */
[----:B------:R-:W-:Y:S01]  /*2850*/  @!P3 IADD3 R7, -R7, RZ, RZ ;  /* 0x000000ff0707b210 */ /* 0x000fe20007ffe1ff */
[----:B------:R-:W2:Y:S01]  /*2860*/  LDC R42, c[0x0][0x230] ;  /* 0x00008c00ff2a7b82 */ /* 0x000ea20000000800 */
[----:B------:R-:W-:Y:S01]  /*2870*/  LEA.HI.X.SX32 R45, R2, UR5, 0x2, P2 ;  /* 0x00000005022d7c11 */ /* 0x000fe200090f16ff */
[----:B------:R-:W-:Y:S01]  /*2880*/  ULDC UR5, c[0x0][0x240] ;  /* 0x0000900000057ab9 */ /* 0x000fe20000000800 */
[C---:B------:R-:W-:Y:S01]  /*2890*/  SEL R46, R0.reuse, R5, !P0 ;  /* 0x00000005002e7207 */ /* 0x040fe20004000000 */
[----:B------:R-:W-:Y:S01]  /*28a0*/  IMAD R2, R21, UR5, RZ ;  /* 0x0000000515027c24 */ /* 0x000fe2000f8e02ff */
[C---:B------:R-:W-:Y:S01]  /*28b0*/  SEL R47, R0.reuse, R7, !P0 ;  /* 0x00000007002f7207 */ /* 0x040fe20004000000 */
[----:B------:R-:W-:Y:S01]  /*28c0*/  IMAD R21, R39, UR11, RZ ;  /* 0x0000000b27157c24 */ /* 0x000fe2000f8e02ff */
[C---:B------:R-:W-:Y:S01]  /*28d0*/  SEL R48, R0.reuse, R9, !P0 ;  /* 0x0000000900307207 */ /* 0x040fe20004000000 */
[----:B------:R-:W-:Y:S01]  /*28e0*/  IMAD R39, R75, UR29, RZ ;  /* 0x0000001d4b277c24 */ /* 0x000fe2000f8e02ff */
[----:B------:R-:W-:Y:S01]  /*28f0*/  SEL R49, R0, R19, !P0 ;  /* 0x0000001300317207 */ /* 0x000fe20004000000 */
[----:B------:R-:W-:Y:S01]  /*2900*/  IMAD R0, R20, UR5, RZ ;  /* 0x0000000514007c24 */ /* 0x000fe2000f8e02ff */
[----:B------:R-:W-:Y:S01]  /*2910*/  ISETP.GE.U32.AND P1, PT, R6, 0x7fffffbf, PT ;  /* 0x7fffffbf0600780c */ /* 0x000fe20003f26070 */
[----:B------:R-:W-:Y:S01]  /*2920*/  IMAD R6, R27, UR5, RZ ;  /* 0x000000051b067c24 */ /* 0x000fe2000f8e02ff */
[----:B------:R-:W-:Y:S01]  /*2930*/  ISETP.GE.U32.AND P0, PT, R4, 0x7fffffc0, PT ;  /* 0x7fffffc00400780c */ /* 0x000fe20003f06070 */
[----:B------:R-:W-:Y:S01]  /*2940*/  IMAD R19, R35, UR9, RZ ;  /* 0x0000000923137c24 */ /* 0x000fe2000f8e02ff */
[-C--:B------:R-:W-:Y:S01]  /*2950*/  LEA R152, P2, R0, R44.reuse, 0x2 ;  /* 0x0000002c00987211 */ /* 0x080fe200078410ff */
[----:B------:R-:W-:Y:S01]  /*2960*/  IMAD R4, R23, UR5, RZ ;  /* 0x0000000517047c24 */ /* 0x000fe2000f8e02ff */
[-C--:B------:R-:W-:Y:S01]  /*2970*/  LEA R150, P4, R6, R44.reuse, 0x2 ;  /* 0x0000002c06967211 */ /* 0x080fe200078810ff */
[----:B------:R-:W-:Y:S01]  /*2980*/  IMAD R23, R24, UR13, RZ ;  /* 0x0000000d18177c24 */ /* 0x000fe2000f8e02ff */
[-C--:B------:R-:W-:Y:S01]  /*2990*/  LEA.HI.X.SX32 R153, R0, R45.reuse, 0x2, P2 ;  /* 0x0000002d00997211 */ /* 0x080fe200010f16ff */
[----:B------:R-:W-:Y:S01]  /*29a0*/  IMAD R27, R51, UR17, RZ ;  /* 0x00000011331b7c24 */ /* 0x000fe2000f8e02ff */
[-C--:B------:R-:W-:Y:S01]  /*29b0*/  LEA R148, P5, R19, R44.reuse, 0x2 ;  /* 0x0000002c13947211 */ /* 0x080fe200078a10ff */
[----:B------:R-:W-:Y:S01]  /*29c0*/  IMAD R35, R67, UR25, RZ ;  /* 0x0000001943237c24 */ /* 0x000fe2000f8e02ff */
[-C--:B------:R-:W-:Y:S01]  /*29d0*/  LEA R146, P6, R23, R44.reuse, 0x2 ;  /* 0x0000002c17927211 */ /* 0x080fe200078c10ff */
[----:B------:R-:W-:Y:S01]  /*29e0*/  STL.64 [R1+0x950], R152 ;  /* 0x0009509801007387 */ /* 0x000fe20000100a00 */
[-C--:B------:R-:W-:Y:S01]  /*29f0*/  LEA.HI.X.SX32 R151, R6, R45.reuse, 0x2, P4 ;  /* 0x0000002d06977211 */ /* 0x080fe200020f16ff */
        /* <DEDUP_REMOVED lines=40> */
[----:B------:R-:W-:Y:S01]  /*2c80*/  ULDC UR5, c[0x0][0x234] ;  /* 0x00008d0000057ab9 */ /* 0x000fe20000000800 */
[-C--:B------:R-:W-:Y:S01]  /*2c90*/  LEA R124, P2, R36, R44.reuse, 0x2 ;  /* 0x0000002c247c7211 */ /* 0x080fe200078410ff */
[----:B------:R-:W-:Y:S01]  /*2ca0*/  STL.64 [R1+0xaa0], R142 ;  /* 0x000aa08e01007387 */ /* 0x000fe20000100a00 */
[-C--:B------:R-:W-:Y:S01]  /*2cb0*/  LEA R120, P4, R4, R44.reuse, 0x2 ;  /* 0x0000002c04787211 */ /* 0x080fe200078810ff */
[----:B------:R-:W-:Y:S01]  /*2cc0*/  IMAD R0, R46, UR5, RZ ;  /* 0x000000052e007c24 */ /* 0x000fe2000f8e02ff */
[-C--:B------:R-:W-:Y:S01]  /*2cd0*/  LEA.HI.X.SX32 R129, R28, R45.reuse, 0x2, P5 ;  /* 0x0000002d1c817211 */ /* 0x080fe200028f16ff */
[----:B------:R-:W-:Y:S01]  /*2ce0*/  STL.64 [R1+0xa18], R140 ;  /* 0x000a188c01007387 */ /* 0x000fe20000100a00 */
[-C--:B------:R-:W-:Y:S01]  /*2cf0*/  LEA R122, P3, R40, R44.reuse, 0x2 ;  /* 0x0000002c287a7211 */ /* 0x080fe200078610ff */
[----:B------:R-:W-:Y:S01]  /*2d00*/  ULDC.64 UR8, c[0x0][0x210] ;  /* 0x0000840000087ab9 */ /* 0x000fe20000000a00 */
[-C--:B------:R-:W-:Y:S01]  /*2d10*/  LEA.HI.X.SX32 R127, R32, R45.reuse, 0x2, P6 ;  /* 0x0000002d207f7211 */ /* 0x080fe200030f16ff */
[----:B------:R-:W-:Y:S01]  /*2d20*/  STL.64 [R1+0xaa8], R140 ;  /* 0x000aa88c01007387 */ /* 0x000fe20000100a00 */
[-C--:B------:R-:W-:Y:S01]  /*2d30*/  LEA.HI.X.SX32 R125, R36, R45.reuse, 0x2, P2 ;  /* 0x0000002d247d7211 */ /* 0x080fe200010f16ff */
[----:B------:R-:W-:Y:S01]  /*2d40*/  IMAD R26, R30, UR16, RZ ;  /* 0x000000101e1a7c24 */ /* 0x000fe2000f8e02ff */
[-C--:B------:R-:W-:Y:S01]  /*2d50*/  LEA.HI.X.SX32 R121, R4, R45.reuse, 0x2, P4 ;  /* 0x0000002d04797211 */ /* 0x080fe200020f16ff */
[----:B------:R-:W-:Y:S01]  /*2d60*/  STL.64 [R1+0xa38], R138 ;  /* 0x000a388a01007387 */ /* 0x000fe20000100a00 */
[-C--:B------:R-:W-:Y:S01]  /*2d70*/  LEA R114, P2, R25, R44.reuse, 0x2 ;  /* 0x0000002c19727211 */ /* 0x080fe200078410ff */
[----:B------:R-:W-:Y:S01]  /*2d80*/  IMAD R30, R57, UR20, RZ ;  /* 0x00000014391e7c24 */ /* 0x000fe2000f8e02ff */
[-C--:B------:R-:W-:Y:S01]  /*2d90*/  LEA R110, P4, R33, R44.reuse, 0x2 ;  /* 0x0000002c216e7211 */ /* 0x080fe200078810ff */
[----:B------:R-:W-:Y:S01]  /*2da0*/  STL.64 [R1+0xab0], R138 ;  /* 0x000ab08a01007387 */ /* 0x000fe20000100a00 */
[-C--:B------:R-:W-:Y:S01]  /*2db0*/  LEA R116, P6, R21, R44.reuse, 0x2 ;  /* 0x0000002c15747211 */ /* 0x080fe200078c10ff */
[----:B------:R-:W-:Y:S01]  /*2dc0*/  IMAD R2, R47, UR5, RZ ;  /* 0x000000052f027c24 */ /* 0x000fe2000f8e02ff */
[-C--:B------:R-:W-:Y:S01]  /*2dd0*/  LEA R118, P5, R8, R44.reuse, 0x2 ;  /* 0x0000002c08767211 */ /* 0x080fe200078a10ff */
[----:B------:R-:W-:Y:S01]  /*2de0*/  STL.64 [R1+0x960], R136 ;  /* 0x0009608801007387 */ /* 0x000fe20000100a00 */
[-C--:B------:R-:W-:Y:S01]  /*2df0*/  LEA.HI.X.SX32 R123, R40, R45.reuse, 0x2, P3 ;  /* 0x0000002d287b7211 */ /* 0x080fe200018f16ff */
[----:B------:R-:W-:Y:S01]  /*2e00*/  IMAD R19, R49, UR5, RZ ;  /* 0x0000000531137c24 */ /* 0x000fe2000f8e02ff */
[-C--:B------:R-:W-:Y:S01]  /*2e10*/  LEA.HI.X.SX32 R115, R25, R45.reuse, 0x2, P2 ;  /* 0x0000002d19737211 */ /* 0x080fe200010f16ff */
[----:B------:R-:W-:Y:S01]  /*2e20*/  STL.64 [R1+0xab8], R136 ;  /* 0x000ab88801007387 */ /* 0x000fe20000100a00 */
[-C--:B------:R-:W-:Y:S01]  /*2e30*/  LEA.HI.X.SX32 R111, R33, R45.reuse, 0x2, P4 ;  /* 0x0000002d216f7211 */ /* 0x080fe200020f16ff */
[----:B------:R-:W-:Y:S01]  /*2e40*/  ULDC.64 UR18, c[0x0][0x208] ;  /* 0x0000820000127ab9 */ /* 0x000fe20000000a00 */
[-C--:B------:R-:W-:Y:S01]  /*2e50*/  LEA R112, P3, R29, R44.reuse, 0x2 ;  /* 0x0000002c1d707211 */ /* 0x080fe200078610ff */
[----:B------:R-:W-:Y:S01]  /*2e60*/  STL.64 [R1+0x980], R134 ;  /* 0x0009808601007387 */ /* 0x000fe20000100a00 */
[-C--:B------:R-:W-:Y:S01]  /*2e70*/  LEA.HI.X.SX32 R117, R21, R45.reuse, 0x2, P6 ;  /* 0x0000002d15757211 */ /* 0x080fe200030f16ff */
[----:B------:R-:W-:Y:S01]  /*2e80*/  VIADD R20, R50, 0xffffffdf ;  /* 0xffffffdf32147836 */ /* 0x000fe20000000000 */
[-C--:B------:R-:W-:Y:S01]  /*2e90*/  LEA R104, P2, R5, R44.reuse, 0x2 ;  /* 0x0000002c05687211 */ /* 0x080fe200078410ff */
[----:B------:R-:W-:Y:S01]  /*2ea0*/  STL.64 [R1+0xac0], R134 ;  /* 0x000ac08601007387 */ /* 0x000fe20000100a00 */
[-C--:B------:R-:W-:Y:S01]  /*2eb0*/  LEA R100, P4, R22, R44.reuse, 0x2 ;  /* 0x0000002c16647211 */ /* 0x080fe200078810ff */
[----:B------:R-:W4:Y:S01]  /*2ec0*/  LDC R21, c[0x0][0x230] ;  /* 0x00008c00ff157b82 */ /* 0x000f220000000800 */
[-C--:B------:R-:W-:Y:S01]  /*2ed0*/  LEA.HI.X.SX32 R119, R8, R45.reuse, 0x2, P5 ;  /* 0x0000002d08777211 */ /* 0x080fe200028f16ff */
[----:B------:R-:W-:Y:S01]  /*2ee0*/  STL.64 [R1+0x9a0], R132 ;  /* 0x0009a08401007387 */ /* 0x000fe20000100a00 */
[-C--:B------:R-:W-:Y:S01]  /*2ef0*/  LEA.HI.X.SX32 R113, R29, R45.reuse, 0x2, P3 ;  /* 0x0000002d1d717211 */ /* 0x080fe200018f16ff */
[----:B------:R-:W-:Y:S01]  /*2f00*/  IMAD R24, R10, 0x3, RZ ;  /* 0x000000030a187824 */ /* 0x000fe200078e02ff */
[-C--:B------:R-:W-:Y:S01]  /*2f10*/  LEA.HI.X.SX32 R105, R5, R45.reuse, 0x2, P2 ;  /* 0x0000002d05697211 */ /* 0x080fe200010f16ff */
[----:B------:R-:W-:Y:S01]  /*2f20*/  STL.64 [R1+0xac8], R132 ;  /* 0x000ac88401007387 */ /* 0x000fe20000100a00 */
[-C--:B------:R-:W-:Y:S01]  /*2f30*/  LEA.HI.X.SX32 R101, R22, R45.reuse, 0x2, P4 ;  /* 0x0000002d16657211 */ /* 0x080fe200020f16ff */
[----:B------:R-:W-:Y:S01]  /*2f40*/  IMAD.SHL.U32 R25, R10, 0x20, RZ ;  /* 0x000000200a197824 */ /* 0x000fe200078e00ff */
[-C--:B------:R-:W-:Y:S01]  /*2f50*/  LEA R102, P3, R9, R44.reuse, 0x2 ;  /* 0x0000002c09667211 */ /* 0x080fe200078610ff */
[----:B------:R-:W-:Y:S01]  /*2f60*/  STL.64 [R1+0x9c0], R130 ;  /* 0x0009c08201007387 */ /* 0x000fe20000100a00 */
[-C--:B------:R-:W-:Y:S01]  /*2f70*/  LEA R94, P2, R34, R44.reuse, 0x2 ;  /* 0x0000002c225e7211 */ /* 0x080fe200078410ff */
[C---:B------:R-:W-:Y:S01]  /*2f80*/  IMAD R27, R10.reuse, 0x22, RZ ;  /* 0x000000220a1b7824 */ /* 0x040fe200078e02ff */
[-C--:B------:R-:W-:Y:S01]  /*2f90*/  LEA R90, P4, R3, R44.reuse, 0x2 ;  /* 0x0000002c035a7211 */ /* 0x080fe200078810ff */
[----:B------:R-:W-:Y:S01]  /*2fa0*/  STL.64 [R1+0xad0], R130 ;  /* 0x000ad08201007387 */ /* 0x000fe20000100a00 */
[-C--:B------:R-:W-:Y:S01]  /*2fb0*/  LEA R108, P5, R37, R44.reuse, 0x2 ;  /* 0x0000002c256c7211 */ /* 0x080fe200078a10ff */
[C---:B------:R-:W-:Y:S01]  /*2fc0*/  IMAD R28, R10.reuse, 0x23, RZ ;  /* 0x000000230a1c7824 */ /* 0x040fe200078e02ff */
[-C--:B------:R-:W-:Y:S01]  /*2fd0*/  LEA R106, P6, R41, R44.reuse, 0x2 ;  /* 0x0000002c296a7211 */ /* 0x080fe200078c10ff */
[----:B------:R-:W-:Y:S01]  /*2fe0*/  STL.64 [R1+0x9e0], R128 ;  /* 0x0009e08001007387 */ /* 0x000fe20000100a00 */
[-C--:B------:R-:W-:Y:S01]  /*2ff0*/  LEA.HI.X.SX32 R103, R9, R45.reuse, 0x2, P3 ;  /* 0x0000002d09677211 */ /* 0x080fe200018f16ff */
[----:B------:R-:W-:Y:S01]  /*3000*/  IMAD.SHL.U32 R29, R10, 0x4, RZ ;  /* 0x000000040a1d7824 */ /* 0x000fe200078e00ff */
[-C--:B------:R-:W-:Y:S01]  /*3010*/  LEA.HI.X.SX32 R95, R34, R45.reuse, 0x2, P2 ;  /* 0x0000002d225f7211 */ /* 0x080fe200010f16ff */
[----:B------:R-:W-:Y:S01]  /*3020*/  STL.64 [R1+0xad8], R128 ;  /* 0x000ad88001007387 */ /* 0x000fe20000100a00 */
[-C--:B------:R-:W-:Y:S01]  /*3030*/  LEA.HI.X.SX32 R91, R3, R45.reuse, 0x2, P4 ;  /* 0x0000002d035b7211 */ /* 0x080fe200020f16ff */
[----:B------:R-:W-:Y:S01]  /*3040*/  IMAD R3, R48, UR5, RZ ;  /* 0x0000000530037c24 */ /* 0x000fe2000f8e02ff */
[-C--:B------:R-:W-:Y:S01]  /*3050*/  LEA R92, P3, R38, R44.reuse, 0x2 ;  /* 0x0000002c265c7211 */ /* 0x080fe200078610ff */
[----:B------:R-:W-:Y:S01]  /*3060*/  STL.64 [R1+0xa00], R126 ;  /* 0x000a007e01007387 */ /* 0x000fe20000100a00 */
[----:B------:R-:W-:Y:S01]  /*3070*/  LEA R8, P2, R0, UR8, 0x2 ;  /* 0x0000000800087c11 */ /* 0x000fe2000f8410ff */
[C---:B------:R-:W-:Y:S01]  /*3080*/  IMAD R31, R10.reuse, 0x6, RZ ;  /* 0x000000060a1f7824 */ /* 0x040fe200078e02ff */
[-C--:B------:R-:W-:Y:S01]  /*3090*/  LEA.HI.X.SX32 R109, R37, R45.reuse, 0x2, P5 ;  /* 0x0000002d256d7211 */ /* 0x080fe200028f16ff */
[----:B------:R-:W-:Y:S01]  /*30a0*/  STL.64 [R1+0xae0], R126 ;  /* 0x000ae07e01007387 */ /* 0x000fe20000100a00 */
[-C--:B------:R-:W-:Y:S01]  /*30b0*/  LEA.HI.X.SX32 R107, R41, R45.reuse, 0x2, P6 ;  /* 0x0000002d296b7211 */ /* 0x080fe200030f16ff */
[----:B------:R-:W-:Y:S01]  /*30c0*/  IMAD R32, R10, 0x7, RZ ;  /* 0x000000070a207824 */ /* 0x000fe200078e02ff */
[-C--:B------:R-:W-:Y:S01]  /*30d0*/  LEA.HI.X.SX32 R93, R38, R45.reuse, 0x2, P3 ;  /* 0x0000002d265d7211 */ /* 0x080fe200018f16ff */
[----:B------:R-:W-:Y:S01]  /*30e0*/  STL.64 [R1+0xa20], R124 ;  /* 0x000a207c01007387 */ /* 0x000fe20000100a00 */
[----:B------:R-:W-:Y:S01]  /*30f0*/  LEA.HI.X.SX32 R9, R0, UR9, 0x2, P2 ;  /* 0x0000000900097c11 */ /* 0x000fe200090f16ff */
[----:B------:R-:W-:Y:S01]  /*3100*/  VIADD R0, R52, 0xffffffde ;  /* 0xffffffde34007836 */ /* 0x000fe20000000000 */
[-C--:B------:R-:W-:Y:S01]  /*3110*/  LEA R96, P6, R30, R44.reuse, 0x2 ;  /* 0x0000002c1e607211 */ /* 0x080fe200078c10ff */
[----:B------:R-:W-:Y:S01]  /*3120*/  STL.64 [R1+0xae8], R124 ;  /* 0x000ae87c01007387 */ /* 0x000fe20000100a00 */
[----:B------:R-:W-:Y:S01]  /*3130*/  LEA R6, P3, R2, UR8, 0x2 ;  /* 0x0000000802067c11 */ /* 0x000fe2000f8610ff */
[--C-:B---3--:R-:W-:Y:S01]  /*3140*/  IMAD.WIDE R14, R24, 0x4, R8.reuse ;  /* 0x00000004180e7825 */ /* 0x108fe200078e0208 */
[C---:B------:R-:W-:Y:S01]  /*3150*/  LEA R4, P2, R3.reuse, UR8, 0x2 ;  /* 0x0000000803047c11 */ /* 0x040fe2000f8410ff */
[----:B------:R-:W-:Y:S01]  /*3160*/  STL.64 [R1+0xa40], R122 ;  /* 0x000a407a01007387 */ /* 0x000fe20000100a00 */
[----:B------:R-:W-:Y:S01]  /*3170*/  LEA R98, P5, R26, R44, 0x2 ;  /* 0x0000002c1a627211 */ /* 0x000fe200078a10ff */
[----:B------:R-:W-:Y:S01]  /*3180*/  IMAD R33, R10, 0x24, RZ ;  /* 0x000000240a217824 */ /* 0x000fe200078e02ff */
[-C--:B------:R-:W-:Y:S01]  /*3190*/  LEA.HI.X.SX32 R97, R30, R45.reuse, 0x2, P6 ;  /* 0x0000002d1e617211 */ /* 0x080fe200030f16ff */
[----:B------:R-:W-:Y:S01]  /*31a0*/  STL.64 [R1+0xaf0], R122 ;  /* 0x000af07a01007387 */ /* 0x000fe20000100a00 */
[----:B------:R-:W-:Y:S01]  /*31b0*/  LEA.HI.X.SX32 R7, R2, UR9, 0x2, P3 ;  /* 0x0000000902077c11 */ /* 0x000fe200098f16ff */
[C---:B------:R-:W-:Y:S01]  /*31c0*/  IMAD R30, R10.reuse, 0x5, RZ ;  /* 0x000000050a1e7824 */ /* 0x040fe200078e02ff */
[----:B------:R-:W-:Y:S01]  /*31d0*/  LEA.HI.X.SX32 R5, R3, UR9, 0x2, P2 ;  /* 0x0000000903057c11 */ /* 0x000fe200090f16ff */
[----:B------:R-:W-:Y:S01]  /*31e0*/  STL.64 [R1+0x968], R120 ;  /* 0x0009687801007387 */ /* 0x000fe20000100a00 */
[C---:B------:R-:W-:Y:S01]  /*31f0*/  LEA R2, P6, R19.reuse, UR8, 0x2 ;  /* 0x0000000813027c11 */ /* 0x040fe2000f8c10ff */
[----:B------:R-:W-:Y:S01]  /*3200*/  IMAD R34, R10, 0x25, RZ ;  /* 0x000000250a227824 */ /* 0x000fe200078e02ff */
[----:B------:R-:W-:Y:S01]  /*3210*/  ISETP.GE.U32.AND P2, PT, R0, 0x7fffff9f, PT ;  /* 0x7fffff9f0000780c */ /* 0x000fe20003f46070 */
[----:B------:R-:W-:Y:S01]  /*3220*/  STL.64 [R1+0xaf8], R120 ;  /* 0x000af87801007387 */ /* 0x000fe20000100a00 */
[----:B------:R-:W-:Y:S01]  /*3230*/  LEA.HI.X.SX32 R99, R26, R45, 0x2, P5 ;  /* 0x0000002d1a637211 */ /* 0x000fe200028f16ff */
[----:B------:R-:W-:Y:S01]  /*3240*/  IMAD R26, R10, 0x21, RZ ;  /* 0x000000210a1a7824 */ /* 0x000fe200078e02ff */
[----:B------:R-:W-:Y:S01]  /*3250*/  IADD3 R0, R12, UR7, RZ ;  /* 0x000000070c007c10 */ /* 0x000fe2000fffe0ff */
[----:B------:R-:W-:Y:S01]  /*3260*/  STL.64 [R1+0x988], R118 ;  /* 0x0009887601007387 */ /* 0x000fe20000100a00 */
[----:B------:R-:W-:Y:S01]  /*3270*/  LEA.HI.X.SX32 R3, R19, UR9, 0x2, P6 ;  /* 0x0000000913037c11 */ /* 0x000fe2000b0f16ff */
[----:B----4-:R-:W-:Y:S01]  /*3280*/  VIADD R19, R21, 0xffffffdd ;  /* 0xffffffdd15137836 */ /* 0x010fe20000000000 */
[----:B------:R-:W-:Y:S01]  /*3290*/  ISETP.GE.U32.AND P3, PT, R20, 0x7fffffa0, PT ;  /* 0x7fffffa01400780c */ /* 0x000fe20003f66070 */
[----:B------:R-:W-:Y:S01]  /*32a0*/  STL.64 [R1+0xb00], R118 ;  /* 0x000b007601007387 */ /* 0x000fe20000100a00 */
[----:B------:R-:W-:Y:S01]  /*32b0*/  IMAD.WIDE R16, R26, 0x4, R8 ;  /* 0x000000041a107825 */ /* 0x000fe200078e0208 */
[----:B------:R-:W-:-:S02]  /*32c0*/  SHF.L.U32 R37, R10, 0x3, RZ ;  /* 0x000000030a257819 */ /* 0x000fc400000006ff */
[----:B------:R-:W-:Y:S01]  /*32d0*/  STL.64 [R1+0x9a8], R116 ;  /* 0x0009a87401007387 */ /* 0x000fe20000100a00 */
[C---:B------:R-:W-:Y:S01]  /*32e0*/  IMAD R35, R10.reuse, 0x26, RZ ;  /* 0x000000260a237824 */ /* 0x040fe200078e02ff */
[----:B-1----:R-:W-:Y:S01]  /*32f0*/  IADD3 R43, R43, -0x4, RZ ;  /* 0xfffffffc2b2b7810 */ /* 0x002fe20007ffe0ff */
[C---:B------:R-:W-:Y:S01]  /*3300*/  IMAD R36, R10.reuse, 0x27, RZ ;  /* 0x000000270a247824 */ /* 0x040fe200078e02ff */
[----:B------:R-:W-:Y:S01]  /*3310*/  STL.64 [R1+0xb08], R116 ;  /* 0x000b087401007387 */ /* 0x000fe20000100a00 */
[----:B------:R-:W-:Y:S01]  /*3320*/  IMAD R38, R10, 0x9, RZ ;  /* 0x000000090a267824 */ /* 0x000fe200078e02ff */
[----:B------:R-:W-:Y:S01]  /*3330*/  ISETP.GE.U32.AND P4, PT, R43, 0x7fffffbd, PT ;  /* 0x7fffffbd2b00780c */ /* 0x000fe20003f86070 */
[----:B--2---:R-:W-:Y:S01]  /*3340*/  VIADD R42, R42, 0xfffffffd ;  /* 0xfffffffd2a2a7836 */ /* 0x004fe20000000000 */
[----:B------:R-:W-:Y:S01]  /*3350*/  STL.64 [R1+0x9c8], R114 ;  /* 0x0009c87201007387 */ /* 0x000fe20000100a00 */
[C---:B------:R-:W-:Y:S02]  /*3360*/  IMAD R39, R10.reuse, 0xa, RZ ;  /* 0x0000000a0a277824 */ /* 0x040fe400078e02ff */
[----:B------:R-:W-:Y:S01]  /*3370*/  IMAD R40, R10, 0xb, RZ ;  /* 0x0000000b0a287824 */ /* 0x000fe200078e02ff */
[----:B------:R-:W-:Y:S01]  /*3380*/  STL.64 [R1+0xb10], R114 ;  /* 0x000b107201007387 */ /* 0x000fe20000100a00 */
[----:B------:R-:W-:Y:S01]  /*3390*/  ISETP.GE.U32.AND P5, PT, R42, 0x7fffffbe, PT ;  /* 0x7fffffbe2a00780c */ /* 0x000fe20003fa6070 */
[----:B------:R-:W-:-:S02]  /*33a0*/  IMAD R41, R10, 0x28, RZ ;  /* 0x000000280a297824 */ /* 0x000fc400078e02ff */
[----:B------:R-:W-:Y:S01]  /*33b0*/  STL.64 [R1+0x9e8], R112 ;  /* 0x0009e87001007387 */ /* 0x000fe20000100a00 */
[C---:B------:R-:W-:Y:S02]  /*33c0*/  IMAD R42, R10.reuse, 0x29, RZ ;  /* 0x000000290a2a7824 */ /* 0x040fe400078e02ff */
[C---:B------:R-:W-:Y:S01]  /*33d0*/  IMAD R43, R10.reuse, 0x2a, RZ ;  /* 0x0000002a0a2b7824 */ /* 0x040fe200078e02ff */
[----:B------:R-:W-:Y:S01]  /*33e0*/  STL.64 [R1+0xb18], R112 ;  /* 0x000b187001007387 */ /* 0x000fe20000100a00 */
[C---:B------:R-:W-:Y:S02]  /*33f0*/  IMAD R44, R10.reuse, 0x2b, RZ ;  /* 0x0000002b0a2c7824 */ /* 0x040fe400078e02ff */
[C---:B------:R-:W-:Y:S01]  /*3400*/  IMAD R45, R10.reuse, 0xc, RZ ;  /* 0x0000000c0a2d7824 */ /* 0x040fe200078e02ff */
[----:B------:R-:W-:Y:S01]  /*3410*/  STL.64 [R1+0xa08], R110 ;  /* 0x000a086e01007387 */ /* 0x000fe20000100a00 */
[C---:B------:R-:W-:Y:S02]  /*3420*/  IMAD R46, R10.reuse, 0xd, RZ ;  /* 0x0000000d0a2e7824 */ /* 0x040fe400078e02ff */
[C---:B------:R-:W-:Y:S01]  /*3430*/  IMAD R47, R10.reuse, 0xe, RZ ;  /* 0x0000000e0a2f7824 */ /* 0x040fe200078e02ff */
[----:B------:R-:W-:Y:S01]  /*3440*/  STL.64 [R1+0xb20], R110 ;  /* 0x000b206e01007387 */ /* 0x000fe20000100a00 */
[----:B------:R-:W-:-:S02]  /*3450*/  IMAD R48, R10, 0xf, RZ ;  /* 0x0000000f0a307824 */ /* 0x000fc400078e02ff */
[C---:B------:R-:W-:Y:S01]  /*3460*/  IMAD R49, R10.reuse, 0x2c, RZ ;  /* 0x0000002c0a317824 */ /* 0x040fe200078e02ff */
[----:B------:R-:W-:Y:S01]  /*3470*/  STL.64 [R1+0xa28], R108 ;  /* 0x000a286c01007387 */ /* 0x000fe20000100a00 */
[C---:B------:R-:W-:Y:S02]  /*3480*/  IMAD R50, R10.reuse, 0x2d, RZ ;  /* 0x0000002d0a327824 */ /* 0x040fe400078e02ff */
[C---:B------:R-:W-:Y:S01]  /*3490*/  IMAD R51, R10.reuse, 0x2e, RZ ;  /* 0x0000002e0a337824 */ /* 0x040fe200078e02ff */
[----:B------:R1:W-:Y:S01]  /*34a0*/  STL.64 [R1+0xb28], R108 ;  /* 0x000b286c01007387 */ /* 0x0003e20000100a00 */
[C---:B------:R-:W-:Y:S02]  /*34b0*/  IMAD R52, R10.reuse, 0x2f, RZ ;  /* 0x0000002f0a347824 */ /* 0x040fe400078e02ff */
[C---:B------:R-:W-:Y:S01]  /*34c0*/  IMAD.SHL.U32 R53, R10.reuse, 0x10, RZ ;  /* 0x000000100a357824 */ /* 0x040fe200078e00ff */
[----:B------:R-:W-:Y:S01]  /*34d0*/  STL.64 [R1+0xa48], R106 ;  /* 0x000a486a01007387 */ /* 0x000fe20000100a00 */
[----:B------:R-:W-:-:S02]  /*34e0*/  IMAD R55, R10, 0x12, RZ ;  /* 0x000000120a377824 */ /* 0x000fc400078e02ff */
[C---:B------:R-:W-:Y:S01]  /*34f0*/  IMAD R57, R10.reuse, 0x30, RZ ;  /* 0x000000300a397824 */ /* 0x040fe200078e02ff */
[----:B------:R-:W-:Y:S01]  /*3500*/  STL.64 [R1+0xb30], R106 ;  /* 0x000b306a01007387 */ /* 0x000fe20000100a00 */
[C---:B------:R-:W-:Y:S02]  /*3510*/  IMAD R63, R10.reuse, 0x16, RZ ;  /* 0x000000160a3f7824 */ /* 0x040fe400078e02ff */
[----:B------:R-:W-:Y:S01]  /*3520*/  IMAD R67, R10, 0x36, RZ ;  /* 0x000000360a437824 */ /* 0x000fe200078e02ff */
[----:B------:R-:W-:Y:S01]  /*3530*/  STL.64 [R1+0x970], R104 ;  /* 0x0009706801007387 */ /* 0x000fe20000100a00 */
[----:B-1----:R-:W-:-:S03]  /*3540*/  IMAD.WIDE R108, R65, 0x4, R8 ;  /* 0x00000004416c7825 */ /* 0x002fc600078e0208 */
[----:B------:R-:W-:Y:S01]  /*3550*/  STL.64 [R1+0xb38], R104 ;  /* 0x000b386801007387 */ /* 0x000fe20000100a00 */
[----:B------:R-:W-:-:S03]  /*3560*/  IMAD.WIDE R114, R66, 0x4, R8 ;  /* 0x0000000442727825 */ /* 0x000fc600078e0208 */
[----:B------:R-:W-:Y:S01]  /*3570*/  STL.64 [R1+0x990], R102 ;  /* 0x0009906601007387 */ /* 0x000fe20000100a00 */
[----:B------:R-:W-:-:S03]  /*3580*/  IMAD.WIDE R120, R67, 0x4, R8 ;  /* 0x0000000443787825 */ /* 0x000fc600078e0208 */
[----:B------:R1:W-:Y:S01]  /*3590*/  STL.64 [R1+0xb40], R102 ;  /* 0x000b406601007387 */ /* 0x0003e20000100a00 */
[----:B------:R-:W-:-:S03]  /*35a0*/  IMAD.WIDE R126, R68, 0x4, R8 ;  /* 0x00000004447e7825 */ /* 0x000fc600078e0208 */
[----:B------:R-:W-:Y:S01]  /*35b0*/  STL.64 [R1+0x9b0], R100 ;  /* 0x0009b06401007387 */ /* 0x000fe20000100a00 */
[----:B------:R-:W-:Y:S02]  /*35c0*/  IMAD R71, R10, 0x1a, RZ ;  /* 0x0000001a0a477824 */ /* 0x000fe400078e02ff */
[--C-:B------:R-:W-:Y:S01]  /*35d0*/  IMAD.WIDE R132, R69, 0x4, R8.reuse ;  /* 0x0000000445847825 */ /* 0x100fe200078e0208 */
[----:B------:R-:W-:Y:S03]  /*35e0*/  STL.64 [R1+0xb48], R100 ;  /* 0x000b486401007387 */ /* 0x000fe60000100a00 */
[--C-:B------:R-:W-:Y:S01]  /*35f0*/  IMAD.WIDE R138, R70, 0x4, R8.reuse ;  /* 0x00000004468a7825 */ /* 0x100fe200078e0208 */
[----:B------:R-:W-:Y:S03]  /*3600*/  STL.64 [R1+0x9d0], R98 ;  /* 0x0009d06201007387 */ /* 0x000fe60000100a00 */
[--C-:B-1----:R-:W-:Y:S01]  /*3610*/  IMAD.WIDE R102, R64, 0x4, R8.reuse ;  /* 0x0000000440667825 */ /* 0x102fe200078e0208 */
[----:B------:R-:W-:Y:S01]  /*3620*/  @!PT LDS RZ, [RZ] ;  /* 0x00000000fffff984 */ /* 0x000fe20000000800 */
[----:B------:R-:W-:Y:S01]  /*3630*/  @!PT LDS RZ, [RZ] ;  /* 0x00000000fffff984 */ /* 0x000fe20000000800 */
[----:B------:R-:W-:Y:S01]  /*3640*/  @!PT LDS RZ, [RZ] ;  /* 0x00000000fffff984 */ /* 0x000fe20000000800 */
[----:B------:R1:W-:Y:S03]  /*3650*/  LDGSTS.E [R0], desc[UR18][R8.64], !P0 ;  /* 0x0000000008007fae */ /* 0x0003e6000c121852 */
[--C-:B------:R-:W-:Y:S01]  /*3660*/  IMAD.WIDE R144, R71, 0x4, R8.reuse ;  /* 0x0000000447907825 */ /* 0x100fe200078e0208 */
[----:B------:R-:W-:Y:S03]  /*3670*/  STL.64 [R1+0xb50], R98 ;  /* 0x000b506201007387 */ /* 0x000fe60000100a00 */
[--C-:B------:R-:W-:Y:S01]  /*3680*/  IMAD.WIDE R150, R72, 0x4, R8.reuse ;  /* 0x0000000448967825 */ /* 0x100fe200078e0208 */
[----:B------:R2:W-:Y:S03]  /*3690*/  LDGSTS.E [R0+0x4000], desc[UR18][R6.64], !P0 ;  /* 0x0400000006007fae */ /* 0x0005e6000c121852 */
[----:B------:R-:W-:Y:S01]  /*36a0*/  IMAD R75, R10, 0x3a, RZ ;  /* 0x0000003a0a4b7824 */ /* 0x000fe200078e02ff */
[----:B------:R-:W-:Y:S01]  /*36b0*/  STL.64 [R1+0x9f0], R96 ;  /* 0x0009f06001007387 */ /* 0x000fe20000100a00 */
[----:B------:R-:W-:-:S03]  /*36c0*/  IMAD.WIDE R240, R74, 0x4, R8 ;  /* 0x000000044af07825 */ /* 0x000fc600078e0208 */
[----:B------:R-:W-:Y:S01]  /*36d0*/  LDGSTS.E [R0+0x8000], desc[UR18][R4.64], !P0 ;  /* 0x0800000004007fae */ /* 0x000fe2000c121852 */
[----:B------:R-:W-:-:S03]  /*36e0*/  IMAD.WIDE R232, R75, 0x4, R8 ;  /* 0x000000044be87825 */ /* 0x000fc600078e0208 */
[----:B------:R3:W-:Y:S01]  /*36f0*/  STL.64 [R1+0xb58], R96 ;  /* 0x000b586001007387 */ /* 0x0007e20000100a00 */
[----:B------:R-:W-:-:S03]  /*3700*/  IMAD.WIDE R224, R76, 0x4, R8 ;  /* 0x000000044ce07825 */ /* 0x000fc600078e0208 */
[----:B------:R-:W-:Y:S01]  /*3710*/  LDGSTS.E [R0+0xc000], desc[UR18][R2.64], !P0 ;  /* 0x0c00000002007fae */ /* 0x000fe2000c121852 */
[----:B------:R-:W-:Y:S01]  /*3720*/  ISETP.GE.U32.AND P0, PT, R19, 0x7fffff9e, PT ;  /* 0x7fffff9e1300780c */ /* 0x000fe20003f06070 */
[C---:B------:R-:W-:Y:S02]  /*3730*/  IMAD.SHL.U32 R19, R10.reuse, 0x2, RZ ;  /* 0x000000020a137824 */ /* 0x040fe400078e00ff */
[----:B------:R-:W-:Y:S01]  /*3740*/  STL.64 [R1+0xa10], R94 ;  /* 0x000a105e01007387 */ /* 0x000fe20000100a00 */
[----:B------:R-:W-:Y:S02]  /*3750*/  IMAD R79, R10, 0x1e, RZ ;  /* 0x0000001e0a4f7824 */ /* 0x000fe400078e02ff */
[--C-:B------:R-:W-:Y:S01]  /*3760*/  IMAD.WIDE R20, R19, 0x4, R8.reuse ;  /* 0x0000000413147825 */ /* 0x100fe200078e0208 */
[----:B------:R-:W-:Y:S03]  /*3770*/  STL.64 [R1+0xb60], R94 ;  /* 0x000b605e01007387 */ /* 0x000fe60000100a00 */
[--C-:B---3--:R-:W-:Y:S01]  /*3780*/  IMAD.WIDE R96, R63, 0x4, R8.reuse ;  /* 0x000000043f607825 */ /* 0x108fe200078e0208 */
[----:B------:R-:W-:Y:S03]  /*3790*/  STL.64 [R1+0xa30], R92 ;  /* 0x000a305c01007387 */ /* 0x000fe60000100a00 */
[--C-:B------:R-:W-:Y:S01]  /*37a0*/  IMAD.WIDE R216, R77, 0x4, R8.reuse ;  /* 0x000000044dd87825 */ /* 0x100fe200078e0208 */
[----:B------:R-:W-:Y:S03]  /*37b0*/  STL.64 [R1+0xb68], R92 ;  /* 0x000b685c01007387 */ /* 0x000fe60000100a00 */
[--C-:B------:R-:W-:Y:S01]  /*37c0*/  IMAD.WIDE R208, R78, 0x4, R8.reuse ;  /* 0x000000044ed07825 */ /* 0x100fe200078e0208 */
[----:B------:R-:W-:Y:S03]  /*37d0*/  STL.64 [R1+0xa50], R90 ;  /* 0x000a505a01007387 */ /* 0x000fe60000100a00 */
[--C-:B------:R-:W-:Y:S01]  /*37e0*/  IMAD.WIDE R200, R79, 0x4, R8.reuse ;  /* 0x000000044fc87825 */ /* 0x100fe200078e0208 */
[----:B------:R3:W-:Y:S03]  /*37f0*/  STL.64 [R1+0xb70], R90 ;  /* 0x000b705a01007387 */ /* 0x0007e60000100a00 */
[--C-:B------:R-:W-:Y:S01]  /*3800*/  IMAD.WIDE R192, R80, 0x4, R8.reuse ;  /* 0x0000000450c07825 */ /* 0x100fe200078e0208 */
[----:B------:R4:W-:Y:S03]  /*3810*/  STL.64 [R1+0xd88], R12 ;  /* 0x000d880c01007387 */ /* 0x0009e60000100a00 */
[--C-:B------:R-:W-:Y:S01]  /*3820*/  IMAD.WIDE R184, R81, 0x4, R8.reuse ;  /* 0x0000000451b87825 */ /* 0x100fe200078e0208 */
[----:B------:R-:W-:Y:S03]  /*3830*/  STL.64 [R1+0xdb0], R88 ;  /* 0x000db05801007387 */ /* 0x000fe60000100a00 */
[--C-:B------:R-:W-:Y:S01]  /*3840*/  IMAD.WIDE R176, R82, 0x4, R8.reuse ;  /* 0x0000000452b07825 */ /* 0x100fe200078e0208 */
[----:B------:R1:W-:Y:S03]  /*3850*/  STL.64 [R1+0xdb8], R20 ;  /* 0x000db81401007387 */ /* 0x0003e60000100a00 */
[--C-:B---3--:R-:W-:Y:S01]  /*3860*/  IMAD.WIDE R90, R62, 0x4, R8.reuse ;  /* 0x000000043e5a7825 */ /* 0x108fe200078e0208 */
[----:B------:R3:W-:Y:S03]  /*3870*/  STL.64 [R1+0x98], R14 ;  /* 0x0000980e01007387 */ /* 0x0007e60000100a00 */
[----:B----4-:R-:W-:-:S04]  /*3880*/  IMAD.WIDE R12, R25, 0x4, R8 ;  /* 0x00000004190c7825 */ /* 0x010fc800078e0208 */
[----:B------:R-:W-:Y:S01]  /*3890*/  IMAD.WIDE R168, R83, 0x4, R8 ;  /* 0x0000000453a87825 */ /* 0x000fe200078e0208 */
[----:B------:R4:W-:Y:S03]  /*38a0*/  STL.64 [R1+0x558], R12 ;  /* 0x0005580c01007387 */ /* 0x0009e60000100a00 */
[----:B-1----:R-:W-:Y:S01]  /*38b0*/  IMAD.WIDE R20, R10, 0x4, R6 ;  /* 0x000000040a147825 */ /* 0x002fe200078e0206 */
[----:B------:R1:W-:Y:S03]  /*38c0*/  STL.64 [R1+0x578], R16 ;  /* 0x0005781001007387 */ /* 0x0003e60000100a00 */
[----:B---3--:R-:W-:-:S04]  /*38d0*/  IMAD.WIDE R14, R27, 0x4, R8 ;  /* 0x000000041b0e7825 */ /* 0x008fc800078e0208 */
[--C-:B------:R-:W-:Y:S01]  /*38e0*/  IMAD.WIDE R160, R84, 0x4, R8.reuse ;  /* 0x0000000454a07825 */ /* 0x100fe200078e0208 */
[----:B------:R3:W-:Y:S03]  /*38f0*/  STL.64 [R1+0x598], R14 ;  /* 0x0005980e01007387 */ /* 0x0007e60000100a00 */
[----:B----4-:R-:W-:-:S04]  /*3900*/  IMAD.WIDE R12, R28, 0x4, R8 ;  /* 0x000000041c0c7825 */ /* 0x010fc800078e0208 */
[--C-:B-1----:R-:W-:Y:S01]  /*3910*/  IMAD.WIDE R16, R29, 0x4, R8.reuse ;  /* 0x000000041d107825 */ /* 0x102fe200078e0208 */
[----:B------:R1:W-:Y:S03]  /*3920*/  STL.64 [R1+0x5b8], R12 ;  /* 0x0005b80c01007387 */ /* 0x0003e60000100a00 */
[--C-:B------:R-:W-:Y:S01]  /*3930*/  IMAD.WIDE R248, R10, 0x4, R8.reuse ;  /* 0x000000040af87825 */ /* 0x100fe200078e0208 */
[----:B------:R4:W-:Y:S03]  /*3940*/  STL.64 [R1+0xc0], R16 ;  /* 0x0000c01001007387 */ /* 0x0009e60000100a00 */
[----:B---3--:R-:W-:Y:S01]  /*3950*/  IMAD.WIDE R14, R30, 0x4, R8 ;  /* 0x000000041e0e7825 */ /* 0x008fe200078e0208 */
[----:B------:R-:W-:Y:S03]  /*3960*/  LDGSTS.E [R0+0x4], desc[UR18][R248.64], !P1 ;  /* 0x00004000f8007fae */ /* 0x000fe6000c921852 */
[----:B------:R-:W-:Y:S01]  /*3970*/  IMAD.WIDE R92, R62, 0x4, R6 ;  /* 0x000000043e5c7825 */ /* 0x000fe200078e0206 */
[----:B------:R3:W-:Y:S03]  /*3980*/  STL.64 [R1+0xe0], R14 ;  /* 0x0000e00e01007387 */ /* 0x0007e60000100a00 */
[--C-:B-1----:R-:W-:Y:S01]  /*3990*/  IMAD.WIDE R12, R31, 0x4, R8.reuse ;  /* 0x000000041f0c7825 */ /* 0x102fe200078e0208 */
[----:B------:R-:W-:Y:S03]  /*39a0*/  LDGSTS.E [R0+0x4004], desc[UR18][R20.64], !P1 ;  /* 0x0400400014007fae */ /* 0x000fe6000c921852 */
[----:B----4-:R-:W-:Y:S01]  /*39b0*/  IMAD.WIDE R16, R32, 0x4, R8 ;  /* 0x0000000420107825 */ /* 0x010fe200078e0208 */
[----:B------:R1:W-:Y:S03]  /*39c0*/  STL.64 [R1+0x100], R12 ;  /* 0x0001000c01007387 */ /* 0x0003e60000100a00 */
[----:B------:R-:W-:Y:S01]  /*39d0*/  IMAD.WIDE R98, R63, 0x4, R6 ;  /* 0x000000043f627825 */ /* 0x000fe200078e0206 */
[----:B------:R4:W-:Y:S03]  /*39e0*/  STL.64 [R1+0x120], R16 ;  /* 0x0001201001007387 */ /* 0x0009e60000100a00 */
[----:B---3--:R-:W-:-:S04]  /*39f0*/  IMAD.WIDE R14, R33, 0x4, R8 ;  /* 0x00000004210e7825 */ /* 0x008fc800078e0208 */
[----:B------:R-:W-:Y:S01]  /*3a00*/  IMAD.WIDE R104, R64, 0x4, R6 ;  /* 0x0000000440687825 */ /* 0x000fe200078e0206 */
[----:B------:R3:W-:Y:S03]  /*3a10*/  STL.64 [R1+0x5d8], R14 ;  /* 0x0005d80e01007387 */ /* 0x0007e60000100a00 */
[----:B-1----:R-:W-:-:S04]  /*3a20*/  IMAD.WIDE R12, R34, 0x4, R8 ;  /* 0x00000004220c7825 */ /* 0x002fc800078e0208 */
        /* <DEDUP_REMOVED lines=75> */
[----:B------:R-:W-:Y:S03]  /*3ee0*/  STL.64 [R1+0x3f8], R90 ;  /* 0x0003f85a01007387 */ /* 0x000fe60000100a00 */
[--C-:B---3--:R-:W-:Y:S01]  /*3ef0*/  IMAD.WIDE R14, R26, 0x4, R6.reuse ;  /* 0x000000041a0e7825 */ /* 0x108fe200078e0206 */
[----:B------:R-:W-:Y:S03]  /*3f00*/  STL.64 [R1+0xb88], R90 ;  /* 0x000b885a01007387 */ /* 0x000fe60000100a00 */
[--C-:B------:R-:W-:Y:S01]  /*3f10*/  IMAD.WIDE R166, R83, 0x4, R6.reuse ;  /* 0x0000000453a67825 */ /* 0x100fe200078e0206 */
[----:B------:R-:W-:Y:S03]  /*3f20*/  STL.64 [R1+0x418], R96 ;  /* 0x0004186001007387 */ /* 0x000fe60000100a00 */
[--C-:B-1----:R-:W-:Y:S01]  /*3f30*/  IMAD.WIDE R12, R25, 0x4, R6.reuse ;  /* 0x00000004190c7825 */ /* 0x102fe200078e0206 */
[----:B------:R1:W-:Y:S03]  /*3f40*/  STL.64 [R1+0xb78], R96 ;  /* 0x000b786001007387 */ /* 0x0003e60000100a00 */
[--C-:B------:R-:W-:Y:S01]  /*3f50*/  IMAD.WIDE R158, R84, 0x4, R6.reuse ;  /* 0x00000004549e7825 */ /* 0x100fe200078e0206 */
[----:B------:R-:W-:Y:S03]  /*3f60*/  STL.64 [R1+0x438], R102 ;  /* 0x0004386601007387 */ /* 0x000fe60000100a00 */
[----:B------:R-:W-:Y:S01]  /*3f70*/  IMAD.WIDE R22, R19, 0x4, R6 ;  /* 0x0000000413167825 */ /* 0x000fe200078e0206 */
[----:B------:R3:W-:Y:S03]  /*3f80*/  STL.64 [R1+0xb80], R102 ;  /* 0x000b806601007387 */ /* 0x0007e60000100a00 */
[--C-:B------:R-:W-:Y:S01]  /*3f90*/  IMAD.WIDE R94, R62, 0x4, R4.reuse ;  /* 0x000000043e5e7825 */ /* 0x100fe200078e0204 */
[----:B------:R-:W-:Y:S03]  /*3fa0*/  STL.64 [R1+0x7d8], R108 ;  /* 0x0007d86c01007387 */ /* 0x000fe60000100a00 */
[--C-:B-1----:R-:W-:Y:S01]  /*3fb0*/  IMAD.WIDE R96, R61, 0x4, R4.reuse ;  /* 0x000000043d607825 */ /* 0x102fe200078e0204 */
[----:B------:R1:W-:Y:S03]  /*3fc0*/  STL.64 [R1+0xb90], R108 ;  /* 0x000b906c01007387 */ /* 0x0003e60000100a00 */
[----:B------:R-:W-:Y:S01]  /*3fd0*/  IMAD.WIDE R100, R63, 0x4, R4 ;  /* 0x000000043f647825 */ /* 0x000fe200078e0204 */
[----:B------:R-:W-:Y:S03]  /*3fe0*/  STL.64 [R1+0x7f8], R114 ;  /* 0x0007f87201007387 */ /* 0x000fe60000100a00 */
[----:B---3--:R-:W-:Y:S01]  /*3ff0*/  IMAD.WIDE R102, R61, 0x4, R6 ;  /* 0x000000043d667825 */ /* 0x008fe200078e0206 */
[----:B------:R3:W-:Y:S03]  /*4000*/  STL.64 [R1+0xb98], R114 ;  /* 0x000b987201007387 */ /* 0x0007e60000100a00 */
[--C-:B------:R-:W-:Y:S01]  /*4010*/  IMAD.WIDE R106, R64, 0x4, R4.reuse ;  /* 0x00000004406a7825 */ /* 0x100fe200078e0204 */
[----:B------:R-:W-:Y:S03]  /*4020*/  STL.64 [R1+0x818], R120 ;  /* 0x0008187801007387 */ /* 0x000fe60000100a00 */
[C-C-:B-1----:R-:W-:Y:S01]  /*4030*/  IMAD.WIDE R108, R60.reuse, 0x4, R4.reuse ;  /* 0x000000043c6c7825 */ /* 0x142fe200078e0204 */
[----:B------:R-:W-:Y:S03]  /*4040*/  STL.64 [R1+0xba0], R120 ;  /* 0x000ba07801007387 */ /* 0x000fe60000100a00 */
[----:B------:R-:W-:Y:S01]  /*4050*/  IMAD.WIDE R112, R65, 0x4, R4 ;  /* 0x0000000441707825 */ /* 0x000fe200078e0204 */
[----:B------:R-:W-:Y:S03]  /*4060*/  STL.64 [R1+0x838], R126 ;  /* 0x0008387e01007387 */ /* 0x000fe60000100a00 */
[----:B---3--:R-:W-:Y:S01]  /*4070*/  IMAD.WIDE R114, R60, 0x4, R6 ;  /* 0x000000043c727825 */ /* 0x008fe200078e0206 */
[----:B------:R1:W-:Y:S03]  /*4080*/  STL.64 [R1+0xba8], R126 ;  /* 0x000ba87e01007387 */ /* 0x0003e60000100a00 */
[--C-:B------:R-:W-:Y:S01]  /*4090*/  IMAD.WIDE R118, R66, 0x4, R4.reuse ;  /* 0x0000000442767825 */ /* 0x100fe200078e0204 */
[----:B------:R-:W-:Y:S03]  /*40a0*/  STL.64 [R1+0x458], R132 ;  /* 0x0004588401007387 */ /* 0x000fe60000100a00 */
[--C-:B------:R-:W-:Y:S01]  /*40b0*/  IMAD.WIDE R124, R67, 0x4, R4.reuse ;  /* 0x00000004437c7825 */ /* 0x100fe200078e0204 */
[----:B------:R3:W-:Y:S03]  /*40c0*/  STL.64 [R1+0xbb0], R132 ;  /* 0x000bb08401007387 */ /* 0x0007e60000100a00 */
[--C-:B------:R-:W-:Y:S01]  /*40d0*/  IMAD.WIDE R130, R68, 0x4, R4.reuse ;  /* 0x0000000444827825 */ /* 0x100fe200078e0204 */
[----:B------:R-:W-:Y:S03]  /*40e0*/  STL.64 [R1+0x478], R138 ;  /* 0x0004788a01007387 */ /* 0x000fe60000100a00 */
[--C-:B-1----:R-:W-:Y:S01]  /*40f0*/  IMAD.WIDE R126, R59, 0x4, R4.reuse ;  /* 0x000000043b7e7825 */ /* 0x102fe200078e0204 */
        /* <DEDUP_REMOVED lines=17> */
[----:B------:R-:W-:Y:S01]  /*4210*/  IMAD.WIDE R228, R75, 0x4, R4 ;  /* 0x000000044be47825 */ /* 0x000fe200078e0204 */
[----:B------:R-:W-:Y:S03]  /*4220*/  STL.64 [R1+0x898], R232 ;  /* 0x000898e801007387 */ /* 0x000fe60000100a00 */
[----:B-1----:R-:W-:Y:S01]  /*4230*/  IMAD.WIDE R16, R29, 0x4, R6 ;  /* 0x000000041d107825 */ /* 0x002fe200078e0206 */
[----:B------:R1:W-:Y:S03]  /*4240*/  STL.64 [R1+0xbe0], R232 ;  /* 0x000be0e801007387 */ /* 0x0003e60000100a00 */
[--C-:B------:R-:W-:Y:S01]  /*4250*/  IMAD.WIDE R220, R76, 0x4, R4.reuse ;  /* 0x000000044cdc7825 */ /* 0x100fe200078e0204 */
[----:B------:R-:W-:Y:S03]  /*4260*/  STL.64 [R1+0x8b8], R224 ;  /* 0x0008b8e001007387 */ /* 0x000fe60000100a00 */
[--C-:B---3--:R-:W-:Y:S01]  /*4270*/  IMAD.WIDE R240, R57, 0x4, R4.reuse ;  /* 0x0000000439f07825 */ /* 0x108fe200078e0204 */
[----:B------:R-:W-:Y:S03]  /*4280*/  STL.64 [R1+0xbe8], R224 ;  /* 0x000be8e001007387 */ /* 0x000fe60000100a00 */
[----:B------:R-:W-:Y:S01]  /*4290*/  IMAD.WIDE R212, R77, 0x4, R4 ;  /* 0x000000044dd47825 */ /* 0x000fe200078e0204 */
[----:B------:R-:W-:Y:S03]  /*42a0*/  STL.64 [R1+0x4d8], R216 ;  /* 0x0004d8d801007387 */ /* 0x000fe60000100a00 */
[----:B-1----:R-:W-:Y:S01]  /*42b0*/  IMAD.WIDE R232, R57, 0x4, R6 ;  /* 0x0000000439e87825 */ /* 0x002fe200078e0206 */
[----:B------:R1:W-:Y:S03]  /*42c0*/  STL.64 [R1+0xbf0], R216 ;  /* 0x000bf0d801007387 */ /* 0x0003e60000100a00 */
[--C-:B------:R-:W-:Y:S01]  /*42d0*/  IMAD.WIDE R204, R78, 0x4, R4.reuse ;  /* 0x000000044ecc7825 */ /* 0x100fe200078e0204 */
[----:B------:R-:W-:Y:S03]  /*42e0*/  STL.64 [R1+0x4f8], R208 ;  /* 0x0004f8d001007387 */ /* 0x000fe60000100a00 */
[--C-:B------:R-:W-:Y:S01]  /*42f0*/  IMAD.WIDE R196, R79, 0x4, R4.reuse ;  /* 0x000000044fc47825 */ /* 0x100fe200078e0204 */
        /* <DEDUP_REMOVED lines=10> */
[----:B------:R3:W-:Y:S03]  /*43a0*/  STL.64 [R1+0xc10], R8 ;  /* 0x000c100801007387 */ /* 0x0007e60000100a00 */
[--C-:B------:R-:W-:Y:S01]  /*43b0*/  IMAD.WIDE R164, R83, 0x4, R4.reuse ;  /* 0x0000000453a47825 */ /* 0x100fe200078e0204 */
[----:B------:R-:W-:Y:S03]  /*43c0*/  STL.64 [R1+0x8d8], R184 ;  /* 0x0008d8b801007387 */ /* 0x000fe60000100a00 */
[--C-:B------:R-:W-:Y:S01]  /*43d0*/  IMAD.WIDE R156, R84, 0x4, R4.reuse ;  /* 0x00000004549c7825 */ /* 0x100fe200078e0204 */
[----:B------:R4:W-:Y:S03]  /*43e0*/  STL.64 [R1+0xc18], R184 ;  /* 0x000c18b801007387 */ /* 0x0009e60000100a00 */
[C---:B-1----:R-:W-:Y:S01]  /*43f0*/  IMAD.WIDE R192, R55.reuse, 0x4, R4 ;  /* 0x0000000437c07825 */ /* 0x042fe200078e0204 */
[----:B------:R-:W-:Y:S03]  /*4400*/  STL.64 [R1+0x8f8], R176 ;  /* 0x0008f8b001007387 */ /* 0x000fe60000100a00 */
[----:B---3--:R-:W-:Y:S01]  /*4410*/  IMAD.WIDE R8, R24, 0x4, R6 ;  /* 0x0000000418087825 */ /* 0x008fe200078e0206 */
[----:B------:R1:W-:Y:S03]  /*4420*/  STL.64 [R1+0xc20], R176 ;  /* 0x000c20b001007387 */ /* 0x0003e60000100a00 */
[--C-:B------:R-:W-:Y:S01]  /*4430*/  IMAD.WIDE R200, R55, 0x4, R2.reuse ;  /* 0x0000000437c87825 */ /* 0x100fe200078e0202 */
[----:B------:R-:W-:Y:S03]  /*4440*/  STL.64 [R1+0x80], R20 ;  /* 0x0000801401007387 */ /* 0x000fe60000100a00 */
[--C-:B----4-:R-:W-:Y:S01]  /*4450*/  IMAD.WIDE R184, R54, 0x4, R2.reuse ;  /* 0x0000000436b87825 */ /* 0x110fe200078e0202 */
[----:B------:R-:W-:Y:S03]  /*4460*/  STL.64 [R1+0x918], R168 ;  /* 0x000918a801007387 */ /* 0x000fe60000100a00 */
[----:B------:R-:W-:Y:S01]  /*4470*/  IMAD.WIDE R224, R56, 0x4, R2 ;  /* 0x0000000438e07825 */ /* 0x000fe200078e0202 */
[----:B------:R3:W-:Y:S03]  /*4480*/  STL.64 [R1+0xc28], R168 ;  /* 0x000c28a801007387 */ /* 0x0007e60000100a00 */
[----:B-1----:R-:W-:Y:S01]  /*4490*/  IMAD.WIDE R176, R54, 0x4, R4 ;  /* 0x0000000436b07825 */ /* 0x002fe200078e0204 */
[----:B------:R-:W-:Y:S03]  /*44a0*/  STL.64 [R1+0x938], R160 ;  /* 0x000938a001007387 */ /* 0x000fe60000100a00 */
[--C-:B------:R-:W-:Y:S01]  /*44b0*/  IMAD.WIDE R138, R58, 0x4, R2.reuse ;  /* 0x000000043a8a7825 */ /* 0x100fe200078e0202 */
[----:B------:R1:W-:Y:S03]  /*44c0*/  STL.64 [R1+0xc30], R160 ;  /* 0x000c30a001007387 */ /* 0x0003e60000100a00 */
[----:B------:R-:W-:Y:S01]  /*44d0*/  IMAD.WIDE R120, R59, 0x4, R2 ;  /* 0x000000043b787825 */ /* 0x000fe200078e0202 */
[----:B------:R4:W-:Y:S03]  /*44e0*/  STL.64 [R1+0xa8], R8 ;  /* 0x0000a80801007387 */ /* 0x0009e60000100a00 */
[----:B---3--:R-:W-:Y:S01]  /*44f0*/  IMAD.WIDE R168, R54, 0x4, R6 ;  /* 0x0000000436a87825 */ /* 0x008fe200078e0206 */
[----:B------:R3:W-:Y:S03]  /*4500*/  STL.64 [R1+0x560], R12 ;  /* 0x0005600c01007387 */ /* 0x0007e60000100a00 */
[--C-:B------:R-:W-:Y:S01]  /*4510*/  IMAD.WIDE R90, R60, 0x4, R2.reuse ;  /* 0x000000043c5a7825 */ /* 0x100fe200078e0202 */
[----:B------:R2:W-:Y:S03]  /*4520*/  STL.64 [R1+0x580], R14 ;  /* 0x0005800e01007387 */ /* 0x0005e60000100a00 */
[----:B-1----:R-:W-:Y:S01]  /*4530*/  IMAD.WIDE R160, R53, 0x4, R2 ;  /* 0x0000000435a07825 */ /* 0x002fe200078e0202 */
[----:B------:R-:W-:Y:S03]  /*4540*/  LDGSTS.E [R0+0x8004], desc[UR18][R88.64], !P1 ;  /* 0x0800400058007fae */ /* 0x000fe6000c921852 */
[----:B----4-:R-:W-:-:S04]  /*4550*/  IMAD.WIDE R8, R27, 0x4, R6 ;  /* 0x000000041b087825 */ /* 0x010fc800078e0206 */
[--C-:B---3--:R-:W-:Y:S01]  /*4560*/  IMAD.WIDE R12, R28, 0x4, R6.reuse ;  /* 0x000000041c0c7825 */ /* 0x108fe200078e0206 */
[----:B------:R1:W-:Y:S03]  /*4570*/  STL.64 [R1+0x5a0], R8 ;  /* 0x0005a00801007387 */ /* 0x0003e60000100a00 */
[----:B--2---:R-:W-:Y:S01]  /*4580*/  IMAD.WIDE R14, R30, 0x4, R6 ;  /* 0x000000041e0e7825 */ /* 0x004fe200078e0206 */
[----:B------:R2:W-:Y:S03]  /*4590*/  STL.64 [R1+0xc8], R16 ;  /* 0x0000c81001007387 */ /* 0x0005e60000100a00 */
[--C-:B------:R-:W-:Y:S01]  /*45a0*/  IMAD.WIDE R242, R73, 0x4, R2.reuse ;  /* 0x0000000449f27825 */ /* 0x100fe200078e0202 */
[----:B------:R-:W-:Y:S03]  /*45b0*/  STL.64 [R1+0x5c0], R12 ;  /* 0x0005c00c01007387 */ /* 0x000fe60000100a00 */
[----:B------:R-:W-:Y:S01]  /*45c0*/  IMAD.WIDE R234, R74, 0x4, R2 ;  /* 0x000000044aea7825 */ /* 0x000fe200078e0202 */
[----:B------:R3:W-:Y:S03]  /*45d0*/  STL.64 [R1+0xe8], R14 ;  /* 0x0000e80e01007387 */ /* 0x0007e60000100a00 */
[----:B-1----:R-:W-:Y:S01]  /*45e0*/  IMAD.WIDE R8, R31, 0x4, R6 ;  /* 0x000000041f087825 */ /* 0x002fe200078e0206 */
[----:B------:R1:W-:Y:S03]  /*45f0*/  STL.64 [R1+0xda0], R12 ;  /* 0x000da00c01007387 */ /* 0x0003e60000100a00 */
[--C-:B--2---:R-:W-:Y:S01]  /*4600*/  IMAD.WIDE R16, R57, 0x4, R2.reuse ;  /* 0x0000000439107825 */ /* 0x104fe200078e0202 */
[----:B------:R2:W-:Y:S03]  /*4610*/  STL.64 [R1+0x108], R8 ;  /* 0x0001080801007387 */ /* 0x0005e60000100a00 */
[----:B------:R-:W-:-:S04]  /*4620*/  IMAD.WIDE R56, R61, 0x4, R2 ;  /* 0x000000043d387825 */ /* 0x000fc800078e0202 */
[----:B---3--:R-:W-:-:S04]  /*4630*/  IMAD.WIDE R14, R33, 0x4, R6 ;  /* 0x00000004210e7825 */ /* 0x008fc800078e0206 */
[----:B-1----:R-:W-:-:S04]  /*4640*/  IMAD.WIDE R12, R32, 0x4, R6 ;  /* 0x00000004200c7825 */ /* 0x002fc800078e0206 */
[----:B--2---:R-:W-:Y:S01]  /*4650*/  IMAD.WIDE R8, R34, 0x4, R6 ;  /* 0x0000000422087825 */ /* 0x004fe200078e0206 */
[----:B------:R1:W-:Y:S03]  /*4660*/  STL.64 [R1+0x128], R12 ;  /* 0x0001280c01007387 */ /* 0x0003e60000100a00 */
[--C-:B------:R-:W-:Y:S01]  /*4670*/  IMAD.WIDE R226, R75, 0x4, R2.reuse ;  /* 0x000000044be27825 */ /* 0x100fe200078e0202 */
[----:B------:R2:W-:Y:S03]  /*4680*/  STL.64 [R1+0x5e0], R14 ;  /* 0x0005e00e01007387 */ /* 0x0005e60000100a00 */
[--C-:B------:R-:W-:Y:S01]  /*4690*/  IMAD.WIDE R218, R76, 0x4, R2.reuse ;  /* 0x000000044cda7825 */ /* 0x100fe200078e0202 */
[----:B------:R3:W-:Y:S03]  /*46a0*/  STL.64 [R1+0x600], R8 ;  /* 0x0006000801007387 */ /* 0x0007e60000100a00 */
[----:B------:R-:W-:-:S04]  /*46b0*/  IMAD.WIDE R210, R77, 0x4, R2 ;  /* 0x000000044dd27825 */ /* 0x000fc800078e0202 */
[----:B-1----:R-:W-:-:S04]  /*46c0*/  IMAD.WIDE R12, R35, 0x4, R6 ;  /* 0x00000004230c7825 */ /* 0x002fc800078e0206 */
[--C-:B--2---:R-:W-:Y:S01]  /*46d0*/  IMAD.WIDE R14, R36, 0x4, R6.reuse ;  /* 0x00000004240e7825 */ /* 0x104fe200078e0206 */
[----:B------:R1:W-:Y:S03]  /*46e0*/  STL.64 [R1+0x620], R12 ;  /* 0x0006200c01007387 */ /* 0x0003e60000100a00 */
[----:B---3--:R-:W-:Y:S01]  /*46f0*/  IMAD.WIDE R8, R37, 0x4, R6 ;  /* 0x0000000425087825 */ /* 0x008fe200078e0206 */
        /* <DEDUP_REMOVED lines=25> */
[----:B------:R-:W-:Y:S01]  /*4890*/  IMAD.WIDE R250, R19, 0x4, R4 ;  /* 0x0000000413fa7825 */ /* 0x000fe200078e0204 */
[----:B------:R3:W-:Y:S03]  /*48a0*/  STL.64 [R1+0x300], R8 ;  /* 0x0003000801007387 */ /* 0x0007e60000100a00 */
[----:B-1----:R-:W-:-:S04]  /*48b0*/  IMAD.WIDE R12, R47, 0x4, R6 ;  /* 0x000000042f0c7825 */ /* 0x002fc800078e0206 */
[--C-:B--2---:R-:W-:Y:S01]  /*48c0*/  IMAD.WIDE R14, R48, 0x4, R6.reuse ;  /* 0x00000004300e7825 */ /* 0x104fe200078e0206 */
[----:B------:R1:W-:Y:S03]  /*48d0*/  STL.64 [R1+0x320], R12 ;  /* 0x0003200c01007387 */ /* 0x0003e60000100a00 */
[--C-:B---3--:R-:W-:Y:S01]  /*48e0*/  IMAD.WIDE R8, R49, 0x4, R6.reuse ;  /* 0x0000000431087825 */ /* 0x108fe200078e0206 */
[----:B------:R2:W-:Y:S04]  /*48f0*/  STL.64 [R1+0x340], R14 ;  /* 0x0003400e01007387 */ /* 0x0005e80000100a00 */
[----:B------:R3:W-:Y:S01]  /*4900*/  STL.64 [R1+0x6e0], R8 ;  /* 0x0006e00801007387 */ /* 0x0007e20000100a00 */
[----:B-1----:R-:W-:-:S04]  /*4910*/  IMAD.WIDE R12, R50, 0x4, R6 ;  /* 0x00000004320c7825 */ /* 0x002fc800078e0206 */
[--C-:B--2---:R-:W-:Y:S01]  /*4920*/  IMAD.WIDE R14, R51, 0x4, R6.reuse ;  /* 0x00000004330e7825 */ /* 0x104fe200078e0206 */
[----:B------:R1:W-:Y:S03]  /*4930*/  STL.64 [R1+0x700], R12 ;  /* 0x0007000c01007387 */ /* 0x0003e60000100a00 */
[--C-:B---3--:R-:W-:Y:S01]  /*4940*/  IMAD.WIDE R8, R52, 0x4, R6.reuse ;  /* 0x0000000434087825 */ /* 0x108fe200078e0206 */
[----:B------:R2:W-:Y:S04]  /*4950*/  STL.64 [R1+0x720], R14 ;  /* 0x0007200e01007387 */ /* 0x0005e80000100a00 */
[----:B------:R3:W-:Y:S01]  /*4960*/  STL.64 [R1+0x740], R8 ;  /* 0x0007400801007387 */ /* 0x0007e20000100a00 */
[----:B-1----:R-:W-:-:S04]  /*4970*/  IMAD.WIDE R12, R53, 0x4, R6 ;  /* 0x00000004350c7825 */ /* 0x002fc800078e0206 */
[----:B--2---:R-:W-:Y:S01]  /*4980*/  IMAD.WIDE R14, R72, 0x4, R4 ;  /* 0x00000004480e7825 */ /* 0x004fe200078e0204 */
[----:B------:R1:W-:Y:S03]  /*4990*/  STL.64 [R1+0x360], R12 ;  /* 0x0003600c01007387 */ /* 0x0003e60000100a00 */
[----:B---3--:R-:W-:Y:S01]  /*49a0*/  IMAD.WIDE R8, R55, 0x4, R6 ;  /* 0x0000000437087825 */ /* 0x008fe200078e0206 */
[----:B------:R-:W-:Y:S03]  /*49b0*/  STL.64 [R1+0x380], R168 ;  /* 0x000380a801007387 */ /* 0x000fe60000100a00 */
[----:B------:R-:W-:Y:S01]  /*49c0*/  IMAD.WIDE R54, R62, 0x4, R2 ;  /* 0x000000043e367825 */ /* 0x000fe200078e0202 */
[----:B------:R2:W-:Y:S04]  /*49d0*/  STL.64 [R1+0xc40], R168 ;  /* 0x000c40a801007387 */ /* 0x0005e80000100a00 */
[----:B------:R-:W-:Y:S01]  /*49e0*/  STL.64 [R1+0x3a0], R8 ;  /* 0x0003a00801007387 */ /* 0x000fe20000100a00 */
[----:B-1----:R-:W-:-:S03]  /*49f0*/  IMAD.WIDE R12, R26, 0x4, R4 ;  /* 0x000000041a0c7825 */ /* 0x002fc600078e0204 */
[----:B------:R1:W-:Y:S04]  /*4a00*/  STL.64 [R1+0xc38], R8 ;  /* 0x000c380801007387 */ /* 0x0003e80000100a00 */
[----:B------:R-:W-:Y:S01]  /*4a10*/  STL.64 [R1+0x3c0], R208 ;  /* 0x0003c0d001007387 */ /* 0x000fe20000100a00 */
[----:B--2---:R-:W-:-:S03]  /*4a20*/  IMAD.WIDE R168, R52, 0x4, R2 ;  /* 0x0000000434a87825 */ /* 0x004fc600078e0202 */
        /* <DEDUP_REMOVED lines=18> */
[----:B------:R2:W-:Y:S01]  /*4b50*/  STL.64 [R1+0xc78], R92 ;  /* 0x000c785c01007387 */ /* 0x0005e20000100a00 */
[----:B------:R-:W-:-:S03]  /*4b60*/  IMAD.WIDE R50, R64, 0x4, R2 ;  /* 0x0000000440327825 */ /* 0x000fc600078e0202 */
        /* <DEDUP_REMOVED lines=57> */
[----:B------:R3:W-:Y:S01]  /*4f00*/  STL.64 [R1+0xd10], R6 ;  /* 0x000d100601007387 */ /* 0x0007e20000100a00 */
[----:B-1----:R-:W-:-:S03]  /*4f10*/  IMAD.WIDE R198, R40, 0x4, R2 ;  /* 0x0000000428c67825 */ /* 0x002fc600078e0202 */
[----:B------:R-:W-:Y:S04]  /*4f20*/  STL.64 [R1+0x8e0], R182 ;  /* 0x0008e0b601007387 */ /* 0x000fe80000100a00 */
[----:B------:R1:W-:Y:S01]  /*4f30*/  STL.64 [R1+0xd18], R182 ;  /* 0x000d18b601007387 */ /* 0x0003e20000100a00 */
[----:B--2---:R-:W-:-:S03]  /*4f40*/  IMAD.WIDE R190, R40, 0x4, R4 ;  /* 0x0000000428be7825 */ /* 0x004fc600078e0204 */
[----:B------:R-:W-:Y:S01]  /*4f50*/  STL.64 [R1+0x900], R174 ;  /* 0x000900ae01007387 */ /* 0x000fe20000100a00 */
[----:B---3--:R-:W-:-:S03]  /*4f60*/  IMAD.WIDE R6, R24, 0x4, R4 ;  /* 0x0000000418067825 */ /* 0x008fc600078e0204 */
[----:B------:R2:W-:Y:S04]  /*4f70*/  STL.64 [R1+0xd20], R174 ;  /* 0x000d20ae01007387 */ /* 0x0005e80000100a00 */
[----:B------:R-:W-:Y:S01]  /*4f80*/  STL.64 [R1+0x90], R88 ;  /* 0x0000905801007387 */ /* 0x000fe20000100a00 */
[----:B-1----:R-:W-:-:S03]  /*4f90*/  IMAD.WIDE R182, R39, 0x4, R4 ;  /* 0x0000000427b67825 */ /* 0x002fc600078e0204 */
[----:B------:R-:W-:Y:S04]  /*4fa0*/  STL.64 [R1+0x920], R166 ;  /* 0x000920a601007387 */ /* 0x000fe80000100a00 */
[----:B------:R1:W-:Y:S01]  /*4fb0*/  STL.64 [R1+0xd28], R166 ;  /* 0x000d28a601007387 */ /* 0x0003e20000100a00 */
[----:B--2---:R-:W-:-:S03]  /*4fc0*/  IMAD.WIDE R174, R38, 0x4, R2 ;  /* 0x0000000426ae7825 */ /* 0x004fc600078e0202 */
[----:B------:R-:W-:Y:S04]  /*4fd0*/  STL.64 [R1+0x940], R158 ;  /* 0x0009409e01007387 */ /* 0x000fe80000100a00 */
[----:B------:R2:W-:Y:S04]  /*4fe0*/  STL.64 [R1+0xd30], R158 ;  /* 0x000d309e01007387 */ /* 0x0005e80000100a00 */
[----:B------:R3:W-:Y:S01]  /*4ff0*/  STL.64 [R1+0xb0], R6 ;  /* 0x0000b00601007387 */ /* 0x0007e20000100a00 */
[----:B-1----:R-:W-:-:S04]  /*5000*/  IMAD.WIDE R166, R38, 0x4, R4 ;  /* 0x0000000426a67825 */ /* 0x002fc800078e0204 */
[----:B--2---:R-:W-:-:S04]  /*5010*/  IMAD.WIDE R158, R37, 0x4, R2 ;  /* 0x00000004259e7825 */ /* 0x004fc800078e0202 */
[----:B---3--:R-:W-:-:S05]  /*5020*/  IMAD.WIDE R6, R25, 0x4, R4 ;  /* 0x0000000419067825 */ /* 0x008fca00078e0204 */
[----:B------:R1:W-:Y:S04]  /*5030*/  STL.64 [R1+0x568], R6 ;  /* 0x0005680601007387 */ /* 0x0003e80000100a00 */
        /* <DEDUP_REMOVED lines=25> */
[--C-:B------:R-:W-:Y:S01]  /*51d0*/  IMAD.WIDE R52, R63, 0x4, R2.reuse ;  /* 0x000000043f347825 */ /* 0x100fe200078e0202 */
        /* <DEDUP_REMOVED lines=20> */
[--C-:B-1----:R-:W-:Y:S02]  /*5320*/  IMAD.WIDE R238, R31, 0x4, R2.reuse ;  /* 0x000000041fee7825 */ /* 0x102fe400078e0202 */
[----:B------:R-:W1:Y:S01]  /*5330*/  LDC R31, c[0x0][0x230] ;  /* 0x00008c00ff1f7b82 */ /* 0x000e620000000800 */
[----:B------:R-:W-:Y:S04]  /*5340*/  STL.64 [R1+0xd70], R140 ;  /* 0x000d708c01007387 */ /* 0x000fe80000100a00 */
[----:B------:R-:W-:Y:S01]  /*5350*/  STL.64 [R1+0x308], R128 ;  /* 0x0003088001007387 */ /* 0x000fe20000100a00 */
[----:B--2---:R-:W-:-:S02]  /*5360*/  IMAD.WIDE R152, R29, 0x4, R2 ;  /* 0x000000041d987825 */ /* 0x004fc400078e0202 */
[----:B------:R-:W2:Y:S01]  /*5370*/  LDC R29, c[0x0][0x230] ;  /* 0x00008c00ff1d7b82 */ /* 0x000ea20000000800 */
[----:B------:R3:W-:Y:S04]  /*5380*/  STL.64 [R1+0xd78], R128 ;  /* 0x000d788001007387 */ /* 0x0007e80000100a00 */
[----:B------:R-:W-:Y:S04]  /*5390*/  STL.64 [R1+0x328], R116 ;  /* 0x0003287401007387 */ /* 0x000fe80000100a00 */
[----:B------:R4:W-:Y:S04]  /*53a0*/  STL.64 [R1+0xd80], R116 ;  /* 0x000d807401007387 */ /* 0x0009e80000100a00 */
[----:B------:R-:W-:Y:S01]  /*53b0*/  STL.64 [R1+0x348], R104 ;  /* 0x0003486801007387 */ /* 0x000fe20000100a00 */
[----:B---3--:R-:W-:-:S02]  /*53c0*/  IMAD.WIDE R128, R30, 0x4, R2 ;  /* 0x000000041e807825 */ /* 0x008fc400078e0202 */
[----:B------:R-:W3:Y:S01]  /*53d0*/  LDC R30, c[0x0][0x230] ;  /* 0x00008c00ff1e7b82 */ /* 0x000ee20000000800 */
[----:B------:R4:W-:Y:S04]  /*53e0*/  STL.64 [R1+0xd90], R104 ;  /* 0x000d906801007387 */ /* 0x0009e80000100a00 */
[----:B------:R-:W-:Y:S01]  /*53f0*/  STL.64 [R1+0x6e8], R92 ;  /* 0x0006e85c01007387 */ /* 0x000fe20000100a00 */
[--C-:B----4-:R-:W-:Y:S02]  /*5400*/  IMAD.WIDE R116, R28, 0x4, R2.reuse ;  /* 0x000000041c747825 */ /* 0x110fe400078e0202 */
[----:B------:R-:W4:Y:S01]  /*5410*/  LDC R28, c[0x0][0x230] ;  /* 0x00008c00ff1c7b82 */ /* 0x000f220000000800 */
[----:B------:R1:W-:Y:S04]  /*5420*/  STL.64 [R1+0xd98], R92 ;  /* 0x000d985c01007387 */ /* 0x0003e80000100a00 */
[----:B------:R-:W-:Y:S01]  /*5430*/  STL.64 [R1+0x708], R114 ;  /* 0x0007087201007387 */ /* 0x000fe20000100a00 */
[----:B------:R-:W-:-:S02]  /*5440*/  IMAD.WIDE R104, R27, 0x4, R2 ;  /* 0x000000041b687825 */ /* 0x000fc400078e0202 */
[----:B------:R-:W2:Y:S01]  /*5450*/  LDC R27, c[0x0][0x230] ;  /* 0x00008c00ff1b7b82 */ /* 0x000ea20000000800 */
[----:B------:R1:W-:Y:S04]  /*5460*/  STL.64 [R1+0xda8], R114 ;  /* 0x000da87201007387 */ /* 0x0003e80000100a00 */
[----:B------:R-:W-:Y:S01]  /*5470*/  STL.64 [R1+0x728], R150 ;  /* 0x0007289601007387 */ /* 0x000fe20000100a00 */
[--C-:B-1----:R-:W-:Y:S02]  /*5480*/  IMAD.WIDE R92, R26, 0x4, R2.reuse ;  /* 0x000000041a5c7825 */ /* 0x102fe400078e0202 */
[----:B------:R-:W1:Y:S01]  /*5490*/  LDC R26, c[0x0][0x230] ;  /* 0x00008c00ff1a7b82 */ /* 0x000e620000000800 */
[----:B------:R-:W-:Y:S04]  /*54a0*/  STL.64 [R1+0x748], R208 ;  /* 0x000748d001007387 */ /* 0x000fe80000100a00 */
[----:B------:R-:W-:Y:S01]  /*54b0*/  STL.64 [R1+0x368], R8 ;  /* 0x0003680801007387 */ /* 0x000fe20000100a00 */
[----:B------:R-:W-:-:S03]  /*54c0*/  IMAD.WIDE R114, R24, 0x4, R2 ;  /* 0x0000000418727825 */ /* 0x000fc600078e0202 */
[----:B------:R-:W-:Y:S04]  /*54d0*/  STL.64 [R1+0x388], R176 ;  /* 0x000388b001007387 */ /* 0x000fe80000100a00 */
        /* <DEDUP_REMOVED lines=28> */
[----:B------:R3:W-:Y:S04]  /*56a0*/  STL.64 [R1+0x88], R6 ;  /* 0x0000880601007387 */ /* 0x0007e80000100a00 */
[----:B------:R-:W-:Y:S04]  /*56b0*/  STL.64 [R1+0x928], R164 ;  /* 0x000928a401007387 */ /* 0x000fe80000100a00 */
[----:B------:R-:W-:Y:S04]  /*56c0*/  STL.64 [R1+0x948], R156 ;  /* 0x0009489c01007387 */ /* 0x000fe80000100a00 */
[----:B------:R-:W-:Y:S01]  /*56d0*/  STL.64 [R1+0xb8], R114 ;  /* 0x0000b87201007387 */ /* 0x000fe20000100a00 */
[----:B---3--:R-:W-:-:S03]  /*56e0*/  IMAD.WIDE R6, R39, 0x4, R2 ;  /* 0x0000000427067825 */ /* 0x008fc600078e0202 */
        /* <DEDUP_REMOVED lines=35> */
[----:B------:R-:W-:Y:S01]  /*5920*/  STL.64 [R1+0x7d0], R90 ;  /* 0x0007d05a01007387 */ /* 0x000fe20000100a00 */
[----:B------:R-:W-:-:S03]  /*5930*/  IMAD.WIDE R42, R68, 0x4, R2 ;  /* 0x00000004442a7825 */ /* 0x000fc600078e0202 */
[----:B------:R-:W-:Y:S01]  /*5940*/  STL.64 [R1+0x3f0], R56 ;  /* 0x0003f03801007387 */ /* 0x000fe20000100a00 */
[----:B------:R-:W-:-:S03]  /*5950*/  IMAD.WIDE R40, R69, 0x4, R2 ;  /* 0x0000000445287825 */ /* 0x000fc600078e0202 */
[----:B------:R-:W-:Y:S04]  /*5960*/  STL.64 [R1+0x410], R54 ;  /* 0x0004103601007387 */ /* 0x000fe80000100a00 */
[----:B------:R-:W-:Y:S01]  /*5970*/  STL.64 [R1+0x430], R52 ;  /* 0x0004303401007387 */ /* 0x000fe20000100a00 */
[----:B------:R-:W-:-:S03]  /*5980*/  IMAD.WIDE R38, R70, 0x4, R2 ;  /* 0x0000000446267825 */ /* 0x000fc600078e0202 */
[----:B------:R-:W3:Y:S01]  /*5990*/  LDL.64 R66, [R1+0x568] ;  /* 0x0005680001427983 */ /* 0x000ee20000100a00 */
[----:B------:R-:W-:-:S03]  /*59a0*/  IMAD.WIDE R36, R71, 0x4, R2 ;  /* 0x0000000447247825 */ /* 0x000fc600078e0202 */
[----:B------:R-:W-:Y:S01]  /*59b0*/  STL.64 [R1+0x450], R50 ;  /* 0x0004503201007387 */ /* 0x000fe20000100a00 */
[----:B------:R-:W-:-:S03]  /*59c0*/  IMAD.WIDE R34, R72, 0x4, R2 ;  /* 0x0000000448227825 */ /* 0x000fc600078e0202 */
[----:B------:R-:W-:Y:S04]  /*59d0*/  STL.64 [R1+0x7f0], R48 ;  /* 0x0007f03001007387 */ /* 0x000fe80000100a00 */
[----:B------:R-:W-:Y:S04]  /*59e0*/  STL.64 [R1+0x810], R46 ;  /* 0x0008102e01007387 */ /* 0x000fe80000100a00 */
[----:B------:R-:W-:Y:S04]  /*59f0*/  STL.64 [R1+0x830], R44 ;  /* 0x0008302c01007387 */ /* 0x000fe80000100a00 */
[----:B------:R-:W-:Y:S04]  /*5a00*/  STL.64 [R1+0x850], R42 ;  /* 0x0008502a01007387 */ /* 0x000fe80000100a00 */
[----:B------:R-:W-:Y:S04]  /*5a10*/  STL.64 [R1+0x470], R40 ;  /* 0x0004702801007387 */ /* 0x000fe80000100a00 */
[----:B------:R-:W4:Y:S04]  /*5a20*/  LDL.64 R72, [R1+0x560] ;  /* 0x0005600001487983 */ /* 0x000f280000100a00 */
[----:B------:R-:W-:Y:S04]  /*5a30*/  STL.64 [R1+0x490], R38 ;  /* 0x0004902601007387 */ /* 0x000fe80000100a00 */
[----:B------:R-:W-:Y:S04]  /*5a40*/  STL.64 [R1+0x4b0], R36 ;  /* 0x0004b02401007387 */ /* 0x000fe80000100a00 */
[----:B------:R-:W2:Y:S04]  /*5a50*/  LDL.64 R74, [R1+0x558] ;  /* 0x00055800014a7983 */ /* 0x000ea80000100a00 */
[----:B------:R-:W-:Y:S01]  /*5a60*/  STL.64 [R1+0x4d0], R34 ;  /* 0x0004d02201007387 */ /* 0x000fe20000100a00 */
[----:B------:R-:W-:-:S03]  /*5a70*/  IMAD.WIDE R194, R79, 0x4, R2 ;  /* 0x000000044fc27825 */ /* 0x000fc600078e0202 */
[----:B------:R-:W-:Y:S04]  /*5a80*/  STL.64 [R1+0x870], R242 ;  /* 0x000870f201007387 */ /* 0x000fe80000100a00 */
[----:B------:R-:W3:Y:S04]  /*5a90*/  LDL.64 R76, [R1+0xb0] ;  /* 0x0000b000014c7983 */ /* 0x000ee80000100a00 */
[----:B------:R-:W-:Y:S04]  /*5aa0*/  STL.64 [R1+0x890], R234 ;  /* 0x000890ea01007387 */ /* 0x000fe80000100a00 */
[----:B------:R-:W-:Y:S04]  /*5ab0*/  STL.64 [R1+0x8b0], R226 ;  /* 0x0008b0e201007387 */ /* 0x000fe80000100a00 */
[----:B------:R-:W4:Y:S04]  /*5ac0*/  LDL.64 R78, [R1+0xa8] ;  /* 0x0000a800014e7983 */ /* 0x000f280000100a00 */
[----:B------:R-:W-:Y:S04]  /*5ad0*/  STL.64 [R1+0x8d0], R218 ;  /* 0x0008d0da01007387 */ /* 0x000fe80000100a00 */
[----:B------:R-:W-:Y:S01]  /*5ae0*/  STL.64 [R1+0x4f0], R210 ;  /* 0x0004f0d201007387 */ /* 0x000fe20000100a00 */
[----:B------:R-:W-:-:S03]  /*5af0*/  IMAD.WIDE R24, R10, 0x4, R2 ;  /* 0x000000040a187825 */ /* 0x000fc600078e0202 */
[----:B------:R-:W2:Y:S04]  /*5b00*/  LDL.64 R80, [R1+0x98] ;  /* 0x0000980001507983 */ /* 0x000ea80000100a00 */
[----:B------:R-:W-:Y:S04]  /*5b10*/  STL.64 [R1+0x510], R202 ;  /* 0x000510ca01007387 */ /* 0x000fe80000100a00 */
[----:B------:R-:W-:Y:S04]  /*5b20*/  STL.64 [R1+0x530], R194 ;  /* 0x000530c201007387 */ /* 0x000fe80000100a00 */
[----:B------:R-:W3:Y:S01]  /*5b30*/  LDL.64 R82, [R1+0x88] ;  /* 0x0000880001527983 */ /* 0x000ee20000100a00 */
[----:B------:R-:W-:-:S03]  /*5b40*/  VIADD R19, R86, 0xffffffdc ;  /* 0xffffffdc56137836 */ /* 0x000fc60000000000 */
[----:B------:R-:W-:Y:S04]  /*5b50*/  STL.64 [R1+0x550], R186 ;  /* 0x000550ba01007387 */ /* 0x000fe80000100a00 */
[----:B------:R-:W-:Y:S04]  /*5b60*/  STL.64 [R1+0x8f0], R178 ;  /* 0x0008f0b201007387 */ /* 0x000fe80000100a00 */
[----:B------:R-:W-:Y:S04]  /*5b70*/  STL.64 [R1+0x910], R170 ;  /* 0x000910aa01007387 */ /* 0x000fe80000100a00 */
[----:B------:R-:W-:Y:S04]  /*5b80*/  STL.64 [R1+0x930], R162 ;  /* 0x000930a201007387 */ /* 0x000fe80000100a00 */
[----:B------:R1:W-:Y:S04]  /*5b90*/  STL.64 [R1+0xa0], R24 ;  /* 0x0000a01801007387 */ /* 0x0003e80000100a00 */
[----:B------:R4:W-:Y:S04]  /*5ba0*/  STL.64 [R1+0xa58], R154 ;  /* 0x000a589a01007387 */ /* 0x0009e80000100a00 */
[----:B------:R-:W4:Y:S04]  /*5bb0*/  LDL.LU.64 R20, [R1+0xdb8] ;  /* 0x000db80001147983 */ /* 0x000f280000300a00 */
[----:B------:R1:W-:Y:S04]  /*5bc0*/  LDGSTS.E [R0+0xc004], desc[UR18][R24.64], !P1 ;  /* 0x0c00400018007fae */ /* 0x0003e8000c921852 */
[----:B------:R-:W2:Y:S04]  /*5bd0*/  LDL.64 R64, [R1+0x578] ;  /* 0x0005780001407983 */ /* 0x000ea80000100a00 */
[----:B------:R-:W2:Y:S04]  /*5be0*/  LDL.64 R140, [R1+0x580] ;  /* 0x00058000018c7983 */ /* 0x000ea80000100a00 */
[----:B------:R-:W2:Y:S04]  /*5bf0*/  LDL.LU.64 R88, [R1+0xdb0] ;  /* 0x000db00001587983 */ /* 0x000ea80000300a00 */
[----:B------:R-:W2:Y:S04]  /*5c00*/  LDL.64 R70, [R1+0x588] ;  /* 0x0005880001467983 */ /* 0x000ea80000100a00 */
[----:B------:R-:W2:Y:S04]  /*5c10*/  LDL.64 R68, [R1+0x598] ;  /* 0x0005980001447983 */ /* 0x000ea80000100a00 */
[----:B------:R-:W2:Y:S04]  /*5c20*/  LDL.64 R62, [R1+0x5a0] ;  /* 0x0005a000013e7983 */ /* 0x000ea80000100a00 */
[----:B------:R-:W2:Y:S04]  /*5c30*/  LDL.64 R60, [R1+0x5a8] ;  /* 0x0005a800013c7983 */ /* 0x000ea80000100a00 */
[----:B------:R-:W2:Y:S04]  /*5c40*/  LDL.64 R58, [R1+0x5b8] ;  /* 0x0005b800013a7983 */ /* 0x000ea80000100a00 */
[----:B------:R-:W2:Y:S01]  /*5c50*/  LDL.64 R32, [R1+0x5c8] ;  /* 0x0005c80001207983 */ /* 0x000ea20000100a00 */
[----:B------:R-:W-:Y:S01]  /*5c60*/  ISETP.GE.U32.AND P1, PT, R19, 0x7fffff9d, PT ;  /* 0x7fffff9d1300780c */ /* 0x000fe20003f26070 */
[----:B-1----:R-:W-:-:S02]  /*5c70*/  VIADD R25, R87, 0xfffffffb ;  /* 0xfffffffb57197836 */ /* 0x002fc40000000000 */
[----:B----4-:R-:W-:Y:S04]  /*5c80*/  LDGSTS.E [R0+0x8], desc[UR18][R20.64], !P5 ;  /* 0x0000800014007fae */ /* 0x010fe8000e921852 */
[----:B------:R-:W-:Y:S04]  /*5c90*/  LDGSTS.E [R0+0x4008], desc[UR18][R22.64], !P5 ;  /* 0x0400800016007fae */ /* 0x000fe8000e921852 */
[----:B------:R-:W-:Y:S04]  /*5ca0*/  LDGSTS.E [R0+0x8008], desc[UR18][R250.64], !P5 ;  /* 0x08008000fa007fae */ /* 0x000fe8000e921852 */
[----:B---3--:R-:W-:Y:S04]  /*5cb0*/  LDGSTS.E [R0+0xc008], desc[UR18][R82.64], !P5 ;  /* 0x0c00800052007fae */ /* 0x008fe8000e921852 */
[----:B--2---:R-:W-:Y:S01]  /*5cc0*/  LDGSTS.E [R0+0xc], desc[UR18][R80.64], !P4 ;  /* 0x0000c00050007fae */ /* 0x004fe2000e121852 */
[----:B------:R-:W-:Y:S01]  /*5cd0*/  VIADD R19, R89, 0xfffffff9 ;  /* 0xfffffff959137836 */ /* 0x000fe20000000000 */
[----:B------:R-:W-:-:S02]  /*5ce0*/  IADD3 R24, R88, -0x6, RZ ;  /* 0xfffffffa58187810 */ /* 0x000fc40007ffe0ff */
[----:B------:R-:W-:Y:S04]  /*5cf0*/  LDGSTS.E [R0+0x400c], desc[UR18][R78.64], !P4 ;  /* 0x0400c0004e007fae */ /* 0x000fe8000e121852 */
[----:B------:R-:W-:Y:S04]  /*5d00*/  LDGSTS.E [R0+0x800c], desc[UR18][R76.64], !P4 ;  /* 0x0800c0004c007fae */ /* 0x000fe8000e121852 */
[----:B------:R-:W-:Y:S04]  /*5d10*/  LDGSTS.E [R0+0xc00c], desc[UR18][R114.64], !P4 ;  /* 0x0c00c00072007fae */ /* 0x000fe8000e121852 */
[----:B------:R-:W-:Y:S04]  /*5d20*/  LDGSTS.E [R0+0x10000], desc[UR18][R74.64], !P3 ;  /* 0x100000004a007fae */ /* 0x000fe8000d921852 */
[----:B------:R-:W-:Y:S04]  /*5d30*/  LDGSTS.E [R0+0x14000], desc[UR18][R72.64], !P3 ;  /* 0x1400000048007fae */ /* 0x000fe8000d921852 */
[----:B------:R-:W-:Y:S04]  /*5d40*/  LDGSTS.E [R0+0x18000], desc[UR18][R66.64], !P3 ;  /* 0x1800000042007fae */ /* 0x000fe8000d921852 */
[----:B------:R-:W2:Y:S04]  /*5d50*/  LDL.LU.64 R114, [R1+0xda8] ;  /* 0x000da80001727983 */ /* 0x000ea80000300a00 */
[----:B------:R-:W-:Y:S04]  /*5d60*/  LDGSTS.E [R0+0x1c000], desc[UR18][R12.64], !P3 ;  /* 0x1c0000000c007fae */ /* 0x000fe8000d921852 */
[----:B------:R-:W-:Y:S04]  /*5d70*/  LDGSTS.E [R0+0x10004], desc[UR18][R64.64], !P2 ;  /* 0x1000400040007fae */ /* 0x000fe8000d121852 */
[----:B------:R-:W-:Y:S04]  /*5d80*/  LDGSTS.E [R0+0x14004], desc[UR18][R140.64], !P2 ;  /* 0x140040008c007fae */ /* 0x000fe8000d121852 */
[----:B------:R-:W3:Y:S04]  /*5d90*/  LDL.LU.64 R12, [R1+0xda0] ;  /* 0x000da000010c7983 */ /* 0x000ee80000300a00 */
[----:B------:R-:W-:Y:S04]  /*5da0*/  LDGSTS.E [R0+0x18004], desc[UR18][R70.64], !P2 ;  /* 0x1800400046007fae */ /* 0x000fe8000d121852 */
[----:B------:R-:W-:Y:S04]  /*5db0*/  LDGSTS.E [R0+0x1c004], desc[UR18][R92.64], !P2 ;  /* 0x1c0040005c007fae */ /* 0x000fe8000d121852 */
[----:B------:R-:W-:Y:S04]  /*5dc0*/  LDGSTS.E [R0+0x10008], desc[UR18][R68.64], !P0 ;  /* 0x1000800044007fae */ /* 0x000fe8000c121852 */
[----:B------:R-:W-:Y:S04]  /*5dd0*/  LDGSTS.E [R0+0x14008], desc[UR18][R62.64], !P0 ;  /* 0x140080003e007fae */ /* 0x000fe8000c121852 */
[----:B------:R-:W4:Y:S04]  /*5de0*/  LDL.64 R66, [R1+0xc0] ;  /* 0x0000c00001427983 */ /* 0x000f280000100a00 */
[----:B------:R-:W2:Y:S04]  /*5df0*/  LDL.64 R64, [R1+0xc8] ;  /* 0x0000c80001407983 */ /* 0x000ea80000100a00 */
[----:B------:R-:W2:Y:S04]  /*5e00*/  LDL.64 R140, [R1+0xd0] ;  /* 0x0000d000018c7983 */ /* 0x000ea80000100a00 */
[----:B------:R-:W-:Y:S04]  /*5e10*/  LDGSTS.E [R0+0x18008], desc[UR18][R60.64], !P0 ;  /* 0x180080003c007fae */ /* 0x000fe8000c121852 */
[----:B------:R-:W2:Y:S04]  /*5e20*/  LDL.LU.64 R92, [R1+0xd98] ;  /* 0x000d9800015c7983 */ /* 0x000ea80000300a00 */
[----:B------:R-:W-:Y:S04]  /*5e30*/  LDGSTS.E [R0+0x1c008], desc[UR18][R104.64], !P0 ;  /* 0x1c00800068007fae */ /* 0x000fe8000c121852 */
[----:B------:R-:W2:Y:S04]  /*5e40*/  LDL.64 R62, [R1+0xe0] ;  /* 0x0000e000013e7983 */ /* 0x000ea80000100a00 */
[----:B------:R-:W-:Y:S04]  /*5e50*/  LDGSTS.E [R0+0x1000c], desc[UR18][R58.64], !P1 ;  /* 0x1000c0003a007fae */ /* 0x000fe8000c921852 */
[----:B------:R-:W2:Y:S04]  /*5e60*/  LDL.LU.64 R104, [R1+0xd90] ;  /* 0x000d900001687983 */ /* 0x000ea80000300a00 */
[----:B---3--:R-:W-:Y:S04]  /*5e70*/  LDGSTS.E [R0+0x1400c], desc[UR18][R12.64], !P1 ;  /* 0x1400c0000c007fae */ /* 0x008fe8000c921852 */
[----:B------:R1:W-:Y:S04]  /*5e80*/  LDGSTS.E [R0+0x1800c], desc[UR18][R32.64], !P1 ;  /* 0x1800c00020007fae */ /* 0x0003e8000c921852 */
[----:B------:R3:W-:Y:S04]  /*5e90*/  LDGSTS.E [R0+0x1c00c], desc[UR18][R116.64], !P1 ;  /* 0x1c00c00074007fae */ /* 0x0007e8000c921852 */
[----:B------:R-:W3:Y:S04]  /*5ea0*/  LDL.LU.64 R12, [R1+0xd88] ;  /* 0x000d8800010c7983 */ /* 0x000ee80000300a00 */
[----:B------:R-:W2:Y:S01]  /*5eb0*/  LDL.64 R60, [R1+0xe8] ;  /* 0x0000e800013c7983 */ /* 0x000ea20000100a00 */
[----:B------:R-:W-:Y:S01]  /*5ec0*/  ISETP.GE.U32.AND P4, PT, R25, 0x7fffffbc, PT ;  /* 0x7fffffbc1900780c */ /* 0x000fe20003f86070 */
[----:B-1----:R-:W1:Y:S02]  /*5ed0*/  LDC R32, c[0x0][0x230] ;  /* 0x00008c00ff207b82 */ /* 0x002e640000000800 */
[----:B------:R-:W2:Y:S04]  /*5ee0*/  LDL.LU.64 R116, [R1+0xd80] ;  /* 0x000d800001747983 */ /* 0x000ea80000300a00 */
[----:B------:R-:W2:Y:S01]  /*5ef0*/  LDL.64 R58, [R1+0xf0] ;  /* 0x0000f000013a7983 */ /* 0x000ea20000100a00 */
[----:B------:R-:W-:Y:S01]  /*5f00*/  ISETP.GE.U32.AND P5, PT, R24, 0x7fffffbb, PT ;  /* 0x7fffffbb1800780c */ /* 0x000fe20003fa6070 */
[----:B------:R-:W2:Y:S01]  /*5f10*/  LDC R33, c[0x0][0x230] ;  /* 0x00008c00ff217b82 */ /* 0x000ea20000000800 */
[----:B------:R-:W-:Y:S01]  /*5f20*/  ISETP.GE.U32.AND P3, PT, R19, 0x7fffffba, PT ;  /* 0x7fffffba1300780c */ /* 0x000fe20003f66070 */
[----:B------:R-:W-:Y:S01]  /*5f30*/  VIADD R24, R27, 0xffffffdb ;  /* 0xffffffdb1b187836 */ /* 0x000fe20000000000 */
[----:B------:R-:W-:Y:S01]  /*5f40*/  IADD3 R19, R28, -0x26, RZ ;  /* 0xffffffda1c137810 */ /* 0x000fe20007ffe0ff */
[----:B------:R-:W2:Y:S01]  /*5f50*/  LDL.64 R88, [R1+0x120] ;  /* 0x0001200001587983 */ /* 0x000ea20000100a00 */
[----:B------:R-:W-:-:S02]  /*5f60*/  VIADD R25, R26, 0xfffffff8 ;  /* 0xfffffff81a197836 */ /* 0x000fc40000000000 */
[----:B------:R-:W-:Y:S01]  /*5f70*/  ISETP.GE.U32.AND P0, PT, R19, 0x7fffff9b, PT ;  /* 0x7fffff9b1300780c */ /* 0x000fe20003f06070 */
[----:B------:R-:W-:Y:S01]  /*5f80*/  VIADD R19, R29, 0xffffffd9 ;  /* 0xffffffd91d137836 */ /* 0x000fe20000000000 */
[----:B------:R-:W-:Y:S01]  /*5f90*/  ISETP.GE.U32.AND P1, PT, R24, 0x7fffff9c, PT ;  /* 0x7fffff9c1800780c */ /* 0x000fe20003f26070 */
[----:B------:R-:W2:Y:S01]  /*5fa0*/  LDL.64 R86, [R1+0x128] ;  /* 0x0001280001567983 */ /* 0x000ea20000100a00 */
[----:B------:R-:W-:Y:S01]  /*5fb0*/  ISETP.GE.U32.AND P2, PT, R25, 0x7fffffb9, PT ;  /* 0x7fffffb91900780c */ /* 0x000fe20003f46070 */
[----:B------:R-:W2:Y:S02]  /*5fc0*/  LDC R26, c[0x0][0x230] ;  /* 0x00008c00ff1a7b82 */ /* 0x000ea40000000800 */
[----:B------:R-:W2:Y:S01]  /*5fd0*/  LDL.64 R82, [R1+0x130] ;  /* 0x0001300001527983 */ /* 0x000ea20000100a00 */
[----:B-1----:R-:W-:-:S03]  /*5fe0*/  VIADD R24, R32, 0xfffffff6 ;  /* 0xfffffff620187836 */ /* 0x002fc60000000000 */
[----:B------:R-:W2:Y:S04]  /*5ff0*/  LDL.64 R80, [R1+0x5d8] ;  /* 0x0005d80001507983 */ /* 0x000ea80000100a00 */
[----:B------:R-:W2:Y:S04]  /*6000*/  LDL.64 R78, [R1+0x5e0] ;  /* 0x0005e000014e7983 */ /* 0x000ea80000100a00 */
[----:B------:R-:W2:Y:S04]  /*6010*/  LDL.64 R76, [R1+0x5e8] ;  /* 0x0005e800014c7983 */ /* 0x000ea80000100a00 */
[----:B------:R-:W2:Y:S01]  /*6020*/  LDL.64 R74, [R1+0x5f8] ;  /* 0x0005f800014a7983 */ /* 0x000ea20000100a00 */
[----:B---3--:R-:W-:Y:S01]  /*6030*/  LOP3.LUT R0, R12, 0x10, RZ, 0x3c, !PT ;  /* 0x000000100c007812 */ /* 0x008fe200078e3cff */
[----:B------:R-:W1:Y:S04]  /*6040*/  LDC R27, c[0x0][0x230] ;  /* 0x00008c00ff1b7b82 */ /* 0x000e680000000800 */
[----:B------:R-:W-:-:S04]  /*6050*/  VIADD R0, R0, UR7 ;  /* 0x0000000700007c36 */ /* 0x000fc80008000000 */
[----:B------:R-:W3:Y:S01]  /*6060*/  LDC R28, c[0x0][0x230] ;  /* 0x00008c00ff1c7b82 */ /* 0x000ee20000000800 */
[----:B----4-:R-:W-:Y:S04]  /*6070*/  LDGSTS.E [R0], desc[UR18][R66.64], !P4 ;  /* 0x0000000042007fae */ /* 0x010fe8000e121852 */
[----:B--2---:R-:W-:Y:S03]  /*6080*/  LDGSTS.E [R0+0x4000], desc[UR18][R64.64], !P4 ;  /* 0x0400000040007fae */ /* 0x004fe6000e121852 */
[----:B------:R-:W2:Y:S01]  /*6090*/  LDC R29, c[0x0][0x230] ;  /* 0x00008c00ff1d7b82 */ /* 0x000ea20000000800 */
[----:B------:R-:W-:Y:S04]  /*60a0*/  LDGSTS.E [R0+0x8000], desc[UR18][R140.64], !P4 ;  /* 0x080000008c007fae */ /* 0x000fe8000e121852 */
[----:B------:R-:W-:Y:S01]  /*60b0*/  LDGSTS.E [R0+0xc000], desc[UR18][R152.64], !P4 ;  /* 0x0c00000098007fae */ /* 0x000fe2000e121852 */
[----:B------:R-:W-:Y:S01]  /*60c0*/  ISETP.GE.U32.AND P4, PT, R19, 0x7fffff9a, PT ;  /* 0x7fffff9a1300780c */ /* 0x000fe20003f86070 */
[----:B------:R-:W-:-:S02]  /*60d0*/  VIADD R19, R30, 0xffffffd8 ;  /* 0xffffffd81e137836 */ /* 0x000fc40000000000 */
[----:B------:R-:W-:Y:S01]  /*60e0*/  LDGSTS.E [R0+0x4], desc[UR18][R62.64], !P5 ;  /* 0x000040003e007fae */ /* 0x000fe2000e921852 */
[----:B------:R-:W-:Y:S01]  /*60f0*/  IADD3 R25, R31, -0x9, RZ ;  /* 0xfffffff71f197810 */ /* 0x000fe20007ffe0ff */
[----:B------:R-:W4:Y:S02]  /*6100*/  LDC R30, c[0x0][0x230] ;  /* 0x00008c00ff1e7b82 */ /* 0x000f240000000800 */
[----:B------:R-:W-:Y:S04]  /*6110*/  LDGSTS.E [R0+0x4004], desc[UR18][R60.64], !P5 ;  /* 0x040040003c007fae */ /* 0x000fe8000e921852 */
[----:B------:R-:W-:Y:S02]  /*6120*/  LDGSTS.E [R0+0x8004], desc[UR18][R58.64], !P5 ;  /* 0x080040003a007fae */ /* 0x000fe4000e921852 */
[----:B------:R-:W2:Y:S02]  /*6130*/  LDC R31, c[0x0][0x230] ;  /* 0x00008c00ff1f7b82 */ /* 0x000ea40000000800 */
[----:B------:R-:W-:Y:S01]  /*6140*/  LDGSTS.E [R0+0xc004], desc[UR18][R128.64], !P5 ;  /* 0x0c00400080007fae */ /* 0x000fe2000e921852 */
[----:B------:R-:W-:Y:S01]  /*6150*/  ISETP.GE.U32.AND P5, PT, R19, 0x7fffff99, PT ;  /* 0x7fffff991300780c */ /* 0x000fe20003fa6070 */
[----:B------:R-:W-:-:S02]  /*6160*/  VIADD R19, R33, 0xfffffff5 ;  /* 0xfffffff521137836 */ /* 0x000fc40000000000 */
[----:B------:R-:W3:Y:S04]  /*6170*/  LDL.64 R140, [R1+0x100] ;  /* 0x00010000018c7983 */ /* 0x000ee80000100a00 */
[----:B------:R-:W4:Y:S04]  /*6180*/  LDL.64 R152, [R1+0x108] ;  /* 0x0001080001987983 */ /* 0x000f280000100a00 */
        /* <DEDUP_REMOVED lines=8> */
[----:B------:R-:W2:Y:S04]  /*6210*/  LDL.64 R60, [R1+0x640] ;  /* 0x00064000013c7983 */ /* 0x000ea80000100a00 */
[----:B------:R-:W2:Y:S04]  /*6220*/  LDL.64 R58, [R1+0x648] ;  /* 0x00064800013a7983 */ /* 0x000ea80000100a00 */
[----:B---3--:R-:W-:Y:S04]  /*6230*/  LDGSTS.E [R0+0x8], desc[UR18][R140.64], !P3 ;  /* 0x000080008c007fae */ /* 0x008fe8000d921852 */
[----:B----4-:R-:W-:Y:S04]  /*6240*/  LDGSTS.E [R0+0x4008], desc[UR18][R152.64], !P3 ;  /* 0x0400800098007fae */ /* 0x010fe8000d921852 */
[----:B------:R-:W3:Y:S04]  /*6250*/  LDL.LU.64 R140, [R1+0xd70] ;  /* 0x000d7000018c7983 */ /* 0x000ee80000300a00 */
[----:B------:R-:W4:Y:S04]  /*6260*/  LDL.LU.64 R152, [R1+0xd68] ;  /* 0x000d680001987983 */ /* 0x000f280000300a00 */
[----:B--2---:R2:W-:Y:S04]  /*6270*/  LDGSTS.E [R0+0x8008], desc[UR18][R32.64], !P3 ;  /* 0x0800800020007fae */ /* 0x0045e8000d921852 */
[----:B------:R-:W-:Y:S04]  /*6280*/  LDGSTS.E [R0+0xc008], desc[UR18][R238.64], !P3 ;  /* 0x0c008000ee007fae */ /* 0x000fe8000d921852 */
[----:B------:R-:W-:Y:S04]  /*6290*/  LDGSTS.E [R0+0xc], desc[UR18][R88.64], !P2 ;  /* 0x0000c00058007fae */ /* 0x000fe8000d121852 */
[----:B------:R-:W-:Y:S01]  /*62a0*/  LDGSTS.E [R0+0x400c], desc[UR18][R86.64], !P2 ;  /* 0x0400c00056007fae */ /* 0x000fe2000d121852 */
[----:B--2---:R-:W2:Y:S03]  /*62b0*/  LDC R32, c[0x0][0x230] ;  /* 0x00008c00ff207b82 */ /* 0x004ea60000000800 */
[----:B------:R-:W-:Y:S04]  /*62c0*/  LDGSTS.E [R0+0x800c], desc[UR18][R82.64], !P2 ;  /* 0x0800c00052007fae */ /* 0x000fe8000d121852 */
[----:B------:R-:W-:Y:S01]  /*62d0*/  LDGSTS.E [R0+0xc00c], desc[UR18][R222.64], !P2 ;  /* 0x0c00c000de007fae */ /* 0x000fe2000d121852 */
[----:B------:R-:W3:Y:S03]  /*62e0*/  LDC R33, c[0x0][0x230] ;  /* 0x00008c00ff217b82 */ /* 0x000ee60000000800 */
[----:B------:R-:W-:Y:S04]  /*62f0*/  LDGSTS.E [R0+0x10000], desc[UR18][R80.64], !P1 ;  /* 0x1000000050007fae */ /* 0x000fe8000c921852 */
[----:B------:R-:W-:Y:S04]  /*6300*/  LDGSTS.E [R0+0x14000], desc[UR18][R78.64], !P1 ;  /* 0x140000004e007fae */ /* 0x000fe8000c921852 */
[----:B------:R-:W-:Y:S04]  /*6310*/  LDGSTS.E [R0+0x18000], desc[UR18][R76.64], !P1 ;  /* 0x180000004c007fae */ /* 0x000fe8000c921852 */
[----:B------:R-:W-:Y:S04]  /*6320*/  LDGSTS.E [R0+0x1c000], desc[UR18][R206.64], !P1 ;  /* 0x1c000000ce007fae */ /* 0x000fe8000c921852 */
[----:B------:R-:W3:Y:S04]  /*6330*/  LDL.LU.64 R238, [R1+0xd60] ;  /* 0x000d600001ee7983 */ /* 0x000ee80000300a00 */
[----:B------:R-:W-:Y:S04]  /*6340*/  LDGSTS.E [R0+0x10004], desc[UR18][R74.64], !P0 ;  /* 0x100040004a007fae */ /* 0x000fe8000c121852 */
[----:B------:R-:W4:Y:S04]  /*6350*/  LDL.LU.64 R222, [R1+0xd58] ;  /* 0x000d580001de7983 */ /* 0x000f280000300a00 */
[----:B------:R-:W-:Y:S04]  /*6360*/  LDGSTS.E [R0+0x14004], desc[UR18][R66.64], !P0 ;  /* 0x1400400042007fae */ /* 0x000fe8000c121852 */
[----:B------:R-:W3:Y:S04]  /*6370*/  LDL.LU.64 R206, [R1+0xd50] ;  /* 0x000d500001ce7983 */ /* 0x000ee80000300a00 */
[----:B------:R-:W-:Y:S04]  /*6380*/  LDGSTS.E [R0+0x18004], desc[UR18][R64.64], !P0 ;  /* 0x1800400040007fae */ /* 0x000fe8000c121852 */
[----:B------:R-:W2:Y:S04]  /*6390*/  LDL.64 R66, [R1+0x140] ;  /* 0x0001400001427983 */ /* 0x000ea80000100a00 */
[----:B------:R-:W-:Y:S04]  /*63a0*/  LDGSTS.E [R0+0x1c004], desc[UR18][R190.64], !P0 ;  /* 0x1c004000be007fae */ /* 0x000fe8000c121852 */
[----:B------:R-:W4:Y:S04]  /*63b0*/  LDL.64 R64, [R1+0x148] ;  /* 0x0001480001407983 */ /* 0x000f280000100a00 */
[----:B------:R-:W-:Y:S04]  /*63c0*/  LDGSTS.E [R0+0x10008], desc[UR18][R62.64], !P4 ;  /* 0x100080003e007fae */ /* 0x000fe8000e121852 */
[----:B------:R-:W3:Y:S04]  /*63d0*/  LDL.LU.64 R190, [R1+0xd48] ;  /* 0x000d480001be7983 */ /* 0x000ee80000300a00 */
[----:B------:R-:W-:Y:S04]  /*63e0*/  LDGSTS.E [R0+0x14008], desc[UR18][R72.64], !P4 ;  /* 0x1400800048007fae */ /* 0x000fe8000e121852 */
[----:B------:R-:W3:Y:S04]  /*63f0*/  LDL.64 R62, [R1+0x150] ;  /* 0x00015000013e7983 */ /* 0x000ee80000100a00 */
[----:B------:R-:W-:Y:S04]  /*6400*/  LDGSTS.E [R0+0x18008], desc[UR18][R70.64], !P4 ;  /* 0x1800800046007fae */ /* 0x000fe8000e121852 */
[----:B------:R-:W-:Y:S04]  /*6410*/  LDGSTS.E [R0+0x1c008], desc[UR18][R182.64], !P4 ;  /* 0x1c008000b6007fae */ /* 0x000fe8000e121852 */
[----:B------:R-:W-:Y:S04]  /*6420*/  LDGSTS.E [R0+0x1000c], desc[UR18][R68.64], !P5 ;  /* 0x1000c00044007fae */ /* 0x000fe8000e921852 */
[----:B------:R-:W-:Y:S04]  /*6430*/  LDGSTS.E [R0+0x1400c], desc[UR18][R60.64], !P5 ;  /* 0x1400c0003c007fae */ /* 0x000fe8000e921852 */
[----:B------:R-:W-:Y:S04]  /*6440*/  LDGSTS.E [R0+0x1800c], desc[UR18][R58.64], !P5 ;  /* 0x1800c0003a007fae */ /* 0x000fe8000e921852 */
[----:B------:R-:W3:Y:S04]  /*6450*/  LDL.LU.64 R182, [R1+0xd40] ;  /* 0x000d400001b67983 */ /* 0x000ee80000300a00 */
[----:B------:R1:W-:Y:S01]  /*6460*/  LDGSTS.E [R0+0x1c00c], desc[UR18][R166.64], !P5 ;  /* 0x1c00c000a6007fae */ /* 0x0003e2000e921852 */
[----:B------:R-:W-:-:S03]  /*6470*/  ISETP.GE.U32.AND P4, PT, R25, 0x7fffffb8, PT ;  /* 0x7fffffb81900780c */ /* 0x000fc60003f86070 */
[----:B------:R-:W3:Y:S04]  /*6480*/  LDL.LU.64 R166, [R1+0xd38] ;  /* 0x000d380001a67983 */ /* 0x000ee80000300a00 */
[----:B------:R-:W3:Y:S04]  /*6490*/  LDL.64 R60, [R1+0x160] ;  /* 0x00016000013c7983 */ /* 0x000ee80000100a00 */
[----:B------:R-:W3:Y:S01]  /*64a0*/  LDL.64 R58, [R1+0x168] ;  /* 0x00016800013a7983 */ /* 0x000ee20000100a00 */
[----:B-1----:R-:W-:-:S03]  /*64b0*/  LOP3.LUT R0, R12, 0x20, RZ, 0x3c, !PT ;  /* 0x000000200c007812 */ /* 0x002fc600078e3cff */
[----:B------:R-:W3:Y:S02]  /*64c0*/  LDL.64 R80, [R1+0x298] ;  /* 0x0002980001507983 */ /* 0x000ee40000100a00 */
[----:B------:R-:W-:Y:S02]  /*64d0*/  VIADD R0, R0, UR7 ;  /* 0x0000000700007c36 */ /* 0x000fe40008000000 */
[----:B------:R-:W3:Y:S04]  /*64e0*/  LDL.64 R78, [R1+0x2a0] ;  /* 0x0002a000014e7983 */ /* 0x000ee80000100a00 */
[----:B------:R-:W3:Y:S04]  /*64f0*/  LDL.64 R76, [R1+0x2b8] ;  /* 0x0002b800014c7983 */ /* 0x000ee80000100a00 */
[----:B------:R-:W3:Y:S04]  /*6500*/  LDL.64 R74, [R1+0x2c0] ;  /* 0x0002c000014a7983 */ /* 0x000ee80000100a00 */
[----:B--2---:R-:W-:Y:S04]  /*6510*/  LDGSTS.E [R0], desc[UR18][R66.64], !P4 ;  /* 0x0000000042007fae */ /* 0x004fe8000e121852 */
[----:B----4-:R-:W-:Y:S04]  /*6520*/  LDGSTS.E [R0+0x4000], desc[UR18][R64.64], !P4 ;  /* 0x0400000040007fae */ /* 0x010fe8000e121852 */
[----:B---3--:R-:W-:Y:S04]  /*6530*/  LDGSTS.E [R0+0x8000], desc[UR18][R62.64], !P4 ;  /* 0x080000003e007fae */ /* 0x008fe8000e121852 */
[----:B------:R-:W-:Y:S04]  /*6540*/  LDGSTS.E [R0+0xc000], desc[UR18][R158.64], !P4 ;  /* 0x0c0000009e007fae */ /* 0x000fe8000e121852 */
[----:B------:R-:W2:Y:S04]  /*6550*/  LDL.LU.64 R158, [R1+0xd30] ;  /* 0x000d3000019e7983 */ /* 0x000ea80000300a00 */
[----:B------:R-:W3:Y:S04]  /*6560*/  LDL.64 R72, [R1+0x658] ;  /* 0x0006580001487983 */ /* 0x000ee80000100a00 */
[----:B------:R-:W4:Y:S04]  /*6570*/  LDL.64 R70, [R1+0x660] ;  /* 0x0006600001467983 */ /* 0x000f280000100a00 */
[----:B------:R-:W2:Y:S04]  /*6580*/  LDL.64 R64, [R1+0x678] ;  /* 0x0006780001407983 */ /* 0x000ea80000100a00 */
[----:B------:R-:W2:Y:S01]  /*6590*/  LDL.64 R62, [R1+0x680] ;  /* 0x00068000013e7983 */ /* 0x000ea20000100a00 */
[----:B------:R-:W-:Y:S01]  /*65a0*/  ISETP.GE.U32.AND P5, PT, R24, 0x7fffffb7, PT ;  /* 0x7fffffb71800780c */ /* 0x000fe20003fa6070 */
[----:B------:R-:W-:Y:S01]  /*65b0*/  VIADD R25, R26, 0xfffffff4 ;  /* 0xfffffff41a197836 */ /* 0x000fe20000000000 */
[----:B------:R-:W-:-:S02]  /*65c0*/  ISETP.GE.U32.AND P3, PT, R19, 0x7fffffb6, PT ;  /* 0x7fffffb61300780c */ /* 0x000fc40003f66070 */
[----:B------:R-:W-:Y:S01]  /*65d0*/  IADD3 R24, R27, -0x29, RZ ;  /* 0xffffffd71b187810 */ /* 0x000fe20007ffe0ff */
[----:B------:R-:W1:Y:S01]  /*65e0*/  LDC R26, c[0x0][0x230] ;  /* 0x00008c00ff1a7b82 */ /* 0x000e620000000800 */
[----:B------:R-:W-:-:S07]  /*65f0*/  ISETP.GE.U32.AND P2, PT, R25, 0x7fffffb5, PT ;  /* 0x7fffffb51900780c */ /* 0x000fce0003f46070 */
[----:B------:R-:W-:Y:S01]  /*6600*/  LDGSTS.E [R0+0x4], desc[UR18][R60.64], !P5 ;  /* 0x000040003c007fae */ /* 0x000fe2000e921852 */
[----:B------:R-:W-:Y:S01]  /*6610*/  VIADD R19, R28, 0xffffffd6 ;  /* 0xffffffd61c137836 */ /* 0x000fe20000000000 */
[----:B------:R-:W-:Y:S01]  /*6620*/  ISETP.GE.U32.AND P1, PT, R24, 0x7fffff98, PT ;  /* 0x7fffff981800780c */ /* 0x000fe20003f26070 */
[----:B------:R-:W-:Y:S01]  /*6630*/  VIADD R25, R31, 0xfffffff3 ;  /* 0xfffffff31f197836 */ /* 0x000fe20000000000 */
[----:B------:R-:W-:Y:S01]  /*6640*/  LDGSTS.E [R0+0x4004], desc[UR18][R58.64], !P5 ;  /* 0x040040003a007fae */ /* 0x000fe2000e921852 */
[----:B------:R-:W1:Y:S03]  /*6650*/  LDC R27, c[0x0][0x230] ;  /* 0x00008c00ff1b7b82 */ /* 0x000e660000000800 */
[----:B------:R-:W-:Y:S04]  /*6660*/  LDGSTS.E [R0+0x8004], desc[UR18][R166.64], !P5 ;  /* 0x08004000a6007fae */ /* 0x000fe8000e921852 */
[----:B------:R-:W-:Y:S01]  /*6670*/  LDGSTS.E [R0+0xc004], desc[UR18][R174.64], !P5 ;  /* 0x0c004000ae007fae */ /* 0x000fe2000e921852 */
[----:B------:R-:W-:Y:S01]  /*6680*/  ISETP.GE.U32.AND P0, PT, R19, 0x7fffff97, PT ;  /* 0x7fffff971300780c */ /* 0x000fe20003f06070 */
[----:B------:R-:W1:Y:S02]  /*6690*/  LDC R28, c[0x0][0x230] ;  /* 0x00008c00ff1c7b82 */ /* 0x000e640000000800 */
[----:B------:R-:W-:Y:S04]  /*66a0*/  LDGSTS.E [R0+0x8], desc[UR18][R80.64], !P3 ;  /* 0x0000800050007fae */ /* 0x000fe8000d921852 */
[----:B------:R-:W2:Y:S01]  /*66b0*/  LDL.LU.64 R166, [R1+0xd28] ;  /* 0x000d280001a67983 */ /* 0x000ea20000300a00 */
[----:B------:R-:W-:Y:S01]  /*66c0*/  VIADD R24, R32, 0xfffffff2 ;  /* 0xfffffff220187836 */ /* 0x000fe20000000000 */
[----:B------:R-:W1:Y:S02]  /*66d0*/  LDC R31, c[0x0][0x230] ;  /* 0x00008c00ff1f7b82 */ /* 0x000e640000000800 */
[----:B------:R-:W2:Y:S04]  /*66e0*/  LDL.LU.64 R174, [R1+0xd20] ;  /* 0x000d200001ae7983 */ /* 0x000ea80000300a00 */
[----:B------:R-:W2:Y:S01]  /*66f0*/  LDL.64 R68, [R1+0x698] ;  /* 0x0006980001447983 */ /* 0x000ea20000100a00 */
[----:B------:R-:W-:Y:S01]  /*6700*/  VIADD R19, R29, 0xffffffd5 ;  /* 0xffffffd51d137836 */ /* 0x000fe20000000000 */
[----:B------:R-:W1:Y:S02]  /*6710*/  LDC R32, c[0x0][0x230] ;  /* 0x00008c00ff207b82 */ /* 0x000e640000000800 */
[----:B------:R-:W2:Y:S04]  /*6720*/  LDL.64 R66, [R1+0x6a0] ;  /* 0x0006a00001427983 */ /* 0x000ea80000100a00 */
[----:B------:R-:W2:Y:S04]  /*6730*/  LDL.64 R60, [R1+0x6b8] ;  /* 0x0006b800013c7983 */ /* 0x000ea80000100a00 */
[----:B------:R-:W2:Y:S04]  /*6740*/  LDL.64 R58, [R1+0x6c0] ;  /* 0x0006c000013a7983 */ /* 0x000ea80000100a00 */
[----:B------:R-:W-:Y:S01]  /*6750*/  LDGSTS.E [R0+0x4008], desc[UR18][R78.64], !P3 ;  /* 0x040080004e007fae */ /* 0x000fe2000d921852 */
[----:B------:R-:W1:Y:S03]  /*6760*/  LDC R29, c[0x0][0x230] ;  /* 0x00008c00ff1d7b82 */ /* 0x000e660000000800 */
[----:B------:R-:W-:Y:S04]  /*6770*/  LDGSTS.E [R0+0x8008], desc[UR18][R182.64], !P3 ;  /* 0x08008000b6007fae */ /* 0x000fe8000d921852 */
[----:B------:R-:W-:Y:S04]  /*6780*/  LDGSTS.E [R0+0xc008], desc[UR18][R6.64], !P3 ;  /* 0x0c00800006007fae */ /* 0x000fe8000d921852 */
[----:B------:R-:W-:Y:S04]  /*6790*/  LDGSTS.E [R0+0xc], desc[UR18][R76.64], !P2 ;  /* 0x0000c0004c007fae */ /* 0x000fe8000d121852 */
[----:B------:R-:W-:Y:S04]  /*67a0*/  LDGSTS.E [R0+0x400c], desc[UR18][R74.64], !P2 ;  /* 0x0400c0004a007fae */ /* 0x000fe8000d121852 */
[----:B------:R-:W-:Y:S04]  /*67b0*/  LDGSTS.E [R0+0x800c], desc[UR18][R190.64], !P2 ;  /* 0x0800c000be007fae */ /* 0x000fe8000d121852 */
[----:B------:R-:W2:Y:S04]  /*67c0*/  LDL.LU.64 R182, [R1+0xd18] ;  /* 0x000d180001b67983 */ /* 0x000ea80000300a00 */
[----:B------:R-:W-:Y:S04]  /*67d0*/  LDGSTS.E [R0+0xc00c], desc[UR18][R198.64], !P2 ;  /* 0x0c00c000c6007fae */ /* 0x000fe8000d121852 */
[----:B------:R-:W5:Y:S04]  /*67e0*/  LDL.LU.64 R6, [R1+0xd10] ;  /* 0x000d100001067983 */ /* 0x000f680000300a00 */
[----:B------:R-:W2:Y:S04]  /*67f0*/  LDL.LU.64 R190, [R1+0xd08] ;  /* 0x000d080001be7983 */ /* 0x000ea80000300a00 */
[----:B------:R-:W2:Y:S04]  /*6800*/  LDL.LU.64 R198, [R1+0xd00] ;  /* 0x000d000001c67983 */ /* 0x000ea80000300a00 */
[----:B---3--:R-:W-:Y:S04]  /*6810*/  LDGSTS.E [R0+0x10000], desc[UR18][R72.64], !P1 ;  /* 0x1000000048007fae */ /* 0x008fe8000c921852 */
[----:B----4-:R-:W-:Y:S04]  /*6820*/  LDGSTS.E [R0+0x14000], desc[UR18][R70.64], !P1 ;  /* 0x1400000046007fae */ /* 0x010fe8000c921852 */
[----:B------:R-:W-:Y:S04]  /*6830*/  LDGSTS.E [R0+0x18000], desc[UR18][R206.64], !P1 ;  /* 0x18000000ce007fae */ /* 0x000fe8000c921852 */
[----:B------:R-:W-:Y:S04]  /*6840*/  LDGSTS.E [R0+0x1c000], desc[UR18][R214.64], !P1 ;  /* 0x1c000000d6007fae */ /* 0x000fe8000c921852 */
[----:B--2---:R-:W-:Y:S04]  /*6850*/  LDGSTS.E [R0+0x10004], desc[UR18][R64.64], !P0 ;  /* 0x1000400040007fae */ /* 0x004fe8000c121852 */
[----:B------:R-:W2:Y:S04]  /*6860*/  LDL.LU.64 R206, [R1+0xcf8] ;  /* 0x000cf80001ce7983 */ /* 0x000ea80000300a00 */
[----:B------:R-:W3:Y:S04]  /*6870*/  LDL.LU.64 R214, [R1+0xcf0] ;  /* 0x000cf00001d67983 */ /* 0x000ee80000300a00 */
[----:B------:R-:W-:Y:S04]  /*6880*/  LDGSTS.E [R0+0x14004], desc[UR18][R62.64], !P0 ;  /* 0x140040003e007fae */ /* 0x000fe8000c121852 */
[----:B------:R-:W4:Y:S01]  /*6890*/  LDL.64 R64, [R1+0x2d8] ;  /* 0x0002d80001407983 */ /* 0x000f220000100a00 */
[----:B------:R-:W-:-:S03]  /*68a0*/  ISETP.GE.U32.AND P4, PT, R19, 0x7fffff96, PT ;  /* 0x7fffff961300780c */ /* 0x000fc60003f86070 */
[----:B------:R-:W2:Y:S01]  /*68b0*/  LDL.64 R62, [R1+0x2e0] ;  /* 0x0002e000013e7983 */ /* 0x000ea20000100a00 */
[----:B------:R-:W-:Y:S02]  /*68c0*/  IADD3 R19, R30, -0x2c, RZ ;  /* 0xffffffd41e137810 */ /* 0x000fe40007ffe0ff */
[----:B------:R-:W3:Y:S01]  /*68d0*/  LDC R30, c[0x0][0x230] ;  /* 0x00008c00ff1e7b82 */ /* 0x000ee20000000800 */
[----:B------:R-:W-:Y:S01]  /*68e0*/  LDGSTS.E [R0+0x18004], desc[UR18][R222.64], !P0 ;  /* 0x18004000de007fae */ /* 0x000fe2000c121852 */
[----:B------:R-:W-:-:S03]  /*68f0*/  ISETP.GE.U32.AND P5, PT, R19, 0x7fffff95, PT ;  /* 0x7fffff951300780c */ /* 0x000fc60003fa6070 */
[----:B------:R-:W-:Y:S04]  /*6900*/  LDGSTS.E [R0+0x1c004], desc[UR18][R230.64], !P0 ;  /* 0x1c004000e6007fae */ /* 0x000fe8000c121852 */
[----:B------:R-:W-:Y:S04]  /*6910*/  LDGSTS.E [R0+0x10008], desc[UR18][R68.64], !P4 ;  /* 0x1000800044007fae */ /* 0x000fe8000e121852 */
[----:B------:R-:W-:Y:S04]  /*6920*/  LDGSTS.E [R0+0x14008], desc[UR18][R66.64], !P4 ;  /* 0x1400800042007fae */ /* 0x000fe8000e121852 */
[----:B------:R-:W-:Y:S04]  /*6930*/  LDGSTS.E [R0+0x18008], desc[UR18][R238.64], !P4 ;  /* 0x18008000ee007fae */ /* 0x000fe8000e121852 */
[----:B------:R-:W3:Y:S04]  /*6940*/  LDL.LU.64 R222, [R1+0xce8] ;  /* 0x000ce80001de7983 */ /* 0x000ee80000300a00 */
[----:B------:R-:W-:Y:S04]  /*6950*/  LDGSTS.E [R0+0x1c008], desc[UR18][R246.64], !P4 ;  /* 0x1c008000f6007fae */ /* 0x000fe8000e121852 */
[----:B------:R-:W3:Y:S04]  /*6960*/  LDL.LU.64 R230, [R1+0xce0] ;  /* 0x000ce00001e67983 */ /* 0x000ee80000300a00 */
[----:B------:R-:W-:Y:S01]  /*6970*/  LDGSTS.E [R0+0x1000c], desc[UR18][R60.64], !P5 ;  /* 0x1000c0003c007fae */ /* 0x000fe2000e921852 */
[----:B------:R-:W-:-:S03]  /*6980*/  ISETP.GE.U32.AND P4, PT, R25, 0x7fffffb4, PT ;  /* 0x7fffffb41900780c */ /* 0x000fc60003f86070 */
[----:B------:R-:W3:Y:S04]  /*6990*/  LDL.LU.64 R238, [R1+0xcd8] ;  /* 0x000cd80001ee7983 */ /* 0x000ee80000300a00 */
[----:B------:R-:W-:Y:S04]  /*69a0*/  LDGSTS.E [R0+0x1400c], desc[UR18][R58.64], !P5 ;  /* 0x1400c0003a007fae */ /* 0x000fe8000e921852 */
[----:B------:R-:W3:Y:S04]  /*69b0*/  LDL.LU.64 R246, [R1+0xcd0] ;  /* 0x000cd00001f67983 */ /* 0x000ee80000300a00 */
[----:B------:R-:W-:Y:S04]  /*69c0*/  LDGSTS.E [R0+0x1800c], desc[UR18][R152.64], !P5 ;  /* 0x1800c00098007fae */ /* 0x000fe8000e921852 */
[----:B------:R1:W-:Y:S04]  /*69d0*/  LDGSTS.E [R0+0x1c00c], desc[UR18][R146.64], !P5 ;  /* 0x1c00c00092007fae */ /* 0x0003e8000e921852 */
[----:B------:R-:W3:Y:S04]  /*69e0*/  LDL.LU.64 R152, [R1+0xcc8] ;  /* 0x000cc80001987983 */ /* 0x000ee80000300a00 */
[----:B------:R-:W3:Y:S01]  /*69f0*/  LDL.LU.64 R146, [R1+0xcc0] ;  /* 0x000cc00001927983 */ /* 0x000ee20000300a00 */
[----:B-1----:R-:W-:-:S03]  /*6a00*/  LOP3.LUT R0, R12, 0x30, RZ, 0x3c, !PT ;  /* 0x000000300c007812 */ /* 0x002fc600078e3cff */
[----:B------:R-:W3:Y:S04]  /*6a10*/  LDL.64 R60, [R1+0x2f8] ;  /* 0x0002f800013c7983 */ /* 0x000ee80000100a00 */
[----:B------:R-:W3:Y:S01]  /*6a20*/  LDL.64 R58, [R1+0x300] ;  /* 0x00030000013a7983 */ /* 0x000ee20000100a00 */
[----:B------:R-:W-:-:S03]  /*6a30*/  VIADD R0, R0, UR7 ;  /* 0x0000000700007c36 */ /* 0x000fc60008000000 */
[----:B------:R-:W3:Y:S04]  /*6a40*/  LDL.64 R80, [R1+0x318] ;  /* 0x0003180001507983 */ /* 0x000ee80000100a00 */
[----:B------:R-:W3:Y:S04]  /*6a50*/  LDL.64 R78, [R1+0x320] ;  /* 0x00032000014e7983 */ /* 0x000ee80000100a00 */
[----:B------:R-:W3:Y:S04]  /*6a60*/  LDL.64 R76, [R1+0x338] ;  /* 0x00033800014c7983 */ /* 0x000ee80000100a00 */
[----:B------:R-:W3:Y:S04]  /*6a70*/  LDL.64 R74, [R1+0x340] ;  /* 0x00034000014a7983 */ /* 0x000ee80000100a00 */
[----:B----4-:R-:W-:Y:S04]  /*6a80*/  LDGSTS.E [R0], desc[UR18][R64.64], !P4 ;  /* 0x0000000040007fae */ /* 0x010fe8000e121852 */
[----:B--2---:R-:W-:Y:S04]  /*6a90*/  LDGSTS.E [R0+0x4000], desc[UR18][R62.64], !P4 ;  /* 0x040000003e007fae */ /* 0x004fe8000e121852 */
[----:B------:R-:W-:Y:S04]  /*6aa0*/  LDGSTS.E [R0+0x8000], desc[UR18][R140.64], !P4 ;  /* 0x080000008c007fae */ /* 0x000fe8000e121852 */
[----:B------:R-:W-:Y:S04]  /*6ab0*/  LDGSTS.E [R0+0xc000], desc[UR18][R134.64], !P4 ;  /* 0x0c00000086007fae */ /* 0x000fe8000e121852 */
[----:B------:R-:W2:Y:S04]  /*6ac0*/  LDL.LU.64 R140, [R1+0xcb8] ;  /* 0x000cb800018c7983 */ /* 0x000ea80000300a00 */
[----:B------:R-:W4:Y:S04]  /*6ad0*/  LDL.LU.64 R134, [R1+0xcb0] ;  /* 0x000cb00001867983 */ /* 0x000f280000300a00 */
[----:B------:R-:W2:Y:S04]  /*6ae0*/  LDL.64 R72, [R1+0x6d8] ;  /* 0x0006d80001487983 */ /* 0x000ea80000100a00 */
[----:B------:R-:W4:Y:S04]  /*6af0*/  LDL.64 R70, [R1+0x6e0] ;  /* 0x0006e00001467983 */ /* 0x000f280000100a00 */
[----:B------:R-:W4:Y:S04]  /*6b00*/  LDL.64 R64, [R1+0x6f8] ;  /* 0x0006f80001407983 */ /* 0x000f280000100a00 */
[----:B------:R-:W4:Y:S01]  /*6b10*/  LDL.64 R62, [R1+0x700] ;  /* 0x00070000013e7983 */ /* 0x000f220000100a00 */
[----:B------:R-:W-:Y:S01]  /*6b20*/  ISETP.GE.U32.AND P5, PT, R24, 0x7fffffb3, PT ;  /* 0x7fffffb31800780c */ /* 0x000fe20003fa6070 */
[----:B------:R-:W-:Y:S01]  /*6b30*/  VIADD R19, R33, 0xfffffff1 ;  /* 0xfffffff121137836 */ /* 0x000fe20000000000 */
[----:B------:R-:W-:Y:S01]  /*6b40*/  IADD3 R25, R26, -0x10, RZ ;  /* 0xfffffff01a197810 */ /* 0x000fe20007ffe0ff */
[----:B------:R-:W-:Y:S01]  /*6b50*/  VIADD R24, R27, 0xffffffd3 ;  /* 0xffffffd31b187836 */ /* 0x000fe20000000000 */
[----:B------:R-:W1:Y:S02]  /*6b60*/  LDC R33, c[0x0][0x230] ;  /* 0x00008c00ff217b82 */ /* 0x000e640000000800 */
[----:B------:R-:W-:-:S02]  /*6b70*/  ISETP.GE.U32.AND P3, PT, R19, 0x7fffffb2, PT ;  /* 0x7fffffb21300780c */ /* 0x000fc40003f66070 */
[----:B------:R-:W-:Y:S01]  /*6b80*/  ISETP.GE.U32.AND P2, PT, R25, 0x7fffffb1, PT ;  /* 0x7fffffb11900780c */ /* 0x000fe20003f46070 */
[----:B------:R-:W-:Y:S01]  /*6b90*/  VIADD R19, R28, 0xffffffd2 ;  /* 0xffffffd21c137836 */ /* 0x000fe20000000000 */
[----:B------:R-:W-:-:S03]  /*6ba0*/  ISETP.GE.U32.AND P1, PT, R24, 0x7fffff94, PT ;  /* 0x7fffff941800780c */ /* 0x000fc60003f26070 */
[----:B---3--:R-:W-:Y:S01]  /*6bb0*/  LDGSTS.E [R0+0x4], desc[UR18][R60.64], !P5 ;  /* 0x000040003c007fae */ /* 0x008fe2000e921852 */
[----:B------:R-:W-:Y:S01]  /*6bc0*/  VIADD R25, R31, 0xffffffef ;  /* 0xffffffef1f197836 */ /* 0x000fe20000000000 */
[----:B------:R-:W-:Y:S01]  /*6bd0*/  ISETP.GE.U32.AND P0, PT, R19, 0x7fffff93, PT ;  /* 0x7fffff931300780c */ /* 0x000fe20003f06070 */
[----:B------:R-:W3:Y:S01]  /*6be0*/  LDC R26, c[0x0][0x230] ;  /* 0x00008c00ff1a7b82 */ /* 0x000ee20000000800 */
[----:B------:R-:W-:Y:S04]  /*6bf0*/  LDGSTS.E [R0+0x4004], desc[UR18][R58.64], !P5 ;  /* 0x040040003a007fae */ /* 0x000fe8000e921852 */
[----:B------:R-:W-:Y:S03]  /*6c00*/  LDGSTS.E [R0+0x8004], desc[UR18][R128.64], !P5 ;  /* 0x0800400080007fae */ /* 0x000fe6000e921852 */
[----:B------:R-:W3:Y:S01]  /*6c10*/  LDC R27, c[0x0][0x230] ;  /* 0x00008c00ff1b7b82 */ /* 0x000ee20000000800 */
[----:B------:R-:W-:Y:S04]  /*6c20*/  LDGSTS.E [R0+0xc004], desc[UR18][R122.64], !P5 ;  /* 0x0c0040007a007fae */ /* 0x000fe8000e921852 */
[----:B------:R-:W-:Y:S01]  /*6c30*/  LDGSTS.E [R0+0x8], desc[UR18][R80.64], !P3 ;  /* 0x0000800050007fae */ /* 0x000fe2000d921852 */
[----:B------:R-:W-:Y:S01]  /*6c40*/  VIADD R24, R32, 0xffffffee ;  /* 0xffffffee20187836 */ /* 0x000fe20000000000 */
[----:B------:R-:W-:Y:S01]  /*6c50*/  IADD3 R19, R29, -0x2f, RZ ;  /* 0xffffffd11d137810 */ /* 0x000fe20007ffe0ff */
[----:B------:R-:W3:Y:S01]  /*6c60*/  LDC R28, c[0x0][0x230] ;  /* 0x00008c00ff1c7b82 */ /* 0x000ee20000000800 */
[----:B------:R-:W3:Y:S04]  /*6c70*/  LDL.LU.64 R128, [R1+0xca8] ;  /* 0x000ca80001807983 */ /* 0x000ee80000300a00 */
[----:B------:R-:W3:Y:S03]  /*6c80*/  LDL.LU.64 R122, [R1+0xca0] ;  /* 0x000ca000017a7983 */ /* 0x000ee60000300a00 */
[----:B------:R-:W3:Y:S01]  /*6c90*/  LDC R29, c[0x0][0x230] ;  /* 0x00008c00ff1d7b82 */ /* 0x000ee20000000800 */
[----:B------:R-:W3:Y:S04]  /*6ca0*/  LDL.64 R68, [R1+0x718] ;  /* 0x0007180001447983 */ /* 0x000ee80000100a00 */
[----:B------:R-:W3:Y:S03]  /*6cb0*/  LDL.64 R60, [R1+0x720] ;  /* 0x00072000013c7983 */ /* 0x000ee60000100a00 */
[----:B------:R-:W1:Y:S01]  /*6cc0*/  LDC R31, c[0x0][0x230] ;  /* 0x00008c00ff1f7b82 */ /* 0x000e620000000800 */
[----:B------:R-:W3:Y:S04]  /*6cd0*/  LDL.64 R66, [R1+0x738] ;  /* 0x0007380001427983 */ /* 0x000ee80000100a00 */
[----:B------:R-:W3:Y:S04]  /*6ce0*/  LDL.64 R58, [R1+0x740] ;  /* 0x00074000013a7983 */ /* 0x000ee80000100a00 */
[----:B------:R-:W-:Y:S01]  /*6cf0*/  LDGSTS.E [R0+0x4008], desc[UR18][R78.64], !P3 ;  /* 0x040080004e007fae */ /* 0x000fe2000d921852 */
[----:B------:R-:W1:Y:S03]  /*6d00*/  LDC R32, c[0x0][0x230] ;  /* 0x00008c00ff207b82 */ /* 0x000e660000000800 */
[----:B------:R-:W-:Y:S04]  /*6d10*/  LDGSTS.E [R0+0x8008], desc[UR18][R116.64], !P3 ;  /* 0x0800800074007fae */ /* 0x000fe8000d921852 */
[----:B------:R-:W-:Y:S04]  /*6d20*/  LDGSTS.E [R0+0xc008], desc[UR18][R110.64], !P3 ;  /* 0x0c0080006e007fae */ /* 0x000fe8000d921852 */
[----:B------:R-:W-:Y:S04]  /*6d30*/  LDGSTS.E [R0+0xc], desc[UR18][R76.64], !P2 ;  /* 0x0000c0004c007fae */ /* 0x000fe8000d121852 */
[----:B------:R-:W-:Y:S04]  /*6d40*/  LDGSTS.E [R0+0x400c], desc[UR18][R74.64], !P2 ;  /* 0x0400c0004a007fae */ /* 0x000fe8000d121852 */
[----:B------:R-:W-:Y:S04]  /*6d50*/  LDGSTS.E [R0+0x800c], desc[UR18][R104.64], !P2 ;  /* 0x0800c00068007fae */ /* 0x000fe8000d121852 */
[----:B------:R-:W3:Y:S04]  /*6d60*/  LDL.LU.64 R116, [R1+0xc98] ;  /* 0x000c980001747983 */ /* 0x000ee80000300a00 */
[----:B------:R-:W-:Y:S04]  /*6d70*/  LDGSTS.E [R0+0xc00c], desc[UR18][R98.64], !P2 ;  /* 0x0c00c00062007fae */ /* 0x000fe8000d121852 */
[----:B------:R-:W3:Y:S04]  /*6d80*/  LDL.LU.64 R110, [R1+0xc90] ;  /* 0x000c9000016e7983 */ /* 0x000ee80000300a00 */
[----:B------:R-:W3:Y:S04]  /*6d90*/  LDL.LU.64 R104, [R1+0xc88] ;  /* 0x000c880001687983 */ /* 0x000ee80000300a00 */
[----:B------:R-:W3:Y:S04]  /*6da0*/  LDL.LU.64 R98, [R1+0xc80] ;  /* 0x000c800001627983 */ /* 0x000ee80000300a00 */
[----:B--2---:R-:W-:Y:S04]  /*6db0*/  LDGSTS.E [R0+0x10000], desc[UR18][R72.64], !P1 ;  /* 0x1000000048007fae */ /* 0x004fe8000c921852 */
[----:B----4-:R-:W-:Y:S04]  /*6dc0*/  LDGSTS.E [R0+0x14000], desc[UR18][R70.64], !P1 ;  /* 0x1400000046007fae */ /* 0x010fe8000c921852 */
[----:B------:R-:W-:Y:S04]  /*6dd0*/  LDGSTS.E [R0+0x18000], desc[UR18][R92.64], !P1 ;  /* 0x180000005c007fae */ /* 0x000fe8000c921852 */
[----:B------:R-:W-:Y:S04]  /*6de0*/  LDGSTS.E [R0+0x1c000], desc[UR18][R102.64], !P1 ;  /* 0x1c00000066007fae */ /* 0x000fe8000c921852 */
[----:B------:R-:W-:Y:S04]  /*6df0*/  LDGSTS.E [R0+0x10004], desc[UR18][R64.64], !P0 ;  /* 0x1000400040007fae */ /* 0x000fe8000c121852 */
[----:B------:R-:W2:Y:S04]  /*6e00*/  LDL.LU.64 R92, [R1+0xc78] ;  /* 0x000c7800015c7983 */ /* 0x000ea80000300a00 */
[----:B------:R-:W4:Y:S04]  /*6e10*/  LDL.LU.64 R102, [R1+0xc70] ;  /* 0x000c700001667983 */ /* 0x000f280000300a00 */
[----:B------:R-:W-:Y:S04]  /*6e20*/  LDGSTS.E [R0+0x14004], desc[UR18][R62.64], !P0 ;  /* 0x140040003e007fae */ /* 0x000fe8000c121852 */
[----:B------:R-:W2:Y:S01]  /*6e30*/  LDL.64 R64, [R1+0x358] ;  /* 0x0003580001407983 */ /* 0x000ea20000100a00 */
[----:B------:R-:W-:-:S03]  /*6e40*/  ISETP.GE.U32.AND P4, PT, R19, 0x7fffff92, PT ;  /* 0x7fffff921300780c */ /* 0x000fc60003f86070 */
[----:B------:R-:W4:Y:S01]  /*6e50*/  LDL.64 R62, [R1+0x360] ;  /* 0x00036000013e7983 */ /* 0x000f220000100a00 */
[----:B------:R-:W-:Y:S02]  /*6e60*/  VIADD R19, R30, 0xffffffd0 ;  /* 0xffffffd01e137836 */ /* 0x000fe40000000000 */
[----:B------:R-:W1:Y:S01]  /*6e70*/  LDC R30, c[0x0][0x230] ;  /* 0x00008c00ff1e7b82 */ /* 0x000e620000000800 */
[----:B------:R-:W-:Y:S02]  /*6e80*/  LDGSTS.E [R0+0x18004], desc[UR18][R114.64], !P0 ;  /* 0x1800400072007fae */ /* 0x000fe4000c121852 */
[----:B------:R-:W-:Y:S02]  /*6e90*/  ISETP.GE.U32.AND P5, PT, R19, 0x7fffff91, PT ;  /* 0x7fffff911300780c */ /* 0x000fe40003fa6070 */
[----:B------:R-:W-:Y:S04]  /*6ea0*/  LDGSTS.E [R0+0x1c004], desc[UR18][R132.64], !P0 ;  /* 0x1c00400084007fae */ /* 0x000fe8000c121852 */
[----:B------:R-:W4:Y:S04]  /*6eb0*/  LDL.LU.64 R114, [R1+0xc68] ;  /* 0x000c680001727983 */ /* 0x000f280000300a00 */
[----:B------:R-:W4:Y:S04]  /*6ec0*/  LDL.LU.64 R132, [R1+0xc60] ;  /* 0x000c600001847983 */ /* 0x000f280000300a00 */
[----:B---3--:R-:W-:Y:S04]  /*6ed0*/  LDGSTS.E [R0+0x10008], desc[UR18][R68.64], !P4 ;  /* 0x1000800044007fae */ /* 0x008fe8000e121852 */
[----:B------:R-:W-:Y:S04]  /*6ee0*/  LDGSTS.E [R0+0x14008], desc[UR18][R60.64], !P4 ;  /* 0x140080003c007fae */ /* 0x000fe8000e121852 */
[----:B------:R-:W-:Y:S04]  /*6ef0*/  LDGSTS.E [R0+0x18008], desc[UR18][R150.64], !P4 ;  /* 0x1800800096007fae */ /* 0x000fe8000e121852 */
[----:B------:R-:W-:Y:S01]  /*6f00*/  LDGSTS.E [R0+0x1c008], desc[UR18][R232.64], !P4 ;  /* 0x1c008000e8007fae */ /* 0x000fe2000e121852 */
[----:B------:R-:W-:-:S03]  /*6f10*/  ISETP.GE.U32.AND P4, PT, R25, 0x7fffffb0, PT ;  /* 0x7fffffb01900780c */ /* 0x000fc60003f86070 */
[----:B------:R-:W-:Y:S04]  /*6f20*/  LDGSTS.E [R0+0x1000c], desc[UR18][R66.64], !P5 ;  /* 0x1000c00042007fae */ /* 0x000fe8000e921852 */
[----:B------:R-:W-:Y:S04]  /*6f30*/  LDGSTS.E [R0+0x1400c], desc[UR18][R58.64], !P5 ;  /* 0x1400c0003a007fae */ /* 0x000fe8000e921852 */
[----:B------:R-:W3:Y:S04]  /*6f40*/  LDL.LU.64 R150, [R1+0xc58] ;  /* 0x000c580001967983 */ /* 0x000ee80000300a00 */
[----:B------:R-:W-:Y:S04]  /*6f50*/  LDGSTS.E [R0+0x1800c], desc[UR18][R208.64], !P5 ;  /* 0x1800c000d0007fae */ /* 0x000fe8000e921852 */
[----:B------:R-:W3:Y:S04]  /*6f60*/  LDL.64 R60, [R1+0x378] ;  /* 0x00037800013c7983 */ /* 0x000ee80000100a00 */
[----:B------:R1:W-:Y:S04]  /*6f70*/  LDGSTS.E [R0+0x1c00c], desc[UR18][R168.64], !P5 ;  /* 0x1c00c000a8007fae */ /* 0x0003e8000e921852 */
[----:B------:R-:W3:Y:S04]  /*6f80*/  LDL.LU.64 R232, [R1+0xc50] ;  /* 0x000c500001e87983 */ /* 0x000ee80000300a00 */
[----:B------:R-:W3:Y:S01]  /*6f90*/  LDL.LU.64 R208, [R1+0xc48] ;  /* 0x000c480001d07983 */ /* 0x000ee20000300a00 */
[----:B-1----:R-:W-:-:S03]  /*6fa0*/  LOP3.LUT R0, R12, 0x40, RZ, 0x3c, !PT ;  /* 0x000000400c007812 */ /* 0x002fc600078e3cff */
[----:B------:R-:W3:Y:S01]  /*6fb0*/  LDL.LU.64 R168, [R1+0xc40] ;  /* 0x000c400001a87983 */ /* 0x000ee20000300a00 */
[----:B------:R-:W-:-:S03]  /*6fc0*/  IADD3 R0, R0, UR7, RZ ;  /* 0x0000000700007c10 */ /* 0x000fc6000fffe0ff */
[----:B------:R-:W3:Y:S04]  /*6fd0*/  LDL.64 R68, [R1+0x398] ;  /* 0x0003980001447983 */ /* 0x000ee80000100a00 */
[----:B------:R-:W3:Y:S04]  /*6fe0*/  LDL.64 R66, [R1+0x3b8] ;  /* 0x0003b80001427983 */ /* 0x000ee80000100a00 */
[----:B------:R-:W3:Y:S04]  /*6ff0*/  LDL.64 R58, [R1+0x758] ;  /* 0x00075800013a7983 */ /* 0x000ee80000100a00 */
[----:B--2---:R-:W-:Y:S04]  /*7000*/  LDGSTS.E [R0], desc[UR18][R64.64], !P4 ;  /* 0x0000000040007fae */ /* 0x004fe8000e121852 */
[----:B----4-:R-:W-:Y:S04]  /*7010*/  LDGSTS.E [R0+0x4000], desc[UR18][R62.64], !P4 ;  /* 0x040000003e007fae */ /* 0x010fe8000e121852 */
[----:B------:R-:W-:Y:S01]  /*7020*/  LDGSTS.E [R0+0x8000], desc[UR18][R8.64], !P4 ;  /* 0x0800000008007fae */ /* 0x000fe2000e121852 */
[----:B------:R-:W-:-:S02]  /*7030*/  ISETP.GE.U32.AND P5, PT, R24, 0x7fffffaf, PT ;  /* 0x7fffffaf1800780c */ /* 0x000fc40003fa6070 */
[----:B------:R-:W-:Y:S01]  /*7040*/  IADD3 R19, R33, -0x13, RZ ;  /* 0xffffffed21137810 */ /* 0x000fe20007ffe0ff */
[----:B------:R-:W-:Y:S04]  /*7050*/  LDGSTS.E [R0+0xc000], desc[UR18][R160.64], !P4 ;  /* 0x0c000000a0007fae */ /* 0x000fe8000e121852 */
[----:B------:R-:W2:Y:S01]  /*7060*/  LDL.LU.64 R8, [R1+0xc38] ;  /* 0x000c380001087983 */ /* 0x000ea20000300a00 */
[----:B------:R-:W-:Y:S01]  /*7070*/  VIADD R25, R26, 0xffffffec ;  /* 0xffffffec1a197836 */ /* 0x000fe20000000000 */
[----:B------:R-:W-:Y:S01]  /*7080*/  ISETP.GE.U32.AND P3, PT, R19, 0x7fffffae, PT ;  /* 0x7fffffae1300780c */ /* 0x000fe20003f66070 */
[----:B------:R-:W-:Y:S01]  /*7090*/  VIADD R24, R27, 0xffffffcf ;  /* 0xffffffcf1b187836 */ /* 0x000fe20000000000 */
[----:B------:R-:W4:Y:S01]  /*70a0*/  LDL.LU.64 R160, [R1+0xc30] ;  /* 0x000c300001a07983 */ /* 0x000f220000300a00 */
[----:B------:R-:W1:Y:S03]  /*70b0*/  LDC R33, c[0x0][0x230] ;  /* 0x00008c00ff217b82 */ /* 0x000e660000000800 */
[----:B------:R-:W4:Y:S01]  /*70c0*/  LDL.64 R64, [R1+0x778] ;  /* 0x0007780001407983 */ /* 0x000f220000100a00 */
[----:B------:R-:W-:-:S03]  /*70d0*/  ISETP.GE.U32.AND P2, PT, R25, 0x7fffffad, PT ;  /* 0x7fffffad1900780c */ /* 0x000fc60003f46070 */
[----:B------:R-:W4:Y:S01]  /*70e0*/  LDL.64 R62, [R1+0x798] ;  /* 0x00079800013e7983 */ /* 0x000f220000100a00 */
[----:B------:R-:W-:-:S03]  /*70f0*/  ISETP.GE.U32.AND P1, PT, R24, 0x7fffff90, PT ;  /* 0x7fffff901800780c */ /* 0x000fc60003f26070 */
[----:B---3--:R-:W-:Y:S01]  /*7100*/  LDGSTS.E [R0+0x4], desc[UR18][R60.64], !P5 ;  /* 0x000040003c007fae */ /* 0x008fe2000e921852 */
[----:B------:R-:W-:Y:S01]  /*7110*/  VIADD R19, R28, 0xffffffce ;  /* 0xffffffce1c137836 */ /* 0x000fe20000000000 */
[----:B------:R-:W3:Y:S08]  /*7120*/  LDC R26, c[0x0][0x230] ;  /* 0x00008c00ff1a7b82 */ /* 0x000ef00000000800 */
[----:B------:R-:W3:Y:S01]  /*7130*/  LDC R27, c[0x0][0x230] ;  /* 0x00008c00ff1b7b82 */ /* 0x000ee20000000800 */
[----:B------:R-:W-:Y:S01]  /*7140*/  LDGSTS.E [R0+0x4004], desc[UR18][R168.64], !P5 ;  /* 0x04004000a8007fae */ /* 0x000fe2000e921852 */
[----:B------:R-:W-:Y:S01]  /*7150*/  VIADD R25, R31, 0xffffffeb ;  /* 0xffffffeb1f197836 */ /* 0x000fe20000000000 */
[----:B------:R-:W-:-:S05]  /*7160*/  ISETP.GE.U32.AND P0, PT, R19, 0x7fffff8f, PT ;  /* 0x7fffff8f1300780c */ /* 0x000fca0003f06070 */
[----:B------:R-:W3:Y:S01]  /*7170*/  LDC R28, c[0x0][0x230] ;  /* 0x00008c00ff1c7b82 */ /* 0x000ee20000000800 */
[----:B------:R-:W-:Y:S04]  /*7180*/  LDGSTS.E [R0+0x8004], desc[UR18][R176.64], !P5 ;  /* 0x08004000b0007fae */ /* 0x000fe8000e921852 */
[----:B------:R-:W-:Y:S01]  /*7190*/  LDGSTS.E [R0+0xc004], desc[UR18][R184.64], !P5 ;  /* 0x0c004000b8007fae */ /* 0x000fe2000e921852 */
[----:B------:R-:W-:-:S03]  /*71a0*/  IADD3 R24, R32, -0x16, RZ ;  /* 0xffffffea20187810 */ /* 0x000fc60007ffe0ff */
[----:B------:R-:W3:Y:S01]  /*71b0*/  LDL.LU.64 R168, [R1+0xc28] ;  /* 0x000c280001a87983 */ /* 0x000ee20000300a00 */
[----:B------:R-:W-:Y:S01]  /*71c0*/  VIADD R19, R29, 0xffffffcd ;  /* 0xffffffcd1d137836 */ /* 0x000fe20000000000 */
[----:B------:R-:W3:Y:S02]  /*71d0*/  LDC R31, c[0x0][0x230] ;  /* 0x00008c00ff1f7b82 */ /* 0x000ee40000000800 */
[----:B------:R-:W3:Y:S04]  /*71e0*/  LDL.LU.64 R176, [R1+0xc20] ;  /* 0x000c200001b07983 */ /* 0x000ee80000300a00 */
[----:B------:R-:W3:Y:S02]  /*71f0*/  LDL.LU.64 R184, [R1+0xc18] ;  /* 0x000c180001b87983 */ /* 0x000ee40000300a00 */
[----:B------:R-:W3:Y:S02]  /*7200*/  LDC R29, c[0x0][0x230] ;  /* 0x00008c00ff1d7b82 */ /* 0x000ee40000000800 */
[----:B------:R-:W3:Y:S04]  /*7210*/  LDL.64 R60, [R1+0x7b8] ;  /* 0x0007b800013c7983 */ /* 0x000ee80000100a00 */
[----:B------:R-:W-:Y:S02]  /*7220*/  LDGSTS.E [R0+0x8], desc[UR18][R68.64], !P3 ;  /* 0x0000800044007fae */ /* 0x000fe4000d921852 */
[----:B------:R-:W1:Y:S02]  /*7230*/  LDC R32, c[0x0][0x230] ;  /* 0x00008c00ff207b82 */ /* 0x000e640000000800 */
[----:B--2---:R-:W-:Y:S04]  /*7240*/  LDGSTS.E [R0+0x4008], desc[UR18][R8.64], !P3 ;  /* 0x0400800008007fae */ /* 0x004fe8000d921852 */
[----:B------:R-:W-:Y:S04]  /*7250*/  LDGSTS.E [R0+0x8008], desc[UR18][R192.64], !P3 ;  /* 0x08008000c0007fae */ /* 0x000fe8000d921852 */
[----:B------:R-:W-:Y:S04]  /*7260*/  LDGSTS.E [R0+0xc008], desc[UR18][R200.64], !P3 ;  /* 0x0c008000c8007fae */ /* 0x000fe8000d921852 */
[----:B------:R-:W5:Y:S04]  /*7270*/  LDL.LU.64 R8, [R1+0xc10] ;  /* 0x000c100001087983 */ /* 0x000f680000300a00 */
[----:B------:R-:W2:Y:S04]  /*7280*/  LDL.LU.64 R192, [R1+0xc08] ;  /* 0x000c080001c07983 */ /* 0x000ea80000300a00 */
[----:B------:R-:W-:Y:S04]  /*7290*/  LDGSTS.E [R0+0xc], desc[UR18][R66.64], !P2 ;  /* 0x0000c00042007fae */ /* 0x000fe8000d121852 */
[----:B------:R-:W2:Y:S04]  /*72a0*/  LDL.LU.64 R200, [R1+0xc00] ;  /* 0x000c000001c87983 */ /* 0x000ea80000300a00 */
[----:B------:R-:W-:Y:S04]  /*72b0*/  LDGSTS.E [R0+0x400c], desc[UR18][R208.64], !P2 ;  /* 0x0400c000d0007fae */ /* 0x000fe8000d121852 */
[----:B------:R-:W-:Y:S04]  /*72c0*/  LDGSTS.E [R0+0x800c], desc[UR18][R216.64], !P2 ;  /* 0x0800c000d8007fae */ /* 0x000fe8000d121852 */
[----:B------:R-:W-:Y:S04]  /*72d0*/  LDGSTS.E [R0+0xc00c], desc[UR18][R224.64], !P2 ;  /* 0x0c00c000e0007fae */ /* 0x000fe8000d121852 */
[----:B------:R-:W2:Y:S04]  /*72e0*/  LDL.LU.64 R208, [R1+0xbf8] ;  /* 0x000bf80001d07983 */ /* 0x000ea80000300a00 */
[----:B------:R-:W2:Y:S04]  /*72f0*/  LDL.LU.64 R216, [R1+0xbf0] ;  /* 0x000bf00001d87983 */ /* 0x000ea80000300a00 */
[----:B------:R-:W2:Y:S04]  /*7300*/  LDL.LU.64 R224, [R1+0xbe8] ;  /* 0x000be80001e07983 */ /* 0x000ea80000300a00 */
[----:B------:R-:W-:Y:S01]  /*7310*/  LDGSTS.E [R0+0x10000], desc[UR18][R58.64], !P1 ;  /* 0x100000003a007fae */ /* 0x000fe2000c921852 */
[----:B------:R-:W-:-:S03]  /*7320*/  ISETP.GE.U32.AND P4, PT, R19, 0x7fffff8e, PT ;  /* 0x7fffff8e1300780c */ /* 0x000fc60003f86070 */
[----:B------:R-:W2:Y:S01]  /*7330*/  LDL.64 R58, [R1+0x3d8] ;  /* 0x0003d800013a7983 */ /* 0x000ea20000100a00 */
[----:B------:R-:W-:Y:S02]  /*7340*/  VIADD R19, R30, 0xffffffcc ;  /* 0xffffffcc1e137836 */ /* 0x000fe40000000000 */
[----:B------:R-:W1:Y:S01]  /*7350*/  LDC R30, c[0x0][0x230] ;  /* 0x00008c00ff1e7b82 */ /* 0x000e620000000800 */
[----:B------:R-:W-:Y:S02]  /*7360*/  LDGSTS.E [R0+0x14000], desc[UR18][R232.64], !P1 ;  /* 0x14000000e8007fae */ /* 0x000fe4000c921852 */
[----:B------:R-:W-:Y:S02]  /*7370*/  ISETP.GE.U32.AND P5, PT, R19, 0x7fffff8d, PT ;  /* 0x7fffff8d1300780c */ /* 0x000fe40003fa6070 */
[----:B------:R-:W-:Y:S04]  /*7380*/  LDGSTS.E [R0+0x18000], desc[UR18][R240.64], !P1 ;  /* 0x18000000f0007fae */ /* 0x000fe8000c921852 */
[----:B------:R-:W-:Y:S04]  /*7390*/  LDGSTS.E [R0+0x1c000], desc[UR18][R16.64], !P1 ;  /* 0x1c00000010007fae */ /* 0x000fe8000c921852 */
[----:B----4-:R-:W-:Y:S04]  /*73a0*/  LDGSTS.E [R0+0x10004], desc[UR18][R64.64], !P0 ;  /* 0x1000400040007fae */ /* 0x010fe8000c121852 */
[----:B------:R-:W-:Y:S04]  /*73b0*/  LDGSTS.E [R0+0x14004], desc[UR18][R150.64], !P0 ;  /* 0x1400400096007fae */ /* 0x000fe8000c121852 */
[----:B------:R-:W-:Y:S04]  /*73c0*/  LDGSTS.E [R0+0x18004], desc[UR18][R144.64], !P0 ;  /* 0x1800400090007fae */ /* 0x000fe8000c121852 */
[----:B------:R-:W-:Y:S04]  /*73d0*/  LDGSTS.E [R0+0x1c004], desc[UR18][R138.64], !P0 ;  /* 0x1c0040008a007fae */ /* 0x000fe8000c121852 */
[----:B------:R-:W-:Y:S04]  /*73e0*/  LDGSTS.E [R0+0x10008], desc[UR18][R62.64], !P4 ;  /* 0x100080003e007fae */ /* 0x000fe8000e121852 */
[----:B------:R-:W-:Y:S04]  /*73f0*/  LDGSTS.E [R0+0x14008], desc[UR18][R132.64], !P4 ;  /* 0x1400800084007fae */ /* 0x000fe8000e121852 */
[----:B------:R-:W-:Y:S04]  /*7400*/  LDGSTS.E [R0+0x18008], desc[UR18][R126.64], !P4 ;  /* 0x180080007e007fae */ /* 0x000fe8000e121852 */
[----:B------:R-:W-:Y:S01]  /*7410*/  LDGSTS.E [R0+0x1c008], desc[UR18][R120.64], !P4 ;  /* 0x1c00800078007fae */ /* 0x000fe2000e121852 */
[----:B------:R-:W-:-:S03]  /*7420*/  ISETP.GE.U32.AND P4, PT, R25, 0x7fffffac, PT ;  /* 0x7fffffac1900780c */ /* 0x000fc60003f86070 */
[----:B---3--:R-:W-:Y:S04]  /*7430*/  LDGSTS.E [R0+0x1000c], desc[UR18][R60.64], !P5 ;  /* 0x1000c0003c007fae */ /* 0x008fe8000e921852 */
[----:B------:R-:W-:Y:S04]  /*7440*/  LDGSTS.E [R0+0x1400c], desc[UR18][R114.64], !P5 ;  /* 0x1400c00072007fae */ /* 0x000fe8000e921852 */
[----:B------:R-:W3:Y:S04]  /*7450*/  LDL.LU.64 R232, [R1+0xbe0] ;  /* 0x000be00001e87983 */ /* 0x000ee80000300a00 */
[----:B------:R-:W-:Y:S04]  /*7460*/  LDGSTS.E [R0+0x1800c], desc[UR18][R108.64], !P5 ;  /* 0x1800c0006c007fae */ /* 0x000fe8000e921852 */
[----:B------:R-:W4:Y:S04]  /*7470*/  LDL.LU.64 R240, [R1+0xbd8] ;  /* 0x000bd80001f07983 */ /* 0x000f280000300a00 */
[----:B------:R1:W-:Y:S04]  /*7480*/  LDGSTS.E [R0+0x1c00c], desc[UR18][R90.64], !P5 ;  /* 0x1c00c0005a007fae */ /* 0x0003e8000e921852 */
[----:B------:R-:W3:Y:S04]  /*7490*/  LDL.LU.64 R16, [R1+0xbd0] ;  /* 0x000bd00001107983 */ /* 0x000ee80000300a00 */
[----:B------:R-:W4:Y:S01]  /*74a0*/  LDL.LU.64 R150, [R1+0xbc8] ;  /* 0x000bc80001967983 */ /* 0x000f220000300a00 */
[----:B-1----:R-:W-:-:S03]  /*74b0*/  LOP3.LUT R0, R12, 0x50, RZ, 0x3c, !PT ;  /* 0x000000500c007812 */ /* 0x002fc600078e3cff */
[----:B------:R-:W3:Y:S04]  /*74c0*/  LDL.LU.64 R144, [R1+0xbc0] ;  /* 0x000bc00001907983 */ /* 0x000ee80000300a00 */
[----:B------:R-:W4:Y:S01]  /*74d0*/  LDL.LU.64 R138, [R1+0xbb8] ;  /* 0x000bb800018a7983 */ /* 0x000f220000300a00 */
[----:B------:R-:W-:-:S03]  /*74e0*/  VIADD R0, R0, UR7 ;  /* 0x0000000700007c36 */ /* 0x000fc60008000000 */
[----:B------:R-:W3:Y:S04]  /*74f0*/  LDL.LU.64 R132, [R1+0xbb0] ;  /* 0x000bb00001847983 */ /* 0x000ee80000300a00 */
[----:B------:R-:W4:Y:S04]  /*7500*/  LDL.LU.64 R126, [R1+0xba8] ;  /* 0x000ba800017e7983 */ /* 0x000f280000300a00 */
[----:B------:R-:W3:Y:S04]  /*7510*/  LDL.LU.64 R120, [R1+0xba0] ;  /* 0x000ba00001787983 */ /* 0x000ee80000300a00 */
[----:B------:R-:W4:Y:S04]  /*7520*/  LDL.LU.64 R114, [R1+0xb98] ;  /* 0x000b980001727983 */ /* 0x000f280000300a00 */
[----:B------:R-:W3:Y:S04]  /*7530*/  LDL.LU.64 R108, [R1+0xb90] ;  /* 0x000b9000016c7983 */ /* 0x000ee80000300a00 */
[----:B------:R-:W4:Y:S04]  /*7540*/  LDL.LU.64 R90, [R1+0xb88] ;  /* 0x000b8800015a7983 */ /* 0x000f280000300a00 */
[----:B--2---:R-:W-:Y:S04]  /*7550*/  LDGSTS.E [R0], desc[UR18][R58.64], !P4 ;  /* 0x000000003a007fae */ /* 0x004fe8000e121852 */
[----:B------:R-:W-:Y:S04]  /*7560*/  LDGSTS.E [R0+0x4000], desc[UR18][R102.64], !P4 ;  /* 0x0400000066007fae */ /* 0x000fe8000e121852 */
[----:B------:R-:W-:Y:S01]  /*7570*/  LDGSTS.E [R0+0x8000], desc[UR18][R96.64], !P4 ;  /* 0x0800000060007fae */ /* 0x000fe2000e121852 */
[----:B------:R-:W-:Y:S01]  /*7580*/  VIADD R19, R33, 0xffffffe9 ;  /* 0xffffffe921137836 */ /* 0x000fe20000000000 */
[----:B------:R-:W-:-:S02]  /*7590*/  ISETP.GE.U32.AND P5, PT, R24, 0x7fffffab, PT ;  /* 0x7fffffab1800780c */ /* 0x000fc40003fa6070 */
[----:B------:R-:W2:Y:S01]  /*75a0*/  LDL.LU.64 R102, [R1+0xb80] ;  /* 0x000b800001667983 */ /* 0x000ea20000300a00 */
[----:B------:R-:W-:Y:S01]  /*75b0*/  VIADD R25, R26, 0xffffffe8 ;  /* 0xffffffe81a197836 */ /* 0x000fe20000000000 */
[----:B------:R-:W-:Y:S01]  /*75c0*/  ISETP.GE.U32.AND P3, PT, R19, 0x7fffffaa, PT ;  /* 0x7fffffaa1300780c */ /* 0x000fe20003f66070 */
[----:B------:R-:W-:Y:S01]  /*75d0*/  VIADD R24, R27, 0xffffffcb ;  /* 0xffffffcb1b187836 */ /* 0x000fe20000000000 */
[----:B------:R-:W3:Y:S01]  /*75e0*/  LDL.LU.64 R96, [R1+0xb78] ;  /* 0x000b780001607983 */ /* 0x000ee20000300a00 */
[----:B------:R-:W-:Y:S01]  /*75f0*/  IADD3 R19, R28, -0x36, RZ ;  /* 0xffffffca1c137810 */ /* 0x000fe20007ffe0ff */
[----:B------:R-:W1:Y:S01]  /*7600*/  LDC R33, c[0x0][0x230] ;  /* 0x00008c00ff217b82 */ /* 0x000e620000000800 */
[----:B------:R-:W-:Y:S01]  /*7610*/  ISETP.GE.U32.AND P2, PT, R25, 0x7fffffa9, PT ;  /* 0x7fffffa91900780c */ /* 0x000fe20003f46070 */
[----:B------:R-:W-:Y:S01]  /*7620*/  LDGSTS.E [R0+0xc000], desc[UR18][R56.64], !P4 ;  /* 0x0c00000038007fae */ /* 0x000fe2000e121852 */
[----:B------:R-:W-:Y:S02]  /*7630*/  ISETP.GE.U32.AND P1, PT, R24, 0x7fffff8c, PT ;  /* 0x7fffff8c1800780c */ /* 0x000fe40003f26070 */
[----:B------:R-:W-:Y:S01]  /*7640*/  ISETP.GE.U32.AND P0, PT, R19, 0x7fffff8b, PT ;  /* 0x7fffff8b1300780c */ /* 0x000fe20003f06070 */
[----:B------:R-:W-:-:S02]  /*7650*/  VIADD R19, R29, 0xffffffc9 ;  /* 0xffffffc91d137836 */ /* 0x000fc40000000000 */
[----:B------:R-:W2:Y:S03]  /*7660*/  LDC R26, c[0x0][0x230] ;  /* 0x00008c00ff1a7b82 */ /* 0x000ea60000000800 */
[----:B------:R-:W-:Y:S01]  /*7670*/  ISETP.GE.U32.AND P4, PT, R19, 0x7fffff8a, PT ;  /* 0x7fffff8a1300780c */ /* 0x000fe20003f86070 */
[----:B------:R-:W-:Y:S01]  /*7680*/  VIADD R19, R30, 0xffffffc8 ;  /* 0xffffffc81e137836 */ /* 0x000fe20000000000 */
[----:B------:R-:W-:Y:S01]  /*7690*/  IADD3 R25, R31, -0x19, RZ ;  /* 0xffffffe71f197810 */ /* 0x000fe20007ffe0ff */
[----:B------:R-:W-:Y:S02]  /*76a0*/  VIADD R24, R32, 0xffffffe6 ;  /* 0xffffffe620187836 */ /* 0x000fe40000000000 */
[----:B------:R-:W2:Y:S08]  /*76b0*/  LDC R27, c[0x0][0x230] ;  /* 0x00008c00ff1b7b82 */ /* 0x000eb00000000800 */
[----:B------:R-:W2:Y:S08]  /*76c0*/  LDC R28, c[0x0][0x230] ;  /* 0x00008c00ff1c7b82 */ /* 0x000eb00000000800 */
[----:B------:R-:W2:Y:S08]  /*76d0*/  LDC R29, c[0x0][0x230] ;  /* 0x00008c00ff1d7b82 */ /* 0x000eb00000000800 */
[----:B------:R-:W2:Y:S08]  /*76e0*/  LDC R30, c[0x0][0x230] ;  /* 0x00008c00ff1e7b82 */ /* 0x000eb00000000800 */
[----:B------:R-:W2:Y:S08]  /*76f0*/  LDC R31, c[0x0][0x230] ;  /* 0x00008c00ff1f7b82 */ /* 0x000eb00000000800 */
[----:B------:R-:W2:Y:S01]  /*7700*/  LDC R32, c[0x0][0x230] ;  /* 0x00008c00ff207b82 */ /* 0x000ea20000000800 */
[----:B----4-:R-:W-:Y:S04]  /*7710*/  LDGSTS.E [R0+0x4], desc[UR18][R90.64], !P5 ;  /* 0x000040005a007fae */ /* 0x010fe8000e921852 */
[----:B------:R-:W-:Y:S04]  /*7720*/  LDGSTS.E [R0+0x4004], desc[UR18][R92.64], !P5 ;  /* 0x040040005c007fae */ /* 0x000fe8000e921852 */
[----:B------:R-:W-:Y:S04]  /*7730*/  LDGSTS.E [R0+0x8004], desc[UR18][R94.64], !P5 ;  /* 0x080040005e007fae */ /* 0x000fe8000e921852 */
[----:B------:R-:W-:Y:S01]  /*7740*/  LDGSTS.E [R0+0xc004], desc[UR18][R54.64], !P5 ;  /* 0x0c00400036007fae */ /* 0x000fe2000e921852 */
[----:B------:R-:W-:-:S03]  /*7750*/  ISETP.GE.U32.AND P5, PT, R19, 0x7fffff89, PT ;  /* 0x7fffff891300780c */ /* 0x000fc60003fa6070 */
[----:B------:R-:W4:Y:S04]  /*7760*/  LDL.LU.64 R90, [R1+0xb70] ;  /* 0x000b7000015a7983 */ /* 0x000f280000300a00 */
[----:B------:R-:W4:Y:S04]  /*7770*/  LDL.LU.64 R92, [R1+0xb68] ;  /* 0x000b6800015c7983 */ /* 0x000f280000300a00 */
[----:B------:R-:W4:Y:S01]  /*7780*/  LDL.LU.64 R94, [R1+0xb60] ;  /* 0x000b6000015e7983 */ /* 0x000f220000300a00 */
[----:B-1----:R-:W-:-:S03]  /*7790*/  VIADD R19, R33, 0xffffffe5 ;  /* 0xffffffe521137836 */ /* 0x002fc60000000000 */
[----:B---3--:R-:W-:Y:S04]  /*77a0*/  LDGSTS.E [R0+0x8], desc[UR18][R96.64], !P3 ;  /* 0x0000800060007fae */ /* 0x008fe8000d921852 */
[----:B------:R-:W-:Y:S04]  /*77b0*/  LDGSTS.E [R0+0x4008], desc[UR18][R98.64], !P3 ;  /* 0x0400800062007fae */ /* 0x000fe8000d921852 */
[----:B------:R-:W-:Y:S04]  /*77c0*/  LDGSTS.E [R0+0x8008], desc[UR18][R100.64], !P3 ;  /* 0x0800800064007fae */ /* 0x000fe8000d921852 */
[----:B------:R-:W-:Y:S04]  /*77d0*/  LDGSTS.E [R0+0xc008], desc[UR18][R52.64], !P3 ;  /* 0x0c00800034007fae */ /* 0x000fe8000d921852 */
[----:B--2---:R-:W-:Y:S04]  /*77e0*/  LDGSTS.E [R0+0xc], desc[UR18][R102.64], !P2 ;  /* 0x0000c00066007fae */ /* 0x004fe8000d121852 */
[----:B------:R-:W-:Y:S04]  /*77f0*/  LDGSTS.E [R0+0x400c], desc[UR18][R104.64], !P2 ;  /* 0x0400c00068007fae */ /* 0x000fe8000d121852 */
        /* <DEDUP_REMOVED lines=15> */
[----:B------:R-:W2:Y:S04]  /*78f0*/  LDL.LU.64 R96, [R1+0xb58] ;  /* 0x000b580001607983 */ /* 0x000ea80000300a00 */
[----:B------:R-:W-:Y:S04]  /*7900*/  LDGSTS.E [R0+0x1000c], desc[UR18][R126.64], !P5 ;  /* 0x1000c0007e007fae */ /* 0x000fe8000e921852 */
[----:B------:R-:W3:Y:S04]  /*7910*/  LDL.LU.64 R98, [R1+0xb50] ;  /* 0x000b500001627983 */ /* 0x000ee80000300a00 */
[----:B------:R-:W-:Y:S04]  /*7920*/  LDGSTS.E [R0+0x1400c], desc[UR18][R128.64], !P5 ;  /* 0x1400c00080007fae */ /* 0x000fe8000e921852 */
[----:B------:R-:W4:Y:S04]  /*7930*/  LDL.LU.64 R100, [R1+0xb48] ;  /* 0x000b480001647983 */ /* 0x000f280000300a00 */
[----:B------:R-:W-:Y:S04]  /*7940*/  LDGSTS.E [R0+0x1800c], desc[UR18][R130.64], !P5 ;  /* 0x1800c00082007fae */ /* 0x000fe8000e921852 */
[----:B------:R-:W2:Y:S04]  /*7950*/  LDL.LU.64 R102, [R1+0xb40] ;  /* 0x000b400001667983 */ /* 0x000ea80000300a00 */
[----:B------:R1:W-:Y:S01]  /*7960*/  LDGSTS.E [R0+0x1c00c], desc[UR18][R42.64], !P5 ;  /* 0x1c00c0002a007fae */ /* 0x0003e2000e921852 */
[----:B------:R-:W-:-:S03]  /*7970*/  ISETP.GE.U32.AND P5, PT, R24, 0x7fffffa7, PT ;  /* 0x7fffffa71800780c */ /* 0x000fc60003fa6070 */
[----:B------:R-:W3:Y:S01]  /*7980*/  LDL.LU.64 R104, [R1+0xb38] ;  /* 0x000b380001687983 */ /* 0x000ee20000300a00 */
[----:B------:R-:W-:Y:S01]  /*7990*/  VIADD R25, R26, 0xffffffe4 ;  /* 0xffffffe41a197836 */ /* 0x000fe20000000000 */
[----:B------:R-:W-:Y:S01]  /*79a0*/  ISETP.GE.U32.AND P3, PT, R19, 0x7fffffa6, PT ;  /* 0x7fffffa61300780c */ /* 0x000fe20003f66070 */
[----:B------:R-:W1:Y:S01]  /*79b0*/  LDC R26, c[0x0][0x230] ;  /* 0x00008c00ff1a7b82 */ /* 0x000e620000000800 */
[----:B------:R-:W4:Y:S01]  /*79c0*/  LDL.LU.64 R106, [R1+0xb30] ;  /* 0x000b3000016a7983 */ /* 0x000f220000300a00 */
[----:B-1----:R-:W-:-:S03]  /*79d0*/  LOP3.LUT R0, R12, 0x60, RZ, 0x3c, !PT ;  /* 0x000000600c007812 */ /* 0x002fc600078e3cff */
[----:B------:R-:W2:Y:S04]  /*79e0*/  LDL.LU.64 R108, [R1+0xb28] ;  /* 0x000b2800016c7983 */ /* 0x000ea80000300a00 */
[----:B------:R-:W3:Y:S01]  /*79f0*/  LDL.LU.64 R110, [R1+0xb20] ;  /* 0x000b2000016e7983 */ /* 0x000ee20000300a00 */
[----:B------:R-:W-:-:S03]  /*7a00*/  VIADD R0, R0, UR7 ;  /* 0x0000000700007c36 */ /* 0x000fc60008000000 */
[----:B------:R-:W4:Y:S04]  /*7a10*/  LDL.LU.64 R112, [R1+0xb18] ;  /* 0x000b180001707983 */ /* 0x000f280000300a00 */
[----:B------:R-:W2:Y:S01]  /*7a20*/  LDL.LU.64 R114, [R1+0xb10] ;  /* 0x000b100001727983 */ /* 0x000ea20000300a00 */
[----:B------:R-:W-:Y:S01]  /*7a30*/  ISETP.GE.U32.AND P2, PT, R25, 0x7fffffa5, PT ;  /* 0x7fffffa51900780c */ /* 0x000fe20003f46070 */
[----:B------:R-:W-:Y:S01]  /*7a40*/  VIADD R19, R28, 0xffffffc6 ;  /* 0xffffffc61c137836 */ /* 0x000fe20000000000 */
[----:B------:R-:W-:Y:S01]  /*7a50*/  IADD3 R24, R27, -0x39, RZ ;  /* 0xffffffc71b187810 */ /* 0x000fe20007ffe0ff */
[----:B------:R-:W3:Y:S01]  /*7a60*/  LDL.LU.64 R116, [R1+0xb08] ;  /* 0x000b080001747983 */ /* 0x000ee20000300a00 */
[----:B------:R-:W1:Y:S03]  /*7a70*/  LDC R25, c[0x0][0x230] ;  /* 0x00008c00ff197b82 */ /* 0x000e660000000800 */
[----:B------:R-:W4:Y:S04]  /*7a80*/  LDL.LU.64 R118, [R1+0xb00] ;  /* 0x000b000001767983 */ /* 0x000f280000300a00 */
[----:B------:R-:W2:Y:S04]  /*7a90*/  LDL.LU.64 R120, [R1+0xaf8] ;  /* 0x000af80001787983 */ /* 0x000ea80000300a00 */
[----:B------:R-:W-:Y:S01]  /*7aa0*/  LDGSTS.E [R0], desc[UR18][R132.64], !P4 ;  /* 0x0000000084007fae */ /* 0x000fe2000e121852 */
[----:B------:R-:W-:Y:S01]  /*7ab0*/  ISETP.GE.U32.AND P0, PT, R19, 0x7fffff87, PT ;  /* 0x7fffff871300780c */ /* 0x000fe20003f06070 */
[----:B------:R-:W1:Y:S02]  /*7ac0*/  LDC R27, c[0x0][0x230] ;  /* 0x00008c00ff1b7b82 */ /* 0x000e640000000800 */
[----:B------:R-:W3:Y:S04]  /*7ad0*/  LDL.LU.64 R122, [R1+0xaf0] ;  /* 0x000af000017a7983 */ /* 0x000ee80000300a00 */
[----:B------:R-:W4:Y:S02]  /*7ae0*/  LDL.LU.64 R124, [R1+0xae8] ;  /* 0x000ae800017c7983 */ /* 0x000f240000300a00 */
[----:B------:R-:W1:Y:S02]  /*7af0*/  LDC R28, c[0x0][0x230] ;  /* 0x00008c00ff1c7b82 */ /* 0x000e640000000800 */
[----:B------:R-:W2:Y:S04]  /*7b00*/  LDL.LU.64 R126, [R1+0xae0] ;  /* 0x000ae000017e7983 */ /* 0x000ea80000300a00 */
[----:B------:R-:W-:Y:S04]  /*7b10*/  LDGSTS.E [R0+0x4000], desc[UR18][R134.64], !P4 ;  /* 0x0400000086007fae */ /* 0x000fe8000e121852 */
[----:B------:R-:W3:Y:S04]  /*7b20*/  LDL.LU.64 R128, [R1+0xad8] ;  /* 0x000ad80001807983 */ /* 0x000ee80000300a00 */
[----:B------:R-:W-:Y:S04]  /*7b30*/  LDGSTS.E [R0+0x8000], desc[UR18][R136.64], !P4 ;  /* 0x0800000088007fae */ /* 0x000fe8000e121852 */
[----:B------:R-:W4:Y:S04]  /*7b40*/  LDL.LU.64 R130, [R1+0xad0] ;  /* 0x000ad00001827983 */ /* 0x000f280000300a00 */
[----:B------:R-:W-:Y:S04]  /*7b50*/  LDGSTS.E [R0+0xc000], desc[UR18][R40.64], !P4 ;  /* 0x0c00000028007fae */ /* 0x000fe8000e121852 */
        /* <DEDUP_REMOVED lines=18> */
[----:B------:R-:W-:Y:S01]  /*7c80*/  LDGSTS.E [R0+0x400c], desc[UR18][R152.64], !P2 ;  /* 0x0400c00098007fae */ /* 0x000fe2000d121852 */
[----:B------:R-:W-:Y:S01]  /*7c90*/  ISETP.GE.U32.AND P1, PT, R24, 0x7fffff88, PT ;  /* 0x7fffff881800780c */ /* 0x000fe20003f26070 */
[----:B------:R-:W-:Y:S01]  /*7ca0*/  VIADD R19, R29, 0xffffffc5 ;  /* 0xffffffc51d137836 */ /* 0x000fe20000000000 */
[----:B------:R-:W1:Y:S01]  /*7cb0*/  LDC R24, c[0x0][0x230] ;  /* 0x00008c00ff187b82 */ /* 0x000e620000000800 */
[----:B------:R-:W-:Y:S04]  /*7cc0*/  LDGSTS.E [R0+0x800c], desc[UR18][R14.64], !P2 ;  /* 0x0800c0000e007fae */ /* 0x000fe8000d121852 */
[----:B------:R-:W2:Y:S03]  /*7cd0*/  LDL.LU.64 R150, [R1+0xa80] ;  /* 0x000a800001967983 */ /* 0x000ea60000300a00 */
[----:B------:R-:W1:Y:S01]  /*7ce0*/  LDC R29, c[0x0][0x230] ;  /* 0x00008c00ff1d7b82 */ /* 0x000e620000000800 */
[----:B------:R-:W3:Y:S01]  /*7cf0*/  LDL.LU.64 R152, [R1+0xa78] ;  /* 0x000a780001987983 */ /* 0x000ee20000300a00 */
[----:B------:R-:W-:-:S02]  /*7d00*/  ISETP.GE.U32.AND P4, PT, R19, 0x7fffff86, PT ;  /* 0x7fffff861300780c */ /* 0x000fc40003f86070 */
[----:B------:R-:W-:Y:S01]  /*7d10*/  IADD3 R19, R30, -0x3c, RZ ;  /* 0xffffffc41e137810 */ /* 0x000fe20007ffe0ff */
[----:B------:R-:W-:Y:S03]  /*7d20*/  LDGSTS.E [R0+0xc00c], desc[UR18][R34.64], !P2 ;  /* 0x0c00c00022007fae */ /* 0x000fe6000d121852 */
[----:B------:R-:W-:Y:S01]  /*7d30*/  ISETP.GE.U32.AND P5, PT, R19, 0x7fffff85, PT ;  /* 0x7fffff851300780c */ /* 0x000fe20003fa6070 */
[----:B------:R-:W-:Y:S01]  /*7d40*/  LDGSTS.E [R0+0x10000], desc[UR18][R16.64], !P1 ;  /* 0x1000000010007fae */ /* 0x000fe2000c921852 */
[----:B------:R-:W1:Y:S03]  /*7d50*/  LDC R30, c[0x0][0x230] ;  /* 0x00008c00ff1e7b82 */ /* 0x000e660000000800 */
        /* <DEDUP_REMOVED lines=8> */
[----:B------:R-:W-:-:S03]  /*7de0*/  VIADD R19, R31, 0xffffffe3 ;  /* 0xffffffe31f137836 */ /* 0x000fc60000000000 */
[----:B------:R-:W-:Y:S04]  /*7df0*/  LDGSTS.E [R0+0x14008], desc[UR18][R230.64], !P4 ;  /* 0x14008000e6007fae */ /* 0x000fe8000e121852 */
[----:B------:R-:W-:Y:S04]  /*7e00*/  LDGSTS.E [R0+0x18008], desc[UR18][R228.64], !P4 ;  /* 0x18008000e4007fae */ /* 0x000fe8000e121852 */
[----:B------:R-:W-:Y:S04]  /*7e10*/  LDGSTS.E [R0+0x1c008], desc[UR18][R226.64], !P4 ;  /* 0x1c008000e2007fae */ /* 0x000fe8000e121852 */
[----:B------:R-:W-:Y:S01]  /*7e20*/  LDGSTS.E [R0+0x1000c], desc[UR18][R224.64], !P5 ;  /* 0x1000c000e0007fae */ /* 0x000fe2000e921852 */
[----:B-1----:R-:W-:-:S03]  /*7e30*/  VIADD R24, R24, 0xffffffe2 ;  /* 0xffffffe218187836 */ /* 0x002fc60000000000 */
[----:B------:R-:W-:Y:S04]  /*7e40*/  LDGSTS.E [R0+0x1400c], desc[UR18][R222.64], !P5 ;  /* 0x1400c000de007fae */ /* 0x000fe8000e921852 */
[----:B------:R-:W-:Y:S04]  /*7e50*/  LDGSTS.E [R0+0x1800c], desc[UR18][R220.64], !P5 ;  /* 0x1800c000dc007fae */ /* 0x000fe8000e921852 */
[----:B------:R1:W-:Y:S01]  /*7e60*/  LDGSTS.E [R0+0x1c00c], desc[UR18][R218.64], !P5 ;  /* 0x1c00c000da007fae */ /* 0x0003e2000e921852 */
[----:B------:R-:W-:Y:S01]  /*7e70*/  ISETP.GE.U32.AND P5, PT, R19, 0x7fffffa4, PT ;  /* 0x7fffffa41300780c */ /* 0x000fe20003fa6070 */
[----:B------:R-:W-:Y:S01]  /*7e80*/  VIADD R19, R25, 0xffffffe1 ;  /* 0xffffffe119137836 */ /* 0x000fe20000000000 */
[----:B------:R-:W-:Y:S01]  /*7e90*/  ISETP.GE.U32.AND P2, PT, R24, 0x7fffffa3, PT ;  /* 0x7fffffa31800780c */ /* 0x000fe20003f46070 */
[----:B------:R-:W-:Y:S01]  /*7ea0*/  VIADD R252, R252, 0x3f ;  /* 0x0000003ffcfc7836 */ /* 0x000fe20000000000 */
[----:B------:R-:W-:Y:S01]  /*7eb0*/  ISETP.GE.AND P6, PT, R85, R32, PT ;  /* 0x000000205500720c */ /* 0x000fe20003fc6270 */
[----:B------:R-:W5:Y:S01]  /*7ec0*/  LDL.LU.64 R14, [R1+0xa70] ;  /* 0x000a7000010e7983 */ /* 0x000f620000300a00 */
[----:B-1----:R-:W-:-:S02]  /*7ed0*/  IADD3 R0, R26, -0x20, RZ ;  /* 0xffffffe01a007810 */ /* 0x002fc40007ffe0ff */
[----:B------:R-:W-:Y:S01]  /*7ee0*/  ISETP.GE.U32.AND P1, PT, R19, 0x7fffffa2, PT ;  /* 0x7fffffa21300780c */ /* 0x000fe20003f26070 */
[----:B------:R-:W-:Y:S01]  /*7ef0*/  VIADD R24, R27, 0xffffffc3 ;  /* 0xffffffc31b187836 */ /* 0x000fe20000000000 */
[----:B------:R-:W-:Y:S01]  /*7f00*/  ISETP.GE.U32.AND P0, PT, R0, 0x7fffffa1, PT ;  /* 0x7fffffa10000780c */ /* 0x000fe20003f06070 */
[----:B------:R-:W-:Y:S01]  /*7f10*/  VIADD R25, R28, 0xffffffc2 ;  /* 0xffffffc21c197836 */ /* 0x000fe20000000000 */
[----:B------:R-:W-:Y:S01]  /*7f20*/  LOP3.LUT R0, R12, 0x70, RZ, 0x3c, !PT ;  /* 0x000000700c007812 */ /* 0x000fe200078e3cff */
[----:B------:R-:W5:Y:S03]  /*7f30*/  LDL.LU.64 R16, [R1+0xa68] ;  /* 0x000a680001107983 */ /* 0x000f660000300a00 */
[----:B------:R-:W-:Y:S02]  /*7f40*/  IADD3 R0, R0, UR7, RZ ;  /* 0x0000000700007c10 */ /* 0x000fe4000fffe0ff */
[----:B------:R-:W-:-:S03]  /*7f50*/  ISETP.GT.AND P3, PT, R252, 0x3f, PT ;  /* 0x0000003ffc00780c */ /* 0x000fc60003f64270 */
[----:B------:R-:W-:Y:S01]  /*7f60*/  LDGSTS.E [R0], desc[UR18][R216.64], !P5 ;  /* 0x00000000d8007fae */ /* 0x000fe2000e921852 */
[----:B------:R-:W-:-:S03]  /*7f70*/  ISETP.GE.U32.AND P4, PT, R24, 0x7fffff84, PT ;  /* 0x7fffff841800780c */ /* 0x000fc60003f86070 */
[----:B------:R-:W-:Y:S01]  /*7f80*/  LDGSTS.E [R0+0x4000], desc[UR18][R214.64], !P5 ;  /* 0x04000000d6007fae */ /* 0x000fe2000e921852 */
[----:B------:R-:W-:-:S03]  /*7f90*/  VIADD R24, R30, 0xffffffc1 ;  /* 0xffffffc11e187836 */ /* 0x000fc60000000000 */
[----:B------:R-:W-:Y:S01]  /*7fa0*/  LDGSTS.E [R0+0x8000], desc[UR18][R212.64], !P5 ;  /* 0x08000000d4007fae */ /* 0x000fe2000e921852 */
[----:B------:R-:W-:-:S03]  /*7fb0*/  SEL R19, RZ, 0x4, !P3 ;  /* 0x00000004ff137807 */ /* 0x000fc60005800000 */
[----:B------:R-:W-:Y:S01]  /*7fc0*/  LDGSTS.E [R0+0xc000], desc[UR18][R210.64], !P5 ;  /* 0x0c000000d2007fae */ /* 0x000fe2000e921852 */
[----:B------:R-:W-:-:S03]  /*7fd0*/  ISETP.GE.U32.AND P3, PT, R25, 0x7fffff83, PT ;  /* 0x7fffff831900780c */ /* 0x000fc60003f66070 */
[----:B------:R-:W-:Y:S04]  /*7fe0*/  LDGSTS.E [R0+0x4], desc[UR18][R208.64], !P2 ;  /* 0x00004000d0007fae */ /* 0x000fe8000d121852 */
[----:B------:R-:W-:Y:S01]  /*7ff0*/  LDGSTS.E [R0+0x4004], desc[UR18][R206.64], !P2 ;  /* 0x04004000ce007fae */ /* 0x000fe2000d121852 */
[----:B------:R-:W-:-:S03]  /*8000*/  ISETP.GE.U32.AND P5, PT, R24, 0x7fffff82, PT ;  /* 0x7fffff821800780c */ /* 0x000fc60003fa6070 */
[----:B------:R-:W-:Y:S01]  /*8010*/  LDGSTS.E [R0+0x8004], desc[UR18][R204.64], !P2 ;  /* 0x08004000cc007fae */ /* 0x000fe2000d121852 */
[----:B------:R-:W-:-:S03]  /*8020*/  VIADD R24, R29, 0xffffffc0 ;  /* 0xffffffc01d187836 */ /* 0x000fc60000000000 */
[----:B------:R-:W-:Y:S04]  /*8030*/  LDGSTS.E [R0+0xc004], desc[UR18][R202.64], !P2 ;  /* 0x0c004000ca007fae */ /* 0x000fe8000d121852 */
[----:B------:R-:W-:Y:S04]  /*8040*/  LDGSTS.E [R0+0x8], desc[UR18][R200.64], !P1 ;  /* 0x00008000c8007fae */ /* 0x000fe8000c921852 */
[----:B------:R-:W-:Y:S04]  /*8050*/  LDGSTS.E [R0+0x4008], desc[UR18][R198.64], !P1 ;  /* 0x04008000c6007fae */ /* 0x000fe8000c921852 */
[----:B------:R-:W-:Y:S04]  /*8060*/  LDGSTS.E [R0+0x8008], desc[UR18][R196.64], !P1 ;  /* 0x08008000c4007fae */ /* 0x000fe8000c921852 */
[----:B------:R-:W-:Y:S01]  /*8070*/  LDGSTS.E [R0+0xc008], desc[UR18][R194.64], !P1 ;  /* 0x0c008000c2007fae */ /* 0x000fe2000c921852 */
[----:B------:R-:W-:-:S03]  /*8080*/  ISETP.GE.U32.AND P2, PT, R24, 0x7fffff81, PT ;  /* 0x7fffff811800780c */ /* 0x000fc60003f46070 */
[----:B------:R-:W-:Y:S01]  /*8090*/  LDGSTS.E [R0+0xc], desc[UR18][R192.64], !P0 ;  /* 0x0000c000c0007fae */ /* 0x000fe2000c121852 */
[----:B------:R-:W-:-:S03]  /*80a0*/  SEL R19, R19, RZ, !P6 ;  /* 0x000000ff13137207 */ /* 0x000fc60007000000 */
[----:B------:R-:W-:Y:S04]  /*80b0*/  LDGSTS.E [R0+0x400c], desc[UR18][R190.64], !P0 ;  /* 0x0400c000be007fae */ /* 0x000fe8000c121852 */
[----:B------:R-:W-:Y:S04]  /*80c0*/  LDGSTS.E [R0+0x800c], desc[UR18][R188.64], !P0 ;  /* 0x0800c000bc007fae */ /* 0x000fe8000c121852 */
[----:B------:R-:W-:Y:S04]  /*80d0*/  LDGSTS.E [R0+0xc00c], desc[UR18][R186.64], !P0 ;  /* 0x0c00c000ba007fae */ /* 0x000fe8000c121852 */
[----:B------:R-:W-:Y:S01]  /*80e0*/  LDGSTS.E [R0+0x10000], desc[UR18][R184.64], !P4 ;  /* 0x10000000b8007fae */ /* 0x000fe2000e121852 */
[----:B------:R-:W-:-:S03]  /*80f0*/  ISETP.NE.U32.AND P1, PT, R19, RZ, PT ;  /* 0x000000ff1300720c */ /* 0x000fc60003f25070 */
[----:B------:R-:W-:Y:S04]  /*8100*/  LDGSTS.E [R0+0x14000], desc[UR18][R182.64], !P4 ;  /* 0x14000000b6007fae */ /* 0x000fe8000e121852 */
[----:B------:R-:W-:Y:S04]  /*8110*/  LDGSTS.E [R0+0x18000], desc[UR18][R180.64], !P4 ;  /* 0x18000000b4007fae */ /* 0x000fe8000e121852 */
[----:B------:R-:W-:Y:S04]  /*8120*/  LDGSTS.E [R0+0x1c000], desc[UR18][R178.64], !P4 ;  /* 0x1c000000b2007fae */ /* 0x000fe8000e121852 */
[----:B------:R1:W-:Y:S04]  /*8130*/  STL [R1], RZ ;  /* 0x000000ff01007387 */ /* 0x0003e80000100800 */
[----:B------:R-:W-:Y:S04]  /*8140*/  LDGSTS.E [R0+0x10004], desc[UR18][R176.64], !P3 ;  /* 0x10004000b0007fae */ /* 0x000fe8000d921852 */
[----:B------:R1:W-:Y:S04]  /*8150*/  STL [R1+0x4], RZ ;  /* 0x000004ff01007387 */ /* 0x0003e80000100800 */
[----:B------:R-:W-:Y:S04]  /*8160*/  LDGSTS.E [R0+0x14004], desc[UR18][R174.64], !P3 ;  /* 0x14004000ae007fae */ /* 0x000fe8000d921852 */
[----:B------:R1:W-:Y:S04]  /*8170*/  STL [R1+0x8], RZ ;  /* 0x000008ff01007387 */ /* 0x0003e80000100800 */
[----:B------:R-:W-:Y:S04]  /*8180*/  LDGSTS.E [R0+0x18004], desc[UR18][R172.64], !P3 ;  /* 0x18004000ac007fae */ /* 0x000fe8000d921852 */
[----:B------:R1:W-:Y:S04]  /*8190*/  STL [R1+0xc], RZ ;  /* 0x00000cff01007387 */ /* 0x0003e80000100800 */
[----:B------:R-:W-:Y:S04]  /*81a0*/  LDGSTS.E [R0+0x1c004], desc[UR18][R170.64], !P3 ;  /* 0x1c004000aa007fae */ /* 0x000fe8000d921852 */
[----:B------:R1:W-:Y:S04]  /*81b0*/  STL [R1+0x10], RZ ;  /* 0x000010ff01007387 */ /* 0x0003e80000100800 */
[----:B------:R-:W-:Y:S04]  /*81c0*/  LDGSTS.E [R0+0x10008], desc[UR18][R168.64], !P5 ;  /* 0x10008000a8007fae */ /* 0x000fe8000e921852 */
[----:B------:R1:W-:Y:S01]  /*81d0*/  STL [R1+0x14], RZ ;  /* 0x000014ff01007387 */ /* 0x0003e20000100800 */
[----:B------:R-:W-:-:S03]  /*81e0*/  VIADD R19, R18, UR7 ;  /* 0x0000000712137c36 */ /* 0x000fc60008000000 */
        /* <DEDUP_REMOVED lines=12> */
[----:B------:R1:W-:Y:S04]  /*82b0*/  LDGSTS.E [R0+0x1c00c], desc[UR18][R154.64], !P2 ;  /* 0x1c00c0009a007fae */ /* 0x0003e8000d121852 */
[----:B------:R1:W-:Y:S04]  /*82c0*/  STL [R1+0x30], RZ ;  /* 0x000030ff01007387 */ /* 0x0003e80000100800 */
[----:B------:R-:W0:Y:S01]  /*82d0*/  LDGDEPBAR ;  /* 0x00000000000079af */ /* 0x000e220000000000 */
[----:B-1----:R-:W-:-:S03]  /*82e0*/  LOP3.LUT R0, R18, 0x20, RZ, 0x3c, !PT ;  /* 0x0000002012007812 */ /* 0x002fc600078e3cff */
[----:B------:R1:W-:Y:S04]  /*82f0*/  STL [R1+0x34], RZ ;  /* 0x000034ff01007387 */ /* 0x0003e80000100800 */
[----:B------:R1:W-:Y:S01]  /*8300*/  STL [R1+0x38], RZ ;  /* 0x000038ff01007387 */ /* 0x0003e20000100800 */
[----:B------:R-:W-:-:S03]  /*8310*/  IADD3 R0, R0, UR7, RZ ;  /* 0x0000000700007c10 */ /* 0x000fc6000fffe0ff */
[----:B------:R1:W-:Y:S04]  /*8320*/  STL [R1+0x3c], RZ ;  /* 0x00003cff01007387 */ /* 0x0003e80000100800 */
[----:B------:R1:W-:Y:S04]  /*8330*/  STL [R1+0x40], RZ ;  /* 0x000040ff01007387 */ /* 0x0003e80000100800 */
[----:B------:R1:W-:Y:S04]  /*8340*/  STL [R1+0x44], RZ ;  /* 0x000044ff01007387 */ /* 0x0003e80000100800 */
[----:B---3--:R-:W-:Y:S04]  /*8350*/  LDGSTS.E [R19+0x40000], desc[UR18][R152.64], P1 ;  /* 0x4000000098137fae */ /* 0x008fe80008921852 */
[----:B--2---:R-:W-:Y:S04]  /*8360*/  LDGSTS.E [R19+0x40400], desc[UR18][R150.64], P1 ;  /* 0x4040000096137fae */ /* 0x004fe80008921852 */
[----:B----4-:R-:W-:Y:S04]  /*8370*/  LDGSTS.E [R19+0x40800], desc[UR18][R148.64], P1 ;  /* 0x4080000094137fae */ /* 0x010fe80008921852 */
[----:B------:R-:W-:Y:S04]  /*8380*/  LDGSTS.E [R19+0x40c00], desc[UR18][R146.64], P1 ;  /* 0x40c0000092137fae */ /* 0x000fe80008921852 */
[----:B------:R-:W-:Y:S04]  /*8390*/  LDGSTS.E [R19+0x41000], desc[UR18][R144.64], P1 ;  /* 0x4100000090137fae */ /* 0x000fe80008921852 */
[----:B------:R1:W-:Y:S04]  /*83a0*/  STL [R1+0x48], RZ ;  /* 0x000048ff01007387 */ /* 0x0003e80000100800 */
[----:B------:R-:W-:Y:S04]  /*83b0*/  LDGSTS.E [R19+0x41400], desc[UR18][R142.64], P1 ;  /* 0x414000008e137fae */ /* 0x000fe80008921852 */
[----:B------:R1:W-:Y:S04]  /*83c0*/  STL [R1+0x4c], RZ ;  /* 0x00004cff01007387 */ /* 0x0003e80000100800 */
[----:B------:R-:W-:Y:S04]  /*83d0*/  LDGSTS.E [R19+0x41800], desc[UR18][R140.64], P1 ;  /* 0x418000008c137fae */ /* 0x000fe80008921852 */
[----:B------:R1:W-:Y:S04]  /*83e0*/  STL [R1+0x50], RZ ;  /* 0x000050ff01007387 */ /* 0x0003e80000100800 */
[----:B------:R2:W-:Y:S04]  /*83f0*/  LDGSTS.E [R19+0x41c00], desc[UR18][R138.64], P1 ;  /* 0x41c000008a137fae */ /* 0x0005e80008921852 */
[----:B------:R1:W-:Y:S04]  /*8400*/  STL [R1+0x54], RZ ;  /* 0x000054ff01007387 */ /* 0x0003e80000100800 */
[----:B------:R-:W-:Y:S01]  /*8410*/  LDGSTS.E [R0+0x40100], desc[UR18][R136.64], P1 ;  /* 0x4010000088007fae */ /* 0x000fe20008921852 */
[----:B--2---:R-:W-:-:S03]  /*8420*/  LOP3.LUT R19, R18, 0x40, RZ, 0x3c, !PT ;  /* 0x0000004012137812 */ /* 0x004fc600078e3cff */
[----:B------:R1:W-:Y:S04]  /*8430*/  STL [R1+0x58], RZ ;  /* 0x000058ff01007387 */ /* 0x0003e80000100800 */
[----:B------:R-:W-:Y:S04]  /*8440*/  LDGSTS.E [R0+0x40500], desc[UR18][R134.64], P1 ;  /* 0x4050000086007fae */ /* 0x000fe80008921852 */
[----:B------:R1:W-:Y:S01]  /*8450*/  STL [R1+0x5c], RZ ;  /* 0x00005cff01007387 */ /* 0x0003e20000100800 */
[----:B------:R-:W-:-:S03]  /*8460*/  VIADD R19, R19, UR7 ;  /* 0x0000000713137c36 */ /* 0x000fc60008000000 */
[----:B------:R-:W-:Y:S04]  /*8470*/  LDGSTS.E [R0+0x40900], desc[UR18][R132.64], P1 ;  /* 0x4090000084007fae */ /* 0x000fe80008921852 */
[----:B------:R1:W-:Y:S04]  /*8480*/  STL [R1+0x60], RZ ;  /* 0x000060ff01007387 */ /* 0x0003e80000100800 */
        /* <DEDUP_REMOVED lines=10> */
[----:B------:R1:W-:Y:S01]  /*8530*/  STL [R1+0x78], RZ ;  /* 0x000078ff01007387 */ /* 0x0003e20000100800 */
[----:B--2---:R-:W-:-:S03]  /*8540*/  LOP3.LUT R0, R18, 0x60, RZ, 0x3c, !PT ;  /* 0x0000006012007812 */ /* 0x004fc600078e3cff */
[----:B------:R1:W-:Y:S04]  /*8550*/  STL [R1+0x7c], RZ ;  /* 0x00007cff01007387 */ /* 0x0003e80000100800 */
[----:B------:R2:W-:Y:S01]  /*8560*/  LDGSTS.E [R19+0x40200], desc[UR18][R120.64], P1 ;  /* 0x4020000078137fae */ /* 0x0005e20008921852 */
[----:B------:R-:W-:-:S03]  /*8570*/  VIADD R0, R0, UR7 ;  /* 0x0000000700007c36 */ /* 0x000fc60008000000 */
[----:B------:R-:W-:Y:S01]  /*8580*/  LDGSTS.E [R19+0x40600], desc[UR18][R118.64], P1 ;  /* 0x4060000076137fae */ /* 0x000fe20008921852 */
[----:B------:R-:W-:-:S03]  /*8590*/  ISETP.GE.AND P0, PT, R252, 0x40, PT ;  /* 0x00000040fc00780c */ /* 0x000fc60003f06270 */
[----:B------:R-:W-:Y:S04]  /*85a0*/  LDGSTS.E [R19+0x40a00], desc[UR18][R116.64], P1 ;  /* 0x40a0000074137fae */ /* 0x000fe80008921852 */
        /* <DEDUP_REMOVED lines=12> */
[----:B------:R3:W-:Y:S01]  /*8670*/  LDGSTS.E [R0+0x41f00], desc[UR18][R90.64], P1 ;  /* 0x41f000005a007fae */ /* 0x0007e20008921852 */
[----:B------:R-:W-:-:S03]  /*8680*/  CS2R R216, SRZ ;  /* 0x0000000000d87805 */ /* 0x000fc6000001ff00 */
[----:B------:R-:W0:Y:S01]  /*8690*/  LDGDEPBAR ;  /* 0x00000000000079af */ /* 0x000e220000000000 */
[----:B------:R-:W-:Y:S02]  /*86a0*/  CS2R R218, SRZ ;  /* 0x0000000000da7805 */ /* 0x000fe4000001ff00 */
[----:B------:R-:W-:Y:S02]  /*86b0*/  CS2R R220, SRZ ;  /* 0x0000000000dc7805 */ /* 0x000fe4000001ff00 */
[----:B------:R-:W-:Y:S02]  /*86c0*/  CS2R R222, SRZ ;  /* 0x0000000000de7805 */ /* 0x000fe4000001ff00 */
[----:B------:R-:W-:Y:S02]  /*86d0*/  CS2R R224, SRZ ;  /* 0x0000000000e07805 */ /* 0x000fe4000001ff00 */
[----:B------:R-:W-:Y:S02]  /*86e0*/  CS2R R226, SRZ ;  /* 0x0000000000e27805 */ /* 0x000fe4000001ff00 */
[----:B------:R-:W-:-:S02]  /*86f0*/  CS2R R228, SRZ ;  /* 0x0000000000e47805 */ /* 0x000fc4000001ff00 */
        /* <DEDUP_REMOVED lines=41> */
[----:B--2---:R-:W-:-:S02]  /*8990*/  CS2R R120, SRZ ;  /* 0x0000000000787805 */ /* 0x004fc4000001ff00 */
        /* <DEDUP_REMOVED lines=16> */
[----:B---3--:R-:W-:Y:S02]  /*8aa0*/  CS2R R90, SRZ ;  /* 0x00000000005a7805 */ /* 0x008fe4000001ff00 */
        /* <DEDUP_REMOVED lines=45> */
[----:B------:R-:W-:Y:S01]  /*8d80*/  CS2R R54, SRZ ;  /* 0x0000000000367805 */ /* 0x000fe2000001ff00 */
[----:B-1----:R-:W-:Y:S06]  /*8d90*/  @!P0 BRA `(.L_x_0) ;  /* 0x0000011c00348947 */ /* 0x002fec0003800000 */
[----:B------:R-:W2:Y:S04]  /*8da0*/  LDL.LU.64 R52, [R1+0x510] ;  /* 0x0005100001347983 */ /* 0x000ea80000300a00 */
[----:B------:R-:W3:Y:S04]  /*8db0*/  LDL.LU.64 R54, [R1+0x518] ;  /* 0x0005180001367983 */ /* 0x000ee80000300a00 */
[----:B------:R-:W4:Y:S04]  /*8dc0*/  LDL.LU.64 R38, [R1+0x520] ;  /* 0x0005200001267983 */ /* 0x000f280000300a00 */
[----:B------:R-:W4:Y:S04]  /*8dd0*/  LDL.LU.64 R40, [R1+0x528] ;  /* 0x0005280001287983 */ /* 0x000f280000300a00 */
[----:B------:R-:W2:Y:S04]  /*8de0*/  LDL.LU.64 R42, [R1+0x530] ;  /* 0x00053000012a7983 */ /* 0x000ea80000300a00 */
[----:B------:R-:W3:Y:S04]  /*8df0*/  LDL.LU.64 R44, [R1+0x538] ;  /* 0x00053800012c7983 */ /* 0x000ee80000300a00 */
[----:B------:R-:W4:Y:S04]  /*8e00*/  LDL.LU.64 R46, [R1+0x540] ;  /* 0x00054000012e7983 */ /* 0x000f280000300a00 */
[----:B------:R-:W4:Y:S04]  /*8e10*/  LDL.LU.64 R48, [R1+0x548] ;  /* 0x0005480001307983 */ /* 0x000f280000300a00 */
[----:B------:R-:W4:Y:S04]  /*8e20*/  LDL.LU.64 R50, [R1+0x550] ;  /* 0x0005500001327983 */ /* 0x000f280000300a00 */
[----:B------:R-:W2:Y:S04]  /*8e30*/  LDL.LU.64 R30, [R1+0x80] ;  /* 0x00008000011e7983 */ /* 0x000ea80000300a00 */
[----:B------:R-:W3:Y:S04]  /*8e40*/  LDL.LU.64 R32, [R1+0x90] ;  /* 0x0000900001207983 */ /* 0x000ee80000300a00 */
[----:B------:R-:W4:Y:S04]  /*8e50*/  LDL.LU.64 R34, [R1+0xa0] ;  /* 0x0000a00001227983 */ /* 0x000f280000300a00 */
[----:B------:R-:W4:Y:S04]  /*8e60*/  LDL.LU.64 R36, [R1+0x88] ;  /* 0x0000880001247983 */ /* 0x000f280000300a00 */
[----:B------:R-:W-:Y:S04]  /*8e70*/  STL [R1+0x174], R248 ;  /* 0x000174f801007387 */ /* 0x000fe80000100800 */
[----:B------:R-:W4:Y:S04]  /*8e80*/  LDL.LU.64 R28, [R1+0x98] ;  /* 0x00009800011c7983 */ /* 0x000f280000300a00 */
[----:B------:R-:W-:Y:S04]  /*8e90*/  STL [R1+0x170], R249 ;  /* 0x000170f901007387 */ /* 0x000fe80000100800 */
[----:B--2---:R1:W-:Y:S01]  /*8ea0*/  STL [R1+0x17c], R30 ;  /* 0x00017c1e01007387 */ /* 0x0043e20000100800 */
[----:B------:R-:W-:-:S03]  /*8eb0*/  IMAD.MOV.U32 R0, RZ, RZ, R31 ;  /* 0x000000ffff007224 */ /* 0x000fc600078e001f */
[----:B-1----:R-:W2:Y:S04]  /*8ec0*/  LDL.LU.64 R30, [R1+0xa8] ;  /* 0x0000a800011e7983 */ /* 0x002ea80000300a00 */
[----:B------:R1:W-:Y:S04]  /*8ed0*/  STL [R1+0x178], R0 ;  /* 0x0001780001007387 */ /* 0x0003e80000100800 */
[----:B---3--:R3:W-:Y:S04]  /*8ee0*/  STL [R1+0x184], R32 ;  /* 0x0001842001007387 */ /* 0x0087e80000100800 */
[----:B------:R-:W2:Y:S01]  /*8ef0*/  LDL.LU.64 R24, [R1+0xb0] ;  /* 0x0000b00001187983 */ /* 0x000ea20000300a00 */
[----:B-1----:R-:W-:-:S05]  /*8f00*/  MOV R0, R33 ;  /* 0x0000002100007202 */ /* 0x002fca0000000f00 */
[----:B------:R1:W-:Y:S04]  /*8f10*/  STL [R1+0x180], R0 ;  /* 0x0001800001007387 */ /* 0x0003e80000100800 */
[----:B----4-:R4:W-:Y:S04]  /*8f20*/  STL [R1+0x18c], R34 ;  /* 0x00018c2201007387 */ /* 0x0109e80000100800 */
[----:B---3--:R-:W3:Y:S01]  /*8f30*/  LDL.LU.64 R32, [R1+0xb8] ;  /* 0x0000b80001207983 */ /* 0x008ee20000300a00 */
[----:B-1----:R-:W-:-:S05]  /*8f40*/  IMAD.MOV.U32 R0, RZ, RZ, R35 ;  /* 0x000000ffff007224 */ /* 0x002fca00078e0023 */
[----:B------:R1:W-:Y:S04]  /*8f50*/  STL [R1+0x188], R0 ;  /* 0x0001880001007387 */ /* 0x0003e80000100800 */
[----:B------:R-:W-:Y:S04]  /*8f60*/  STL [R1+0x194], R20 ;  /* 0x0001941401007387 */ /* 0x000fe80000100800 */
[----:B------:R-:W3:Y:S04]  /*8f70*/  LDL.LU.64 R26, [R1+0xc0] ;  /* 0x0000c000011a7983 */ /* 0x000ee80000300a00 */
[----:B------:R-:W-:Y:S04]  /*8f80*/  STL [R1+0x190], R21 ;  /* 0x0001901501007387 */ /* 0x000fe80000100800 */
[----:B------:R-:W-:Y:S04]  /*8f90*/  STL [R1+0x19c], R22 ;  /* 0x00019c1601007387 */ /* 0x000fe80000100800 */
[----:B------:R-:W-:Y:S04]  /*8fa0*/  STL [R1+0x198], R23 ;  /* 0x0001981701007387 */ /* 0x000fe80000100800 */
[----:B----4-:R-:W4:Y:S04]  /*8fb0*/  LDL.LU.64 R34, [R1+0xc8] ;  /* 0x0000c80001227983 */ /* 0x010f280000300a00 */
[----:B------:R-:W-:Y:S04]  /*8fc0*/  STL [R1+0x1a4], R250 ;  /* 0x0001a4fa01007387 */ /* 0x000fe80000100800 */
[----:B------:R-:W4:Y:S01]  /*8fd0*/  LDL.LU.64 R84, [R1+0xd0] ;  /* 0x0000d00001547983 */ /* 0x000f220000300a00 */
[----:B-1----:R-:W-:-:S03]  /*8fe0*/  IMAD.MOV.U32 R0, RZ, RZ, R37 ;  /* 0x000000ffff007224 */ /* 0x002fc600078e0025 */
[----:B------:R-:W-:Y:S04]  /*8ff0*/  STL [R1+0x1a0], R251 ;  /* 0x0001a0fb01007387 */ /* 0x000fe80000100800 */
[----:B------:R1:W-:Y:S04]  /*9000*/  STL [R1+0x1ac], R36 ;  /* 0x0001ac2401007387 */ /* 0x0003e80000100800 */
[----:B-1----:R-:W4:Y:S04]  /*9010*/  LDL.LU.64 R36, [R1+0xd8] ;  /* 0x0000d80001247983 */ /* 0x002f280000300a00 */
[----:B------:R1:W-:Y:S04]  /*9020*/  STL [R1+0x1a8], R0 ;  /* 0x0001a80001007387 */ /* 0x0003e80000100800 */
[----:B------:R1:W-:Y:S02]  /*9030*/  STL [R1+0x1b4], R28 ;  /* 0x0001b41c01007387 */ /* 0x0003e40000100800 */
[----:B-1----:R-:W-:-:S02]  /*9040*/  IMAD.MOV.U32 R0, RZ, RZ, R29 ;  /* 0x000000ffff007224 */ /* 0x002fc400078e001d */
[----:B------:R-:W4:Y:S04]  /*9050*/  LDL.LU.64 R28, [R1+0xe0] ;  /* 0x0000e000011c7983 */ /* 0x000f280000300a00 */
[----:B------:R1:W-:Y:S04]  /*9060*/  STL [R1+0x1b0], R0 ;  /* 0x0001b00001007387 */ /* 0x0003e80000100800 */
[----:B--2---:R2:W-:Y:S01]  /*9070*/  STL [R1+0x1bc], R30 ;  /* 0x0001bc1e01007387 */ /* 0x0045e20000100800 */
[----:B-1----:R-:W-:-:S03]  /*9080*/  MOV R0, R31 ;  /* 0x0000001f00007202 */ /* 0x002fc60000000f00 */
[----:B--2---:R-:W2:Y:S04]  /*9090*/  LDL.LU.64 R30, [R1+0xe8] ;  /* 0x0000e800011e7983 */ /* 0x004ea80000300a00 */
[----:B------:R1:W-:Y:S04]  /*90a0*/  STL [R1+0x1b8], R0 ;  /* 0x0001b80001007387 */ /* 0x0003e80000100800 */
[----:B------:R-:W-:Y:S04]  /*90b0*/  STL [R1+0x1c4], R24 ;  /* 0x0001c41801007387 */ /* 0x000fe80000100800 */
[----:B------:R-:W2:Y:S01]  /*90c0*/  LDL.LU.64 R86, [R1+0xf0] ;  /* 0x0000f00001567983 */ /* 0x000ea20000300a00 */
[----:B-1----:R-:W-:-:S05]  /*90d0*/  IMAD.MOV.U32 R0, RZ, RZ, R25 ;  /* 0x000000ffff007224 */ /* 0x002fca00078e0019 */
[----:B------:R1:W-:Y:S04]  /*90e0*/  STL [R1+0x1c0], R0 ;  /* 0x0001c00001007387 */ /* 0x0003e80000100800 */
[----:B---3--:R3:W-:Y:S01]  /*90f0*/  STL [R1+0x1cc], R32 ;  /* 0x0001cc2001007387 */ /* 0x0087e20000100800 */
[----:B-1----:R-:W-:-:S03]  /*9100*/  IMAD.MOV.U32 R0, RZ, RZ, R33 ;  /* 0x000000ffff007224 */ /* 0x002fc600078e0021 */
[----:B---3--:R-:W3:Y:S04]  /*9110*/  LDL.LU.64 R32, [R1+0xf8] ;  /* 0x0000f80001207983 */ /* 0x008ee80000300a00 */
[----:B------:R1:W-:Y:S04]  /*9120*/  STL [R1+0x1c8], R0 ;  /* 0x0001c80001007387 */ /* 0x0003e80000100800 */
[----:B------:R-:W-:Y:S04]  /*9130*/  STL [R1+0x1d4], R26 ;  /* 0x0001d41a01007387 */ /* 0x000fe80000100800 */
[----:B------:R-:W3:Y:S01]  /*9140*/  LDL.LU.64 R24, [R1+0x100] ;  /* 0x0001000001187983 */ /* 0x000ee20000300a00 */
[----:B-1----:R-:W-:-:S05]  /*9150*/  IMAD.MOV.U32 R0, RZ, RZ, R27 ;  /* 0x000000ffff007224 */ /* 0x002fca00078e001b */
[----:B------:R1:W-:Y:S04]  /*9160*/  STL [R1+0x1d0], R0 ;  /* 0x0001d00001007387 */ /* 0x0003e80000100800 */
[----:B----4-:R4:W-:Y:S01]  /*9170*/  STL [R1+0x1dc], R34 ;  /* 0x0001dc2201007387 */ /* 0x0109e20000100800 */
[----:B-1----:R-:W-:-:S03]  /*9180*/  MOV R0, R35 ;  /* 0x0000002300007202 */ /* 0x002fc60000000f00 */
[----:B----4-:R-:W4:Y:S04]  /*9190*/  LDL.LU.64 R34, [R1+0x108] ;  /* 0x0001080001227983 */ /* 0x010f280000300a00 */
[----:B------:R1:W-:Y:S04]  /*91a0*/  STL [R1+0x1d8], R0 ;  /* 0x0001d80001007387 */ /* 0x0003e80000100800 */
[----:B------:R-:W-:Y:S04]  /*91b0*/  STL [R1+0x1e4], R84 ;  /* 0x0001e45401007387 */ /* 0x000fe80000100800 */
[----:B------:R-:W4:Y:S01]  /*91c0*/  LDL.LU.64 R26, [R1+0x110] ;  /* 0x00011000011a7983 */ /* 0x000f220000300a00 */
[----:B-1----:R-:W-:-:S05]  /*91d0*/  IMAD.MOV.U32 R0, RZ, RZ, R85 ;  /* 0x000000ffff007224 */ /* 0x002fca00078e0055 */
[----:B------:R1:W-:Y:S04]  /*91e0*/  STL [R1+0x1e0], R0 ;  /* 0x0001e00001007387 */ /* 0x0003e80000100800 */
[----:B------:R1:W-:Y:S02]  /*91f0*/  STL [R1+0x1ec], R36 ;  /* 0x0001ec2401007387 */ /* 0x0003e40000100800 */
[----:B-1----:R-:W-:Y:S02]  /*9200*/  IMAD.MOV.U32 R0, RZ, RZ, R37 ;  /* 0x000000ffff007224 */ /* 0x002fe400078e0025 */
[----:B------:R-:W4:Y:S04]  /*9210*/  LDL.LU.64 R36, [R1+0x118] ;  /* 0x0001180001247983 */ /* 0x000f280000300a00 */
        /* <DEDUP_REMOVED lines=33> */
[----:B------:R-:W-:Y:S04]  /*9430*/  STL [R1+0x234], R28 ;  /* 0x0002341c01007387 */ /* 0x000fe80000100800 */
[----:B------:R-:W4:Y:S01]  /*9440*/  LDL.LU.64 R26, [R1+0x160] ;  /* 0x00016000011a7983 */ /* 0x000f220000300a00 */
[----:B-1----:R-:W-:-:S05]  /*9450*/  IMAD.MOV.U32 R0, RZ, RZ, R29 ;  /* 0x000000ffff007224 */ /* 0x002fca00078e001d */
        /* <DEDUP_REMOVED lines=53> */
[----:B------:R1:W-:Y:S02]  /*97b0*/  STL [R1+0x2a4], R86 ;  /* 0x0002a45601007387 */ /* 0x0003e40000100800 */
[----:B-1----:R-:W-:-:S02]  /*97c0*/  IMAD.MOV.U32 R0, RZ, RZ, R87 ;  /* 0x000000ffff007224 */ /* 0x002fc400078e0057 */
[----:B------:R-:W4:Y:S04]  /*97d0*/  LDL.LU.64 R86, [R1+0x2e8] ;  /* 0x0002e80001567983 */ /* 0x000f280000300a00 */
[----:B------:R1:W-:Y:S04]  /*97e0*/  STL [R1+0x2a0], R0 ;  /* 0x0002a00001007387 */ /* 0x0003e80000100800 */
[----:B------:R1:W-:Y:S02]  /*97f0*/  STL [R1+0x2ac], R36 ;  /* 0x0002ac2401007387 */ /* 0x0003e40000100800 */
[----:B-1----:R-:W-:-:S02]  /*9800*/  IMAD.MOV.U32 R0, RZ, RZ, R37 ;  /* 0x000000ffff007224 */ /* 0x002fc400078e0025 */
        /* <DEDUP_REMOVED lines=82> */
[----:B------:R1:W-:Y:S02]  /*9d30*/  STL [R1+0x354], R24 ;  /* 0x0003541801007387 */ /* 0x0003e40000100800 */
[----:B-1----:R-:W-:-:S02]  /*9d40*/  IMAD.MOV.U32 R0, RZ, RZ, R25 ;  /* 0x000000ffff007224 */ /* 0x002fc400078e0019 */
[----:B------:R-:W3:Y:S04]  /*9d50*/  LDL.LU.64 R24, [R1+0x398] ;  /* 0x0003980001187983 */ /* 0x000ee80000300a00 */
        /* <DEDUP_REMOVED lines=19> */
[----:B------:R-:W4:Y:S04]  /*9e90*/  LDL.LU.64 R28, [R1+0x3c0] ;  /* 0x0003c000011c7983 */ /* 0x000f280000300a00 */
[----:B------:R1:W-:Y:S04]  /*9ea0*/  STL [R1+0x378], R0 ;  /* 0x0003780001007387 */ /* 0x0003e80000100800 */
[----:B------:R-:W-:Y:S04]  /*9eb0*/  STL [R1+0x384], R86 ;  /* 0x0003845601007387 */ /* 0x000fe80000100800 */
[----:B--2---:R-:W2:Y:S01]  /*9ec0*/  LDL.LU.64 R30, [R1+0x3c8] ;  /* 0x0003c800011e7983 */ /* 0x004ea20000300a00 */
        /* <DEDUP_REMOVED lines=26> */
[----:B------:R2:W-:Y:S01]  /*a070*/  STL [R1+0x3bc], R28 ;  /* 0x0003bc1c01007387 */ /* 0x0005e20000100800 */
[----:B-1----:R-:W-:-:S03]  /*a080*/  MOV R0, R29 ;  /* 0x0000001d00007202 */ /* 0x002fc60000000f00 */
[----:B------:R-:W4:Y:S04]  /*a090*/  LDL.LU.64 R26, [R1+0x400] ;  /* 0x00040000011a7983 */ /* 0x000f280000300a00 */
[----:B------:R1:W-:Y:S04]  /*a0a0*/  STL [R1+0x3b8], R0 ;  /* 0x0003b80001007387 */ /* 0x0003e80000100800 */
[----:B--2---:R2:W-:Y:S04]  /*a0b0*/  STL [R1+0x3c4], R30 ;  /* 0x0003c41e01007387 */ /* 0x0045e80000100800 */
[----:B------:R-:W4:Y:S01]  /*a0c0*/  LDL.LU.64 R28, [R1+0x408] ;  /* 0x00040800011c7983 */ /* 0x000f220000300a00 */
[----:B-1----:R-:W-:-:S03]  /*a0d0*/  IMAD.MOV.U32 R0, RZ, RZ, R31 ;  /* 0x000000ffff007224 */ /* 0x002fc600078e001f */
[----:B---3--:R-:W-:Y:S04]  /*a0e0*/  STL [R1+0x3cc], R32 ;  /* 0x0003cc2001007387 */ /* 0x008fe80000100800 */
[----:B------:R1:W-:Y:S04]  /*a0f0*/  STL [R1+0x3c0], R0 ;  /* 0x0003c00001007387 */ /* 0x0003e80000100800 */
[----:B--2---:R-:W2:Y:S01]  /*a100*/  LDL.LU.64 R30, [R1+0x410] ;  /* 0x00041000011e7983 */ /* 0x004ea20000300a00 */
[----:B-1----:R-:W-:-:S03]  /*a110*/  IMAD.MOV.U32 R0, RZ, RZ, R33 ;  /* 0x000000ffff007224 */ /* 0x002fc600078e0021 */
[----:B------:R-:W-:Y:S04]  /*a120*/  STL [R1+0x3d4], R86 ;  /* 0x0003d45601007387 */ /* 0x000fe80000100800 */
[----:B------:R1:W-:Y:S04]  /*a130*/  STL [R1+0x3c8], R0 ;  /* 0x0003c80001007387 */ /* 0x0003e80000100800 */
        /* <DEDUP_REMOVED lines=13> */
[----:B------:R-:W-:Y:S01]  /*a210*/  IMAD.MOV.U32 R36, RZ, RZ, R44 ;  /* 0x000000ffff247224 */ /* 0x000fe200078e002c */
[----:B------:R-:W-:Y:S02]  /*a220*/  MOV R37, R45 ;  /* 0x0000002d00257202 */ /* 0x000fe40000000f00 */
[----:B------:R-:W4:Y:S04]  /*a230*/  LDL.LU.64 R44, [R1+0x430] ;  /* 0x00043000012c7983 */ /* 0x000f280000300a00 */
[----:B------:R1:W-:Y:S04]  /*a240*/  STL [R1+0x3e8], R0 ;  /* 0x0003e80001007387 */ /* 0x0003e80000100800 */
[----:B------:R-:W-:Y:S04]  /*a250*/  STL [R1+0x3f4], R84 ;  /* 0x0003f45401007387 */ /* 0x000fe80000100800 */
[----:B------:R-:W4:Y:S01]  /*a260*/  LDL.LU.64 R24, [R1+0x438] ;  /* 0x0004380001187983 */ /* 0x000f220000300a00 */
[----:B-1----:R-:W-:-:S05]  /*a270*/  IMAD.MOV.U32 R0, RZ, RZ, R85 ;  /* 0x000000ffff007224 */ /* 0x002fca00078e0055 */
[----:B------:R1:W-:Y:S02]  /*a280*/  STL [R1+0x3f0], R0 ;  /* 0x0003f00001007387 */ /* 0x0003e40000100800 */
[----:B-1----:R-:W-:Y:S02]  /*a290*/  IMAD.MOV.U32 R0, RZ, RZ, R27 ;  /* 0x000000ffff007224 */ /* 0x002fe400078e001b */
[----:B------:R1:W-:Y:S04]  /*a2a0*/  STL [R1+0x3fc], R26 ;  /* 0x0003fc1a01007387 */ /* 0x0003e80000100800 */
[----:B------:R1:W-:Y:S04]  /*a2b0*/  STL [R1+0x3f8], R0 ;  /* 0x0003f80001007387 */ /* 0x0003e80000100800 */
[----:B------:R2:W-:Y:S04]  /*a2c0*/  STL [R1+0x404], R28 ;  /* 0x0004041c01007387 */ /* 0x0005e80000100800 */
[----:B-1----:R-:W4:Y:S01]  /*a2d0*/  LDL.LU.64 R26, [R1+0x440] ;  /* 0x00044000011a7983 */ /* 0x002f220000300a00 */
[----:B------:R-:W-:-:S03]  /*a2e0*/  IMAD.MOV.U32 R0, RZ, RZ, R29 ;  /* 0x000000ffff007224 */ /* 0x000fc600078e001d */
[----:B--2---:R-:W-:Y:S04]  /*a2f0*/  STL [R1+0x40c], R30 ;  /* 0x00040c1e01007387 */ /* 0x004fe80000100800 */
[----:B------:R1:W-:Y:S04]  /*a300*/  STL [R1+0x400], R0 ;  /* 0x0004000001007387 */ /* 0x0003e80000100800 */
[----:B------:R-:W2:Y:S01]  /*a310*/  LDL.LU.64 R28, [R1+0x448] ;  /* 0x00044800011c7983 */ /* 0x000ea20000300a00 */
[----:B-1----:R-:W-:-:S03]  /*a320*/  MOV R0, R31 ;  /* 0x0000001f00007202 */ /* 0x002fc60000000f00 */
[----:B------:R-:W2:Y:S04]  /*a330*/  LDL.LU.64 R30, [R1+0x450] ;  /* 0x00045000011e7983 */ /* 0x000ea80000300a00 */
[----:B------:R1:W-:Y:S04]  /*a340*/  STL [R1+0x408], R0 ;  /* 0x0004080001007387 */ /* 0x0003e80000100800 */
[----:B---3--:R-:W-:Y:S04]  /*a350*/  STL [R1+0x414], R32 ;  /* 0x0004142001007387 */ /* 0x008fe80000100800 */
[----:B------:R-:W3:Y:S01]  /*a360*/  LDL.LU.64 R84, [R1+0x458] ;  /* 0x0004580001547983 */ /* 0x000ee20000300a00 */
[----:B-1----:R-:W-:-:S05]  /*a370*/  IMAD.MOV.U32 R0, RZ, RZ, R33 ;  /* 0x000000ffff007224 */ /* 0x002fca00078e0021 */
[----:B------:R1:W-:Y:S04]  /*a380*/  STL [R1+0x410], R0 ;  /* 0x0004100001007387 */ /* 0x0003e80000100800 */
[----:B----4-:R4:W-:Y:S01]  /*a390*/  STL [R1+0x41c], R34 ;  /* 0x00041c2201007387 */ /* 0x0109e20000100800 */
[----:B-1----:R-:W-:-:S03]  /*a3a0*/  IMAD.MOV.U32 R0, RZ, RZ, R35 ;  /* 0x000000ffff007224 */ /* 0x002fc600078e0023 */
[----:B------:R-:W3:Y:S04]  /*a3b0*/  LDL.LU.64 R32, [R1+0x460] ;  /* 0x0004600001207983 */ /* 0x000ee80000300a00 */
[----:B------:R1:W-:Y:S04]  /*a3c0*/  STL [R1+0x418], R0 ;  /* 0x0004180001007387 */ /* 0x0003e80000100800 */
[----:B------:R1:W-:Y:S01]  /*a3d0*/  STL [R1+0x424], R86 ;  /* 0x0004245601007387 */ /* 0x0003e20000100800 */
[----:B----4-:R-:W-:Y:S01]  /*a3e0*/  IMAD.MOV.U32 R34, RZ, RZ, R42 ;  /* 0x000000ffff227224 */ /* 0x010fe200078e002a */
[----:B------:R-:W-:-:S02]  /*a3f0*/  MOV R35, R43 ;  /* 0x0000002b00237202 */ /* 0x000fc40000000f00 */
[----:B------:R-:W4:Y:S01]  /*a400*/  LDL.LU.64 R42, [R1+0x468] ;  /* 0x00046800012a7983 */ /* 0x000f220000300a00 */
[----:B-1----:R-:W-:-:S03]  /*a410*/  IMAD.MOV.U32 R0, RZ, RZ, R87 ;  /* 0x000000ffff007224 */ /* 0x002fc600078e0057 */
[----:B------:R-:W4:Y:S04]  /*a420*/  LDL.LU.64 R86, [R1+0x470] ;  /* 0x0004700001567983 */ /* 0x000f280000300a00 */
[----:B------:R1:W-:Y:S02]  /*a430*/  STL [R1+0x420], R0 ;  /* 0x0004200001007387 */ /* 0x0003e40000100800 */
[----:B-1----:R-:W-:Y:S02]  /*a440*/  IMAD.MOV.U32 R0, RZ, RZ, R45 ;  /* 0x000000ffff007224 */ /* 0x002fe400078e002d */
[----:B------:R1:W-:Y:S04]  /*a450*/  STL [R1+0x42c], R44 ;  /* 0x00042c2c01007387 */ /* 0x0003e80000100800 */
[----:B------:R-:W-:Y:S01]  /*a460*/  STL [R1+0x434], R24 ;  /* 0x0004341801007387 */ /* 0x000fe20000100800 */
[----:B-1----:R-:W-:Y:S01]  /*a470*/  IMAD.MOV.U32 R44, RZ, RZ, R48 ;  /* 0x000000ffff2c7224 */ /* 0x002fe200078e0030 */
[----:B------:R-:W-:-:S02]  /*a480*/  MOV R45, R49 ;  /* 0x00000031002d7202 */ /* 0x000fc40000000f00 */
[----:B------:R1:W-:Y:S04]  /*a490*/  STL [R1+0x428], R0 ;  /* 0x0004280001007387 */ /* 0x0003e80000100800 */
[----:B------:R-:W4:Y:S01]  /*a4a0*/  LDL.LU.64 R48, [R1+0x478] ;  /* 0x0004780001307983 */ /* 0x000f220000300a00 */
[----:B-1----:R-:W-:-:S03]  /*a4b0*/  IMAD.MOV.U32 R0, RZ, RZ, R25 ;  /* 0x000000ffff007224 */ /* 0x002fc600078e0019 */
[----:B------:R-:W4:Y:S04]  /*a4c0*/  LDL.LU.64 R24, [R1+0x480] ;  /* 0x0004800001187983 */ /* 0x000f280000300a00 */
[----:B------:R1:W-:Y:S04]  /*a4d0*/  STL [R1+0x430], R0 ;  /* 0x0004300001007387 */ /* 0x0003e80000100800 */
[----:B------:R1:W-:Y:S02]  /*a4e0*/  STL [R1+0x43c], R26 ;  /* 0x00043c1a01007387 */ /* 0x0003e40000100800 */
[----:B-1----:R-:W-:-:S02]  /*a4f0*/  IMAD.MOV.U32 R0, RZ, RZ, R27 ;  /* 0x000000ffff007224 */ /* 0x002fc400078e001b */
[----:B------:R-:W4:Y:S04]  /*a500*/  LDL.LU.64 R26, [R1+0x488] ;  /* 0x00048800011a7983 */ /* 0x000f280000300a00 */
[----:B------:R1:W-:Y:S04]  /*a510*/  STL [R1+0x438], R0 ;  /* 0x0004380001007387 */ /* 0x0003e80000100800 */
[----:B--2---:R2:W-:Y:S01]  /*a520*/  STL [R1+0x444], R28 ;  /* 0x0004441c01007387 */ /* 0x0045e20000100800 */
[----:B-1----:R-:W-:-:S03]  /*a530*/  IMAD.MOV.U32 R0, RZ, RZ, R29 ;  /* 0x000000ffff007224 */ /* 0x002fc600078e001d */
[----:B--2---:R-:W2:Y:S04]  /*a540*/  LDL.LU.64 R28, [R1+0x490] ;  /* 0x00049000011c7983 */ /* 0x004ea80000300a00 */
[----:B------:R1:W-:Y:S04]  /*a550*/  STL [R1+0x440], R0 ;  /* 0x0004400001007387 */ /* 0x0003e80000100800 */
[----:B------:R3:W-:Y:S01]  /*a560*/  STL [R1+0x44c], R30 ;  /* 0x00044c1e01007387 */ /* 0x0007e20000100800 */
[----:B-1----:R-:W-:-:S03]  /*a570*/  MOV R0, R31 ;  /* 0x0000001f00007202 */ /* 0x002fc60000000f00 */
[----:B---3--:R-:W-:Y:S04]  /*a580*/  STL [R1+0x454], R84 ;  /* 0x0004545401007387 */ /* 0x008fe80000100800 */
[----:B------:R1:W-:Y:S04]  /*a590*/  STL [R1+0x448], R0 ;  /* 0x0004480001007387 */ /* 0x0003e80000100800 */
[----:B------:R-:W3:Y:S01]  /*a5a0*/  LDL.LU.64 R30, [R1+0x498] ;  /* 0x00049800011e7983 */ /* 0x000ee20000300a00 */
[----:B-1----:R-:W-:-:S05]  /*a5b0*/  IMAD.MOV.U32 R0, RZ, RZ, R85 ;  /* 0x000000ffff007224 */ /* 0x002fca00078e0055 */
[----:B------:R1:W-:Y:S04]  /*a5c0*/  STL [R1+0x450], R0 ;  /* 0x0004500001007387 */ /* 0x0003e80000100800 */
[----:B------:R1:W-:Y:S02]  /*a5d0*/  STL [R1+0x45c], R32 ;  /* 0x00045c2001007387 */ /* 0x0003e40000100800 */
[----:B-1----:R-:W-:Y:S02]  /*a5e0*/  IMAD.MOV.U32 R0, RZ, RZ, R33 ;  /* 0x000000ffff007224 */ /* 0x002fe400078e0021 */
[----:B------:R-:W3:Y:S04]  /*a5f0*/  LDL.LU.64 R32, [R1+0x4a0] ;  /* 0x0004a00001207983 */ /* 0x000ee80000300a00 */
[----:B------:R1:W-:Y:S04]  /*a600*/  STL [R1+0x458], R0 ;  /* 0x0004580001007387 */ /* 0x0003e80000100800 */
[----:B----4-:R4:W-:Y:S01]  /*a610*/  STL [R1+0x464], R42 ;  /* 0x0004642a01007387 */ /* 0x0109e20000100800 */
[----:B-1----:R-:W-:-:S03]  /*a620*/  IMAD.MOV.U32 R0, RZ, RZ, R43 ;  /* 0x000000ffff007224 */ /* 0x002fc600078e002b */
[----:B------:R-:W-:Y:S04]  /*a630*/  STL [R1+0x46c], R86 ;  /* 0x00046c5601007387 */ /* 0x000fe80000100800 */
[----:B------:R1:W-:Y:S01]  /*a640*/  STL [R1+0x460], R0 ;  /* 0x0004600001007387 */ /* 0x0003e20000100800 */
[----:B----4-:R-:W-:Y:S01]  /*a650*/  MOV R42, R46 ;  /* 0x0000002e002a7202 */ /* 0x010fe20000000f00 */
[----:B------:R-:W-:Y:S02]  /*a660*/  IMAD.MOV.U32 R43, RZ, RZ, R47 ;  /* 0x000000ffff2b7224 */ /* 0x000fe400078e002f */
[----:B------:R-:W4:Y:S01]  /*a670*/  LDL.LU.64 R46, [R1+0x4a8] ;  /* 0x0004a800012e7983 */ /* 0x000f220000300a00 */
[----:B-1----:R-:W-:-:S05]  /*a680*/  IMAD.MOV.U32 R0, RZ, RZ, R87 ;  /* 0x000000ffff007224 */ /* 0x002fca00078e0057 */
[----:B------:R1:W-:Y:S04]  /*a690*/  STL [R1+0x468], R0 ;  /* 0x0004680001007387 */ /* 0x0003e80000100800 */
[----:B------:R1:W-:Y:S02]  /*a6a0*/  STL [R1+0x474], R48 ;  /* 0x0004743001007387 */ /* 0x0003e40000100800 */
[----:B-1----:R-:W-:-:S05]  /*a6b0*/  IMAD.MOV.U32 R0, RZ, RZ, R49 ;  /* 0x000000ffff007224 */ /* 0x002fca00078e0031 */
[----:B------:R1:W-:Y:S01]  /*a6c0*/  STL [R1+0x470], R0 ;  /* 0x0004700001007387 */ /* 0x0003e20000100800 */
[----:B------:R-:W-:Y:S01]  /*a6d0*/  MOV R48, R50 ;  /* 0x0000003200307202 */ /* 0x000fe20000000f00 */
[----:B------:R-:W-:Y:S02]  /*a6e0*/  IMAD.MOV.U32 R49, RZ, RZ, R51 ;  /* 0x000000ffff317224 */ /* 0x000fe400078e0033 */
[----:B------:R-:W-:Y:S04]  /*a6f0*/  STL [R1+0x47c], R24 ;  /* 0x00047c1801007387 */ /* 0x000fe80000100800 */
[----:B------:R-:W4:Y:S01]  /*a700*/  LDL.LU.64 R50, [R1+0x4b0] ;  /* 0x0004b00001327983 */ /* 0x000f220000300a00 */
[----:B-1----:R-:W-:-:S03]  /*a710*/  IMAD.MOV.U32 R0, RZ, RZ, R25 ;  /* 0x000000ffff007224 */ /* 0x002fc600078e0019 */
[----:B------:R-:W-:Y:S04]  /*a720*/  STL [R1+0x484], R26 ;  /* 0x0004841a01007387 */ /* 0x000fe80000100800 */
[----:B------:R1:W-:Y:S04]  /*a730*/  STL [R1+0x478], R0 ;  /* 0x0004780001007387 */ /* 0x0003e80000100800 */
[----:B------:R-:W4:Y:S04]  /*a740*/  LDL.LU.64 R80, [R1+0x4b8] ;  /* 0x0004b80001507983 */ /* 0x000f280000300a00 */
[----:B------:R-:W4:Y:S01]  /*a750*/  LDL.LU.64 R82, [R1+0x4c0] ;  /* 0x0004c00001527983 */ /* 0x000f220000300a00 */
[----:B-1----:R-:W-:-:S05]  /*a760*/  IMAD.MOV.U32 R0, RZ, RZ, R27 ;  /* 0x000000ffff007224 */ /* 0x002fca00078e001b */
[----:B------:R1:W-:Y:S04]  /*a770*/  STL [R1+0x480], R0 ;  /* 0x0004800001007387 */ /* 0x0003e80000100800 */
[----:B--2---:R-:W-:Y:S04]  /*a780*/  STL [R1+0x48c], R28 ;  /* 0x00048c1c01007387 */ /* 0x004fe80000100800 */
[----:B------:R-:W2:Y:S01]  /*a790*/  LDL.LU.64 R84, [R1+0x4c8] ;  /* 0x0004c80001547983 */ /* 0x000ea20000300a00 */
[----:B-1----:R-:W-:-:S03]  /*a7a0*/  MOV R0, R29 ;  /* 0x0000001d00007202 */ /* 0x002fc60000000f00 */
[----:B------:R-:W2:Y:S04]  /*a7b0*/  LDL.LU.64 R86, [R1+0x4d0] ;  /* 0x0004d00001567983 */ /* 0x000ea80000300a00 */
[----:B------:R1:W-:Y:S04]  /*a7c0*/  STL [R1+0x488], R0 ;  /* 0x0004880001007387 */ /* 0x0003e80000100800 */
[----:B---3--:R-:W-:Y:S04]  /*a7d0*/  STL [R1+0x494], R30 ;  /* 0x0004941e01007387 */ /* 0x008fe80000100800 */
[----:B------:R-:W3:Y:S01]  /*a7e0*/  LDL.LU.64 R24, [R1+0x4d8] ;  /* 0x0004d80001187983 */ /* 0x000ee20000300a00 */
[----:B-1----:R-:W-:-:S03]  /*a7f0*/  IMAD.MOV.U32 R0, RZ, RZ, R31 ;  /* 0x000000ffff007224 */ /* 0x002fc600078e001f */
[----:B------:R-:W3:Y:S04]  /*a800*/  LDL.LU.64 R26, [R1+0x4e0] ;  /* 0x0004e000011a7983 */ /* 0x000ee80000300a00 */
[----:B------:R1:W-:Y:S04]  /*a810*/  STL [R1+0x490], R0 ;  /* 0x0004900001007387 */ /* 0x0003e80000100800 */
[----:B------:R4:W-:Y:S04]  /*a820*/  STL [R1+0x49c], R32 ;  /* 0x00049c2001007387 */ /* 0x0009e80000100800 */
[----:B------:R-:W3:Y:S01]  /*a830*/  LDL.LU.64 R28, [R1+0x4e8] ;  /* 0x0004e800011c7983 */ /* 0x000ee20000300a00 */
[----:B-1----:R-:W-:-:S03]  /*a840*/  IMAD.MOV.U32 R0, RZ, RZ, R33 ;  /* 0x000000ffff007224 */ /* 0x002fc600078e0021 */
[----:B------:R-:W3:Y:S04]  /*a850*/  LDL.LU.64 R30, [R1+0x4f0] ;  /* 0x0004f000011e7983 */ /* 0x000ee80000300a00 */
[----:B------:R1:W-:Y:S04]  /*a860*/  STL [R1+0x498], R0 ;  /* 0x0004980001007387 */ /* 0x0003e80000100800 */
[----:B----4-:R4:W-:Y:S04]  /*a870*/  STL [R1+0x4a4], R46 ;  /* 0x0004a42e01007387 */ /* 0x0109e80000100800 */
[----:B------:R-:W3:Y:S01]  /*a880*/  LDL.LU.64 R32, [R1+0x4f8] ;  /* 0x0004f80001207983 */ /* 0x000ee20000300a00 */
[----:B-1----:R-:W-:Y:S01]  /*a890*/  IMAD.MOV.U32 R0, RZ, RZ, R47 ;  /* 0x000000ffff007224 */ /* 0x002fe200078e002f */
[----:B----4-:R-:W-:Y:S01]  /*a8a0*/  MOV R46, R48 ;  /* 0x00000030002e7202 */ /* 0x010fe20000000f00 */
[----:B------:R-:W-:-:S02]  /*a8b0*/  IMAD.MOV.U32 R47, RZ, RZ, R49 ;  /* 0x000000ffff2f7224 */ /* 0x000fc400078e0031 */
[----:B------:R-:W4:Y:S04]  /*a8c0*/  LDL.LU.64 R48, [R1+0x500] ;  /* 0x0005000001307983 */ /* 0x000f280000300a00 */
[----:B------:R1:W-:Y:S04]  /*a8d0*/  STL [R1+0x4a0], R0 ;  /* 0x0004a00001007387 */ /* 0x0003e80000100800 */
[----:B------:R1:W-:Y:S02]  /*a8e0*/  STL [R1+0x4ac], R50 ;  /* 0x0004ac3201007387 */ /* 0x0003e40000100800 */
[----:B-1----:R-:W-:-:S02]  /*a8f0*/  IMAD.MOV.U32 R0, RZ, RZ, R51 ;  /* 0x000000ffff007224 */ /* 0x002fc400078e0033 */
[----:B------:R-:W4:Y:S04]  /*a900*/  LDL.LU.64 R50, [R1+0x508] ;  /* 0x0005080001327983 */ /* 0x000f280000300a00 */
[----:B------:R1:W-:Y:S02]  /*a910*/  STL [R1+0x4a8], R0 ;  /* 0x0004a80001007387 */ /* 0x0003e40000100800 */
[----:B-1----:R-:W-:Y:S02]  /*a920*/  IMAD.MOV.U32 R0, RZ, RZ, R81 ;  /* 0x000000ffff007224 */ /* 0x002fe400078e0051 */
[----:B------:R-:W-:Y:S04]  /*a930*/  STL [R1+0x4b4], R80 ;  /* 0x0004b45001007387 */ /* 0x000fe80000100800 */
[----:B------:R1:W-:Y:S04]  /*a940*/  STL [R1+0x4b0], R0 ;  /* 0x0004b00001007387 */ /* 0x0003e80000100800 */
[----:B------:R-:W-:Y:S01]  /*a950*/  STL [R1+0x4bc], R82 ;  /* 0x0004bc5201007387 */ /* 0x000fe20000100800 */
[----:B-1----:R-:W-:-:S05]  /*a960*/  MOV R0, R83 ;  /* 0x0000005300007202 */ /* 0x002fca0000000f00 */
[----:B------:R2:W-:Y:S02]  /*a970*/  STL [R1+0x4b8], R0 ;  /* 0x0004b80001007387 */ /* 0x0005e40000100800 */
[----:B--2---:R-:W-:Y:S02]  /*a980*/  IMAD.MOV.U32 R0, RZ, RZ, R85 ;  /* 0x000000ffff007224 */ /* 0x004fe400078e0055 */
[----:B------:R-:W-:Y:S04]  /*a990*/  STL [R1+0x4c4], R84 ;  /* 0x0004c45401007387 */ /* 0x000fe80000100800 */
[----:B------:R1:W-:Y:S04]  /*a9a0*/  STL [R1+0x4c0], R0 ;  /* 0x0004c00001007387 */ /* 0x0003e80000100800 */
[----:B------:R-:W-:Y:S01]  /*a9b0*/  STL [R1+0x4cc], R86 ;  /* 0x0004cc5601007387 */ /* 0x000fe20000100800 */
[----:B-1----:R-:W-:-:S05]  /*a9c0*/  IMAD.MOV.U32 R0, RZ, RZ, R87 ;  /* 0x000000ffff007224 */ /* 0x002fca00078e0057 */
[----:B------:R1:W-:Y:S04]  /*a9d0*/  STL [R1+0x4c8], R0 ;  /* 0x0004c80001007387 */ /* 0x0003e80000100800 */
[----:B---3--:R-:W-:Y:S01]  /*a9e0*/  STL [R1+0x4d4], R24 ;  /* 0x0004d41801007387 */ /* 0x008fe20000100800 */
[----:B-1----:R-:W-:-:S05]  /*a9f0*/  IMAD.MOV.U32 R0, RZ, RZ, R25 ;  /* 0x000000ffff007224 */ /* 0x002fca00078e0019 */
[----:B------:R1:W-:Y:S04]  /*aa00*/  STL [R1+0x4d0], R0 ;  /* 0x0004d00001007387 */ /* 0x0003e80000100800 */
[----:B------:R-:W-:Y:S01]  /*aa10*/  STL [R1+0x4dc], R26 ;  /* 0x0004dc1a01007387 */ /* 0x000fe20000100800 */
[----:B-1----:R-:W-:-:S05]  /*aa20*/  MOV R0, R27 ;  /* 0x0000001b00007202 */ /* 0x002fca0000000f00 */
[----:B------:R1:W-:Y:S04]  /*aa30*/  STL [R1+0x4d8], R0 ;  /* 0x0004d80001007387 */ /* 0x0003e80000100800 */
[----:B------:R-:W-:Y:S01]  /*aa40*/  STL [R1+0x4e4], R28 ;  /* 0x0004e41c01007387 */ /* 0x000fe20000100800 */
[----:B-1----:R-:W-:-:S05]  /*aa50*/  IMAD.MOV.U32 R0, RZ, RZ, R29 ;  /* 0x000000ffff007224 */ /* 0x002fca00078e001d */
[----:B------:R1:W-:Y:S04]  /*aa60*/  STL [R1+0x4e0], R0 ;  /* 0x0004e00001007387 */ /* 0x0003e80000100800 */
[----:B------:R-:W-:Y:S01]  /*aa70*/  STL [R1+0x4ec], R30 ;  /* 0x0004ec1e01007387 */ /* 0x000fe20000100800 */
[----:B-1----:R-:W-:-:S05]  /*aa80*/  IMAD.MOV.U32 R0, RZ, RZ, R31 ;  /* 0x000000ffff007224 */ /* 0x002fca00078e001f */
[----:B------:R1:W-:Y:S04]  /*aa90*/  STL [R1+0x4e8], R0 ;  /* 0x0004e80001007387 */ /* 0x0003e80000100800 */
[----:B------:R-:W-:Y:S01]  /*aaa0*/  STL [R1+0x4f4], R32 ;  /* 0x0004f42001007387 */ /* 0x000fe20000100800 */
[----:B-1----:R-:W-:-:S05]  /*aab0*/  IMAD.MOV.U32 R0, RZ, RZ, R33 ;  /* 0x000000ffff007224 */ /* 0x002fca00078e0021 */
[----:B------:R1:W-:Y:S04]  /*aac0*/  STL [R1+0x4f0], R0 ;  /* 0x0004f00001007387 */ /* 0x0003e80000100800 */
[----:B----4-:R2:W-:Y:S01]  /*aad0*/  STL [R1+0x4fc], R48 ;  /* 0x0004fc3001007387 */ /* 0x0105e20000100800 */
[----:B-1----:R-:W-:-:S03]  /*aae0*/  MOV R0, R49 ;  /* 0x0000003100007202 */ /* 0x002fc60000000f00 */
[----:B--2---:R-:W2:Y:S04]  /*aaf0*/  LDL.LU.64 R48, [R1+0x558] ;  /* 0x0005580001307983 */ /* 0x004ea80000300a00 */
[----:B------:R1:W-:Y:S04]  /*ab00*/  STL [R1+0x4f8], R0 ;  /* 0x0004f80001007387 */ /* 0x0003e80000100800 */
[----:B------:R3:W-:Y:S01]  /*ab10*/  STL [R1+0x504], R50 ;  /* 0x0005043201007387 */ /* 0x0007e20000100800 */
[----:B-1----:R-:W-:-:S03]  /*ab20*/  IMAD.MOV.U32 R0, RZ, RZ, R51 ;  /* 0x000000ffff007224 */ /* 0x002fc600078e0033 */
[----:B---3--:R-:W3:Y:S04]  /*ab30*/  LDL.LU.64 R50, [R1+0x560] ;  /* 0x0005600001327983 */ /* 0x008ee80000300a00 */
[----:B------:R1:W-:Y:S04]  /*ab40*/  STL [R1+0x500], R0 ;  /* 0x0005000001007387 */ /* 0x0003e80000100800 */
[----:B------:R4:W-:Y:S01]  /*ab50*/  STL [R1+0x50c], R52 ;  /* 0x00050c3401007387 */ /* 0x0009e20000100800 */
[----:B-1----:R-:W-:-:S03]  /*ab60*/  IMAD.MOV.U32 R0, RZ, RZ, R53 ;  /* 0x000000ffff007224 */ /* 0x002fc600078e0035 */
[----:B----4-:R-:W4:Y:S04]  /*ab70*/  LDL.LU.64 R52, [R1+0x568] ;  /* 0x0005680001347983 */ /* 0x010f280000300a00 */
[----:B------:R1:W-:Y:S04]  /*ab80*/  STL [R1+0x508], R0 ;  /* 0x0005080001007387 */ /* 0x0003e80000100800 */
[----:B------:R1:W-:Y:S02]  /*ab90*/  STL [R1+0x514], R54 ;  /* 0x0005143601007387 */ /* 0x0003e40000100800 */
[----:B-1----:R-:W-:-:S02]  /*aba0*/  IMAD.MOV.U32 R0, RZ, RZ, R55 ;  /* 0x000000ffff007224 */ /* 0x002fc400078e0037 */
[----:B------:R-:W4:Y:S04]  /*abb0*/  LDL.LU.64 R54, [R1+0x570] ;  /* 0x0005700001367983 */ /* 0x000f280000300a00 */
[----:B------:R1:W-:Y:S04]  /*abc0*/  STL [R1+0x510], R0 ;  /* 0x0005100001007387 */ /* 0x0003e80000100800 */
[----:B------:R1:W-:Y:S02]  /*abd0*/  STL [R1+0x51c], R38 ;  /* 0x00051c2601007387 */ /* 0x0003e40000100800 */
[----:B-1----:R-:W-:-:S02]  /*abe0*/  MOV R0, R39 ;  /* 0x0000002700007202 */ /* 0x002fc40000000f00 */
[----:B------:R-:W4:Y:S04]  /*abf0*/  LDL.LU.64 R38, [R1+0x578] ;  /* 0x0005780001267983 */ /* 0x000f280000300a00 */
        /* <DEDUP_REMOVED lines=29> */
[----:B---3--:R3:W-:Y:S01]  /*add0*/  STL [R1+0x55c], R50 ;  /* 0x00055c3201007387 */ /* 0x0087e20000100800 */
[----:B-1----:R-:W-:-:S03]  /*ade0*/  MOV R0, R51 ;  /* 0x0000003300007202 */ /* 0x002fc60000000f00 */
[----:B---3--:R-:W3:Y:S04]  /*adf0*/  LDL.LU.64 R50, [R1+0x5b8] ;  /* 0x0005b80001327983 */ /* 0x008ee80000300a00 */
[----:B------:R1:W-:Y:S04]  /*ae00*/  STL [R1+0x558], R0 ;  /* 0x0005580001007387 */ /* 0x0003e80000100800 */
[----:B----4-:R4:W-:Y:S01]  /*ae10*/  STL [R1+0x564], R52 ;  /* 0x0005643401007387 */ /* 0x0109e20000100800 */
        /* <DEDUP_REMOVED lines=40> */
[----:B-1----:R-:W-:-:S03]  /*b0a0*/  IMAD.MOV.U32 R0, RZ, RZ, R51 ;  /* 0x000000ffff007224 */ /* 0x002fc600078e0033 */
[----:B---3--:R-:W3:Y:S04]  /*b0b0*/  LDL.LU.64 R50, [R1+0x610] ;  /* 0x0006100001327983 */ /* 0x008ee80000300a00 */
        /* <DEDUP_REMOVED lines=46> */
[----:B-1----:R-:W-:-:S03]  /*b3a0*/  IMAD.MOV.U32 R0, RZ, RZ, R53 ;  /* 0x000000ffff007224 */ /* 0x002fc600078e0035 */
[----:B----4-:R-:W4:Y:S04]  /*b3b0*/  LDL.LU.64 R52, [R1+0x670] ;  /* 0x0006700001347983 */ /* 0x010f280000300a00 */
        /* <DEDUP_REMOVED lines=145> */
[----:B------:R1:W-:Y:S04]  /*bcd0*/  STL [R1+0x73c], R34 ;  /* 0x00073c2201007387 */ /* 0x0003e80000100800 */
[----:B------:R-:W4:Y:S01]  /*bce0*/  LDL.LU.64 R32, [R1+0x798] ;  /* 0x0007980001207983 */ /* 0x000f220000300a00 */
[----:B-1----:R-:W-:-:S05]  /*bcf0*/  MOV R0, R35 ;  /* 0x0000002300007202 */ /* 0x002fca0000000f00 */
        /* <DEDUP_REMOVED lines=29> */
[----:B------:R1:W-:Y:S04]  /*bed0*/  STL [R1+0x77c], R54 ;  /* 0x00077c3601007387 */ /* 0x0003e80000100800 */
[----:B------:R-:W4:Y:S01]  /*bee0*/  LDL.LU.64 R36, [R1+0x7d8] ;  /* 0x0007d80001247983 */ /* 0x000f220000300a00 */
[----:B-1----:R-:W-:-:S03]  /*bef0*/  MOV R0, R55 ;  /* 0x0000003700007202 */ /* 0x002fc60000000f00 */
[----:B------:R-:W-:Y:S04]  /*bf00*/  STL [R1+0x784], R38 ;  /* 0x0007842601007387 */ /* 0x000fe80000100800 */
[----:B------:R1:W-:Y:S04]  /*bf10*/  STL [R1+0x778], R0 ;  /* 0x0007780001007387 */ /* 0x0003e80000100800 */
[----:B------:R-:W4:Y:S01]  /*bf20*/  LDL.LU.64 R54, [R1+0x7e0] ;  /* 0x0007e00001367983 */ /* 0x000f220000300a00 */
[----:B-1----:R-:W-:-:S03]  /*bf30*/  IMAD.MOV.U32 R0, RZ, RZ, R39 ;  /* 0x000000ffff007224 */ /* 0x002fc600078e0027 */
        /* <DEDUP_REMOVED lines=9> */
[----:B------:R1:W-:Y:S02]  /*bfd0*/  STL [R1+0x790], R0 ;  /* 0x0007900001007387 */ /* 0x0003e40000100800 */
[----:B-1----:R-:W-:Y:S02]  /*bfe0*/  MOV R0, R35 ;  /* 0x0000002300007202 */ /* 0x002fe40000000f00 */
        /* <DEDUP_REMOVED lines=24> */
[----:B------:R-:W-:Y:S04]  /*c170*/  STL [R1+0x7d4], R36 ;  /* 0x0007d42401007387 */ /* 0x000fe80000100800 */
[----:B------:R1:W-:Y:S04]  /*c180*/  STL [R1+0x7c8], R0 ;  /* 0x0007c80001007387 */ /* 0x0003e80000100800 */
[----:B----4-:R-:W4:Y:S01]  /*c190*/  LDL.LU.64 R52, [R1+0x828] ;  /* 0x0008280001347983 */ /* 0x010f220000300a00 */
[----:B-1----:R-:W-:-:S03]  /*c1a0*/  IMAD.MOV.U32 R0, RZ, RZ, R37 ;  /* 0x000000ffff007224 */ /* 0x002fc600078e0025 */
[----:B------:R-:W-:Y:S04]  /*c1b0*/  STL [R1+0x7dc], R54 ;  /* 0x0007dc3601007387 */ /* 0x000fe80000100800 */
        /* <DEDUP_REMOVED lines=11> */
[----:B------:R-:W4:Y:S04]  /*c270*/  LDL.LU.64 R40, [R1+0x848] ;  /* 0x0008480001287983 */ /* 0x000f280000300a00 */
[----:B------:R1:W-:Y:S04]  /*c280*/  STL [R1+0x7e8], R0 ;  /* 0x0007e80001007387 */ /* 0x0003e80000100800 */
[----:B------:R-:W-:Y:S04]  /*c290*/  STL [R1+0x7f4], R34 ;  /* 0x0007f42201007387 */ /* 0x000fe80000100800 */
[----:B------:R-:W4:Y:S01]  /*c2a0*/  LDL.LU.64 R32, [R1+0x850] ;  /* 0x0008500001207983 */ /* 0x000f220000300a00 */
[----:B-1----:R-:W-:-:S05]  /*c2b0*/  IMAD.MOV.U32 R0, RZ, RZ, R35 ;  /* 0x000000ffff007224 */ /* 0x002fca00078e0023 */
[----:B------:R1:W-:Y:S04]  /*c2c0*/  STL [R1+0x7f0], R0 ;  /* 0x0007f00001007387 */ /* 0x0003e80000100800 */
        /* <DEDUP_REMOVED lines=10> */
[----:B-1----:R-:W-:-:S03]  /*c370*/  IMAD.MOV.U32 R0, RZ, RZ, R47 ;  /* 0x000000ffff007224 */ /* 0x002fc600078e002f */
[----:B--2---:R-:W-:Y:S04]  /*c380*/  STL [R1+0x814], R48 ;  /* 0x0008143001007387 */ /* 0x004fe80000100800 */
[----:B------:R1:W-:Y:S04]  /*c390*/  STL [R1+0x808], R0 ;  /* 0x0008080001007387 */ /* 0x0003e80000100800 */
[----:B------:R-:W2:Y:S01]  /*c3a0*/  LDL.LU.64 R46, [R1+0x870] ;  /* 0x00087000012e7983 */ /* 0x000ea20000300a00 */
[----:B-1----:R-:W-:-:S03]  /*c3b0*/  IMAD.MOV.U32 R0, RZ, RZ, R49 ;  /* 0x000000ffff007224 */ /* 0x002fc600078e0031 */
[----:B---3--:R-:W-:Y:S04]  /*c3c0*/  STL [R1+0x81c], R50 ;  /* 0x00081c3201007387 */ /* 0x008fe80000100800 */
[----:B------:R1:W-:Y:S04]  /*c3d0*/  STL [R1+0x810], R0 ;  /* 0x0008100001007387 */ /* 0x0003e80000100800 */
[----:B------:R-:W3:Y:S01]  /*c3e0*/  LDL.LU.64 R48, [R1+0x878] ;  /* 0x0008780001307983 */ /* 0x000ee20000300a00 */
[----:B-1----:R-:W-:-:S03]  /*c3f0*/  MOV R0, R51 ;  /* 0x0000003300007202 */ /* 0x002fc60000000f00 */
[----:B------:R-:W3:Y:S04]  /*c400*/  LDL.LU.64 R50, [R1+0x880] ;  /* 0x0008800001327983 */ /* 0x000ee80000300a00 */
        /* <DEDUP_REMOVED lines=25> */
[----:B-1----:R-:W-:Y:S02]  /*c5a0*/  IMAD.MOV.U32 R0, RZ, RZ, R43 ;  /* 0x000000ffff007224 */ /* 0x002fe400078e002b */
        /* <DEDUP_REMOVED lines=8> */
[----:B--2---:R-:W-:Y:S04]  /*c630*/  STL [R1+0x86c], R46 ;  /* 0x00086c2e01007387 */ /* 0x004fe80000100800 */
[----:B------:R1:W-:Y:S02]  /*c640*/  STL [R1+0x860], R0 ;  /* 0x0008600001007387 */ /* 0x0003e40000100800 */
[----:B-1----:R-:W-:Y:S02]  /*c650*/  IMAD.MOV.U32 R0, RZ, RZ, R47 ;  /* 0x000000ffff007224 */ /* 0x002fe400078e002f */
[----:B------:R-:W2:Y:S04]  /*c660*/  LDL.LU.64 R46, [R1+0x8c0] ;  /* 0x0008c000012e7983 */ /* 0x000ea80000300a00 */
[----:B------:R1:W-:Y:S04]  /*c670*/  STL [R1+0x868], R0 ;  /* 0x0008680001007387 */ /* 0x0003e80000100800 */
[----:B---3--:R3:W-:Y:S01]  /*c680*/  STL [R1+0x874], R48 ;  /* 0x0008743001007387 */ /* 0x0087e20000100800 */
[----:B-1----:R-:W-:-:S03]  /*c690*/  IMAD.MOV.U32 R0, RZ, RZ, R49 ;  /* 0x000000ffff007224 */ /* 0x002fc600078e0031 */
[----:B------:R-:W-:Y:S04]  /*c6a0*/  STL [R1+0x87c], R50 ;  /* 0x00087c3201007387 */ /* 0x000fe80000100800 */
[----:B------:R1:W-:Y:S04]  /*c6b0*/  STL [R1+0x870], R0 ;  /* 0x0008700001007387 */ /* 0x0003e80000100800 */
[----:B---3--:R-:W3:Y:S01]  /*c6c0*/  LDL.LU.64 R48, [R1+0x8c8] ;  /* 0x0008c80001307983 */ /* 0x008ee20000300a00 */
[----:B-1----:R-:W-:-:S03]  /*c6d0*/  MOV R0, R51 ;  /* 0x0000003300007202 */ /* 0x002fc60000000f00 */
[----:B----4-:R-:W-:Y:S04]  /*c6e0*/  STL [R1+0x884], R52 ;  /* 0x0008843401007387 */ /* 0x010fe80000100800 */
        /* <DEDUP_REMOVED lines=15> */
[----:B-1----:R-:W-:-:S05]  /*c7e0*/  MOV R0, R39 ;  /* 0x0000002700007202 */ /* 0x002fca0000000f00 */
[----:B------:R1:W-:Y:S04]  /*c7f0*/  STL [R1+0x898], R0 ;  /* 0x0008980001007387 */ /* 0x0003e80000100800 */
[----:B------:R-:W-:Y:S04]  /*c800*/  STL [R1+0x8a4], R40 ;  /* 0x0008a42801007387 */ /* 0x000fe80000100800 */
[----:B------:R-:W4:Y:S01]  /*c810*/  LDL.LU.64 R32, [R1+0x8f8] ;  /* 0x0008f80001207983 */ /* 0x000f220000300a00 */
[----:B-1----:R-:W-:-:S03]  /*c820*/  IMAD.MOV.U32 R0, RZ, RZ, R41 ;  /* 0x000000ffff007224 */ /* 0x002fc600078e0029 */
[----:B------:R-:W4:Y:S04]  /*c830*/  LDL.LU.64 R34, [R1+0x900] ;  /* 0x0009000001227983 */ /* 0x000f280000300a00 */
[----:B------:R1:W-:Y:S04]  /*c840*/  STL [R1+0x8a0], R0 ;  /* 0x0008a00001007387 */ /* 0x0003e80000100800 */
[----:B------:R-:W-:Y:S04]  /*c850*/  STL [R1+0x8ac], R42 ;  /* 0x0008ac2a01007387 */ /* 0x000fe80000100800 */
[----:B------:R-:W4:Y:S01]  /*c860*/  LDL.LU.64 R36, [R1+0x908] ;  /* 0x0009080001247983 */ /* 0x000f220000300a00 */
[----:B-1----:R-:W-:-:S03]  /*c870*/  IMAD.MOV.U32 R0, RZ, RZ, R43 ;  /* 0x000000ffff007224 */ /* 0x002fc600078e002b */
[----:B------:R-:W4:Y:S04]  /*c880*/  LDL.LU.64 R38, [R1+0x910] ;  /* 0x0009100001267983 */ /* 0x000f280000300a00 */
[----:B------:R1:W-:Y:S04]  /*c890*/  STL [R1+0x8a8], R0 ;  /* 0x0008a80001007387 */ /* 0x0003e80000100800 */
[----:B------:R2:W-:Y:S04]  /*c8a0*/  STL [R1+0x8b4], R44 ;  /* 0x0008b42c01007387 */ /* 0x0005e80000100800 */
[----:B------:R-:W4:Y:S01]  /*c8b0*/  LDL.LU.64 R40, [R1+0x918] ;  /* 0x0009180001287983 */ /* 0x000f220000300a00 */
[----:B-1----:R-:W-:-:S03]  /*c8c0*/  IMAD.MOV.U32 R0, RZ, RZ, R45 ;  /* 0x000000ffff007224 */ /* 0x002fc600078e002d */
[----:B------:R-:W4:Y:S04]  /*c8d0*/  LDL.LU.64 R42, [R1+0x920] ;  /* 0x00092000012a7983 */ /* 0x000f280000300a00 */
[----:B------:R1:W-:Y:S04]  /*c8e0*/  STL [R1+0x8b0], R0 ;  /* 0x0008b00001007387 */ /* 0x0003e80000100800 */
[----:B--2---:R2:W-:Y:S04]  /*c8f0*/  STL [R1+0x8bc], R46 ;  /* 0x0008bc2e01007387 */ /* 0x0045e80000100800 */
[----:B------:R-:W4:Y:S01]  /*c900*/  LDL.LU.64 R44, [R1+0x928] ;  /* 0x00092800012c7983 */ /* 0x000f220000300a00 */
        /* <DEDUP_REMOVED lines=15> */
[----:B------:R-:W-:Y:S01]  /*ca00*/  STL [R1+0x8dc], R28 ;  /* 0x0008dc1c01007387 */ /* 0x000fe20000100800 */
[----:B-1----:R-:W-:-:S03]  /*ca10*/  MOV R0, R29 ;  /* 0x0000001d00007202 */ /* 0x002fc60000000f00 */
[----:B------:R-:W-:Y:S04]  /*ca20*/  STL [R1+0x8e4], R54 ;  /* 0x0008e43601007387 */ /* 0x000fe80000100800 */
[----:B------:R1:W-:Y:S02]  /*ca30*/  STL [R1+0x8d8], R0 ;  /* 0x0008d80001007387 */ /* 0x0003e40000100800 */
[----:B-1----:R-:W-:Y:S02]  /*ca40*/  IMAD.MOV.U32 R0, RZ, RZ, R55 ;  /* 0x000000ffff007224 */ /* 0x002fe400078e0037 */
[----:B------:R-:W4:Y:S04]  /*ca50*/  LDL.LU.64 R54, [R1+0xa58] ;  /* 0x000a580001367983 */ /* 0x000f280000300a00 */
[----:B------:R1:W-:Y:S04]  /*ca60*/  STL [R1+0x8e0], R0 ;  /* 0x0008e00001007387 */ /* 0x0003e80000100800 */
[----:B------:R-:W-:Y:S01]  /*ca70*/  STL [R1+0x8ec], R30 ;  /* 0x0008ec1e01007387 */ /* 0x000fe20000100800 */
[----:B-1----:R-:W-:-:S03]  /*ca80*/  IMAD.MOV.U32 R0, RZ, RZ, R31 ;  /* 0x000000ffff007224 */ /* 0x002fc600078e001f */
[----:B------:R-:W-:Y:S04]  /*ca90*/  STL [R1+0x8f4], R32 ;  /* 0x0008f42001007387 */ /* 0x000fe80000100800 */
[----:B------:R1:W-:Y:S04]  /*caa0*/  STL [R1+0x8e8], R0 ;  /* 0x0008e80001007387 */ /* 0x0003e80000100800 */
[----:B------:R-:W-:Y:S01]  /*cab0*/  STL [R1+0x8fc], R34 ;  /* 0x0008fc2201007387 */ /* 0x000fe20000100800 */
[----:B-1----:R-:W-:-:S05]  /*cac0*/  IMAD.MOV.U32 R0, RZ, RZ, R33 ;  /* 0x000000ffff007224 */ /* 0x002fca00078e0021 */
[----:B------:R1:W-:Y:S02]  /*cad0*/  STL [R1+0x8f0], R0 ;  /* 0x0008f00001007387 */ /* 0x0003e40000100800 */
[----:B-1----:R-:W-:Y:S02]  /*cae0*/  MOV R0, R35 ;  /* 0x0000002300007202 */ /* 0x002fe40000000f00 */
[----:B------:R-:W-:Y:S04]  /*caf0*/  STL [R1+0x904], R36 ;  /* 0x0009042401007387 */ /* 0x000fe80000100800 */
        /* <DEDUP_REMOVED lines=9> */
[----:B------:R1:W-:Y:S02]  /*cb90*/  STL [R1+0x910], R0 ;  /* 0x0009100001007387 */ /* 0x0003e40000100800 */
[----:B-1----:R-:W-:Y:S02]  /*cba0*/  MOV R0, R43 ;  /* 0x0000002b00007202 */ /* 0x002fe40000000f00 */
[----:B------:R-:W-:Y:S04]  /*cbb0*/  STL [R1+0x924], R44 ;  /* 0x0009242c01007387 */ /* 0x000fe80000100800 */
[----:B------:R1:W-:Y:S04]  /*cbc0*/  STL [R1+0x918], R0 ;  /* 0x0009180001007387 */ /* 0x0003e80000100800 */
[----:B--2---:R-:W-:Y:S01]  /*cbd0*/  STL [R1+0x92c], R46 ;  /* 0x00092c2e01007387 */ /* 0x004fe20000100800 */
[----:B-1----:R-:W-:-:S05]  /*cbe0*/  IMAD.MOV.U32 R0, RZ, RZ, R45 ;  /* 0x000000ffff007224 */ /* 0x002fca00078e002d */
[----:B------:R1:W-:Y:S02]  /*cbf0*/  STL [R1+0x920], R0 ;  /* 0x0009200001007387 */ /* 0x0003e40000100800 */
[----:B-1----:R-:W-:Y:S02]  /*cc00*/  IMAD.MOV.U32 R0, RZ, RZ, R47 ;  /* 0x000000ffff007224 */ /* 0x002fe400078e002f */
[----:B------:R-:W2:Y:S04]  /*cc10*/  LDL.LU.64 R46, [R1+0x950] ;  /* 0x00095000012e7983 */ /* 0x000ea80000300a00 */
[----:B------:R1:W-:Y:S04]  /*cc20*/  STL [R1+0x928], R0 ;  /* 0x0009280001007387 */ /* 0x0003e80000100800 */
[----:B---3--:R3:W-:Y:S01]  /*cc30*/  STL [R1+0x934], R48 ;  /* 0x0009343001007387 */ /* 0x0087e20000100800 */
[----:B-1----:R-:W-:-:S03]  /*cc40*/  IMAD.MOV.U32 R0, RZ, RZ, R49 ;  /* 0x000000ffff007224 */ /* 0x002fc600078e0031 */
[----:B---3--:R-:W3:Y:S04]  /*cc50*/  LDL.LU.64 R48, [R1+0x960] ;  /* 0x0009600001307983 */ /* 0x008ee80000300a00 */
[----:B------:R1:W-:Y:S04]  /*cc60*/  STL [R1+0x930], R0 ;  /* 0x0009300001007387 */ /* 0x0003e80000100800 */
[----:B----4-:R4:W-:Y:S04]  /*cc70*/  STL [R1+0x93c], R50 ;  /* 0x00093c3201007387 */ /* 0x0109e80000100800 */
[----:B------:R-:W3:Y:S01]  /*cc80*/  LDL.LU.64 R34, [R1+0x968] ;  /* 0x0009680001227983 */ /* 0x000ee20000300a00 */
[----:B-1----:R-:W-:-:S05]  /*cc90*/  MOV R0, R51 ;  /* 0x0000003300007202 */ /* 0x002fca0000000f00 */
[----:B------:R1:W-:Y:S04]  /*cca0*/  STL [R1+0x938], R0 ;  /* 0x0009380001007387 */ /* 0x0003e80000100800 */
[----:B------:R1:W-:Y:S04]  /*ccb0*/  STL [R1+0x944], R52 ;  /* 0x0009443401007387 */ /* 0x0003e80000100800 */
[----:B----4-:R-:W4:Y:S01]  /*ccc0*/  LDL.LU.64 R50, [R1+0x970] ;  /* 0x0009700001327983 */ /* 0x010f220000300a00 */
[----:B-1----:R-:W-:-:S03]  /*ccd0*/  IMAD.MOV.U32 R0, RZ, RZ, R53 ;  /* 0x000000ffff007224 */ /* 0x002fc600078e0035 */
[----:B------:R-:W4:Y:S04]  /*cce0*/  LDL.LU.64 R52, [R1+0x978] ;  /* 0x0009780001347983 */ /* 0x000f280000300a00 */
[----:B------:R1:W-:Y:S04]  /*ccf0*/  STL [R1+0x940], R0 ;  /* 0x0009400001007387 */ /* 0x0003e80000100800 */
[----:B------:R1:W-:Y:S04]  /*cd00*/  STL [R1+0x94c], R54 ;  /* 0x00094c3601007387 */ /* 0x0003e80000100800 */
[----:B------:R-:W4:Y:S01]  /*cd10*/  LDL.LU.64 R36, [R1+0x980] ;  /* 0x0009800001247983 */ /* 0x000f220000300a00 */
[----:B-1----:R-:W-:-:S03]  /*cd20*/  IMAD.MOV.U32 R0, RZ, RZ, R55 ;  /* 0x000000ffff007224 */ /* 0x002fc600078e0037 */
[----:B------:R-:W4:Y:S04]  /*cd30*/  LDL.LU.64 R54, [R1+0x988] ;  /* 0x0009880001367983 */ /* 0x000f280000300a00 */
[----:B------:R-:W4:Y:S04]  /*cd40*/  LDL.LU.64 R38, [R1+0x990] ;  /* 0x0009900001267983 */ /* 0x000f280000300a00 */
[----:B------:R1:W-:Y:S04]  /*cd50*/  STL [R1+0x948], R0 ;  /* 0x0009480001007387 */ /* 0x0003e80000100800 */
[----:B-----5:R-:W-:Y:S04]  /*cd60*/  STL [R1+0x16c], R8 ;  /* 0x00016c0801007387 */ /* 0x020fe80000100800 */
[----:B------:R-:W4:Y:S04]  /*cd70*/  LDL.LU.64 R40, [R1+0x998] ;  /* 0x0009980001287983 */ /* 0x000f280000300a00 */
[----:B------:R-:W-:Y:S04]  /*cd80*/  STL [R1+0x164], R9 ;  /* 0x0001640901007387 */ /* 0x000fe80000100800 */
[----:B------:R-:W-:Y:S04]  /*cd90*/  STL [R1+0x168], R6 ;  /* 0x0001680601007387 */ /* 0x000fe80000100800 */
[----:B------:R-:W-:Y:S04]  /*cda0*/  STL [R1+0x15c], R7 ;  /* 0x00015c0701007387 */ /* 0x000fe80000100800 */
[----:B------:R-:W4:Y:S04]  /*cdb0*/  LDL.LU.64 R42, [R1+0x9a0] ;  /* 0x0009a000012a7983 */ /* 0x000f280000300a00 */
[----:B------:R-:W-:Y:S04]  /*cdc0*/  STL [R1+0x160], R4 ;  /* 0x0001600401007387 */ /* 0x000fe80000100800 */
[----:B------:R-:W-:Y:S04]  /*cdd0*/  STL [R1+0x154], R5 ;  /* 0x0001540501007387 */ /* 0x000fe80000100800 */
[----:B------:R-:W-:Y:S04]  /*cde0*/  STL [R1+0x158], R2 ;  /* 0x0001580201007387 */ /* 0x000fe80000100800 */
[----:B------:R-:W4:Y:S01]  /*cdf0*/  LDL.LU.64 R44, [R1+0x9a8] ;  /* 0x0009a800012c7983 */ /* 0x000f220000300a00 */
[----:B------:R-:W-:-:S02]  /*ce00*/  IMAD.SHL.U32 R26, R11, 0x40, RZ ;  /* 0x000000400b1a7824 */ /* 0x000fc400078e00ff */
[----:B--2---:R-:W-:Y:S02]  /*ce10*/  IMAD.MOV.U32 R19, RZ, RZ, R46 ;  /* 0x000000ffff137224 */ /* 0x004fe400078e002e */
[----:B------:R-:W-:Y:S02]  /*ce20*/  IMAD.MOV.U32 R11, RZ, RZ, R47 ;  /* 0x000000ffff0b7224 */ /* 0x000fe400078e002f */
[----:B------:R-:W2:Y:S01]  /*ce30*/  LDL.LU.64 R46, [R1+0x9b0] ;  /* 0x0009b000012e7983 */ /* 0x000ea20000300a00 */
[----:B---3--:R-:W-:Y:S01]  /*ce40*/  MOV R21, R48 ;  /* 0x0000003000157202 */ /* 0x008fe20000000f00 */
[----:B------:R-:W-:Y:S02]  /*ce50*/  IMAD.MOV.U32 R20, RZ, RZ, R49 ;  /* 0x000000ffff147224 */ /* 0x000fe400078e0031 */
[----:B------:R-:W3:Y:S01]  /*ce60*/  LDL.LU.64 R48, [R1+0x9b8] ;  /* 0x0009b80001307983 */ /* 0x000ee20000300a00 */
[----:B----4-:R-:W-:Y:S01]  /*ce70*/  MOV R249, R50 ;  /* 0x0000003200f97202 */ /* 0x010fe20000000f00 */
[----:B------:R-:W-:-:S02]  /*ce80*/  IMAD.MOV.U32 R248, RZ, RZ, R51 ;  /* 0x000000fffff87224 */ /* 0x000fc400078e0033 */
[----:B------:R-:W4:Y:S01]  /*ce90*/  LDL.LU.64 R50, [R1+0x9c0] ;  /* 0x0009c00001327983 */ /* 0x000f220000300a00 */
[----:B------:R-:W-:Y:S02]  /*cea0*/  IMAD.MOV.U32 R251, RZ, RZ, R52 ;  /* 0x000000fffffb7224 */ /* 0x000fe400078e0034 */
[----:B------:R-:W-:Y:S01]  /*ceb0*/  IMAD.MOV.U32 R250, RZ, RZ, R53 ;  /* 0x000000fffffa7224 */ /* 0x000fe200078e0035 */
[----:B------:R-:W-:Y:S04]  /*cec0*/  STL [R1+0x80], R36 ;  /* 0x0000802401007387 */ /* 0x000fe80000100800 */
[----:B------:R-:W4:Y:S04]  /*ced0*/  LDL.LU.64 R52, [R1+0x9c8] ;  /* 0x0009c80001347983 */ /* 0x000f280000300a00 */
[----:B------:R1:W-:Y:S02]  /*cee0*/  STL [R1+0x88], R54 ;  /* 0x0000883601007387 */ /* 0x0003e40000100800 */
[----:B-1----:R-:W-:-:S02]  /*cef0*/  IMAD.MOV.U32 R0, RZ, RZ, R55 ;  /* 0x000000ffff007224 */ /* 0x002fc400078e0037 */
[----:B------:R-:W4:Y:S04]  /*cf00*/  LDL.LU.64 R54, [R1+0x9d0] ;  /* 0x0009d00001367983 */ /* 0x000f280000300a00 */
[----:B------:R1:W-:Y:S04]  /*cf10*/  STL [R1+0x84], R0 ;  /* 0x0000840001007387 */ /* 0x0003e80000100800 */
[----:B------:R-:W-:Y:S01]  /*cf20*/  STL [R1+0x90], R38 ;  /* 0x0000902601007387 */ /* 0x000fe20000100800 */
[----:B-1----:R-:W-:-:S03]  /*cf30*/  IMAD.MOV.U32 R0, RZ, RZ, R39 ;  /* 0x000000ffff007224 */ /* 0x002fc600078e0027 */
[----:B------:R-:W-:Y:S04]  /*cf40*/  STL [R1+0x98], R40 ;  /* 0x0000982801007387 */ /* 0x000fe80000100800 */
[----:B------:R1:W-:Y:S04]  /*cf50*/  STL [R1+0x8c], R0 ;  /* 0x00008c0001007387 */ /* 0x0003e80000100800 */
[----:B------:R-:W4:Y:S04]  /*cf60*/  LDL.LU.64 R84, [R1+0x9d8] ;  /* 0x0009d80001547983 */ /* 0x000f280000300a00 */
[----:B------:R-:W4:Y:S01]  /*cf70*/  LDL.LU.64 R86, [R1+0x9e0] ;  /* 0x0009e00001567983 */ /* 0x000f220000300a00 */
[----:B-1----:R-:W-:-:S05]  /*cf80*/  IMAD.MOV.U32 R0, RZ, RZ, R41 ;  /* 0x000000ffff007224 */ /* 0x002fca00078e0029 */
[----:B------:R1:W-:Y:S04]  /*cf90*/  STL [R1+0x94], R0 ;  /* 0x0000940001007387 */ /* 0x0003e80000100800 */
[----:B------:R-:W-:Y:S04]  /*cfa0*/  STL [R1+0xa0], R42 ;  /* 0x0000a02a01007387 */ /* 0x000fe80000100800 */
[----:B------:R-:W4:Y:S01]  /*cfb0*/  LDL.LU.64 R28, [R1+0x9e8] ;  /* 0x0009e800011c7983 */ /* 0x000f220000300a00 */
[----:B-1----:R-:W-:-:S03]  /*cfc0*/  MOV R0, R43 ;  /* 0x0000002b00007202 */ /* 0x002fc60000000f00 */
[----:B------:R-:W4:Y:S04]  /*cfd0*/  LDL.LU.64 R30, [R1+0x9f0] ;  /* 0x0009f000011e7983 */ /* 0x000f280000300a00 */
[----:B------:R1:W-:Y:S04]  /*cfe0*/  STL [R1+0x9c], R0 ;  /* 0x00009c0001007387 */ /* 0x0003e80000100800 */
[----:B------:R-:W-:Y:S04]  /*cff0*/  STL [R1+0xa8], R44 ;  /* 0x0000a82c01007387 */ /* 0x000fe80000100800 */
[----:B------:R-:W4:Y:S01]  /*d000*/  LDL.LU.64 R32, [R1+0x9f8] ;  /* 0x0009f80001207983 */ /* 0x000f220000300a00 */
[----:B------:R-:W-:Y:S01]  /*d010*/  IMAD.MOV.U32 R23, RZ, RZ, R34 ;  /* 0x000000ffff177224 */ /* 0x000fe200078e0022 */
[----:B------:R-:W-:Y:S01]  /*d020*/  SHF.R.S32.HI R24, RZ, 0x1f, R252 ;  /* 0x0000001fff187819 */ /* 0x000fe200000114fc */
[----:B------:R-:W-:-:S02]  /*d030*/  IMAD.MOV.U32 R22, RZ, RZ, R35 ;  /* 0x000000ffff167224 */ /* 0x000fc400078e0023 */
[----:B-1----:R-:W-:Y:S01]  /*d040*/  IMAD.MOV.U32 R0, RZ, RZ, R45 ;  /* 0x000000ffff007224 */ /* 0x002fe200078e002d */
[----:B------:R-:W4:Y:S01]  /*d050*/  LDL.LU.64 R34, [R1+0xa00] ;  /* 0x000a000001227983 */ /* 0x000f220000300a00 */
[----:B------:R-:W-:Y:S02]  /*d060*/  LEA.HI R24, R24, R252, RZ, 0x6 ;  /* 0x000000fc18187211 */ /* 0x000fe400078f30ff */
[----:B------:R-:W-:Y:S01]  /*d070*/  MOV R252, R37 ;  /* 0x0000002500fc7202 */ /* 0x000fe20000000f00 */
[----:B------:R1:W-:Y:S04]  /*d080*/  STL [R1+0xa4], R0 ;  /* 0x0000a40001007387 */ /* 0x0003e80000100800 */
[----:B--2---:R-:W-:Y:S04]  /*d090*/  STL [R1+0xb0], R46 ;  /* 0x0000b02e01007387 */ /* 0x004fe80000100800 */
[----:B------:R-:W2:Y:S01]  /*d0a0*/  LDL.LU.64 R36, [R1+0xa08] ;  /* 0x000a080001247983 */ /* 0x000ea20000300a00 */
[----:B-1----:R-:W-:-:S03]  /*d0b0*/  IMAD.MOV.U32 R0, RZ, RZ, R47 ;  /* 0x000000ffff007224 */ /* 0x002fc600078e002f */
[----:B------:R-:W2:Y:S04]  /*d0c0*/  LDL.LU.64 R38, [R1+0xa10] ;  /* 0x000a100001267983 */ /* 0x000ea80000300a00 */
[----:B------:R1:W-:Y:S04]  /*d0d0*/  STL [R1+0xac], R0 ;  /* 0x0000ac0001007387 */ /* 0x0003e80000100800 */
[----:B---3--:R-:W-:Y:S04]  /*d0e0*/  STL [R1+0xb8], R48 ;  /* 0x0000b83001007387 */ /* 0x008fe80000100800 */
[----:B------:R-:W3:Y:S01]  /*d0f0*/  LDL.LU.64 R40, [R1+0xa18] ;  /* 0x000a180001287983 */ /* 0x000ee20000300a00 */
[----:B-1----:R-:W-:-:S03]  /*d100*/  IMAD.MOV.U32 R0, RZ, RZ, R49 ;  /* 0x000000ffff007224 */ /* 0x002fc600078e0031 */
[----:B------:R-:W3:Y:S04]  /*d110*/  LDL.LU.64 R42, [R1+0xa20] ;  /* 0x000a2000012a7983 */ /* 0x000ee80000300a00 */
[----:B------:R1:W-:Y:S04]  /*d120*/  STL [R1+0xb4], R0 ;  /* 0x0000b40001007387 */ /* 0x0003e80000100800 */
[----:B----4-:R-:W-:Y:S04]  /*d130*/  STL [R1+0xc0], R50 ;  /* 0x0000c03201007387 */ /* 0x010fe80000100800 */
[----:B------:R-:W4:Y:S01]  /*d140*/  LDL.LU.64 R44, [R1+0xa28] ;  /* 0x000a2800012c7983 */ /* 0x000f220000300a00 */
[----:B-1----:R-:W-:-:S03]  /*d150*/  MOV R0, R51 ;  /* 0x0000003300007202 */ /* 0x002fc60000000f00 */
[----:B------:R-:W4:Y:S04]  /*d160*/  LDL.LU.64 R46, [R1+0xa30] ;  /* 0x000a3000012e7983 */ /* 0x000f280000300a00 */
[----:B------:R1:W-:Y:S04]  /*d170*/  STL [R1+0xbc], R0 ;  /* 0x0000bc0001007387 */ /* 0x0003e80000100800 */
[----:B------:R1:W-:Y:S04]  /*d180*/  STL [R1+0xc8], R52 ;  /* 0x0000c83401007387 */ /* 0x0003e80000100800 */
        /* <DEDUP_REMOVED lines=9> */
[----:B------:R-:W-:Y:S01]  /*d220*/  STL [R1+0xd8], R84 ;  /* 0x0000d85401007387 */ /* 0x000fe20000100800 */
[----:B-1----:R-:W-:-:S03]  /*d230*/  IMAD.MOV.U32 R0, RZ, RZ, R85 ;  /* 0x000000ffff007224 */ /* 0x002fc600078e0055 */
[----:B------:R-:W-:Y:S04]  /*d240*/  STL [R1+0xe0], R86 ;  /* 0x0000e05601007387 */ /* 0x000fe80000100800 */
        /* <DEDUP_REMOVED lines=14> */
[----:B------:R-:W-:Y:S01]  /*d330*/  SHF.R.S32.HI R4, RZ, 0x6, R24 ;  /* 0x00000006ff047819 */ /* 0x000fe20000011418 */
[----:B--2---:R-:W-:Y:S04]  /*d340*/  STL [R1+0x108], R36 ;  /* 0x0001082401007387 */ /* 0x004fe80000100800 */
        /* <DEDUP_REMOVED lines=8> */
[----:B-1----:R-:W-:-:S05]  /*d3d0*/  IMAD.MOV.U32 R0, RZ, RZ, R41 ;  /* 0x000000ffff007224 */ /* 0x002fca00078e0029 */
[----:B------:R1:W-:Y:S04]  /*d3e0*/  STL [R1+0x114], R0 ;  /* 0x0001140001007387 */ /* 0x0003e80000100800 */
[----:B----4-:R-:W-:Y:S01]  /*d3f0*/  STL [R1+0x128], R44 ;  /* 0x0001282c01007387 */ /* 0x010fe20000100800 */
        /* <DEDUP_REMOVED lines=12> */
[----:B-1----:R-:W-:-:S05]  /*d4c0*/  MOV R0, R51 ;  /* 0x0000003300007202 */ /* 0x002fca0000000f00 */
[----:B------:R1:W-:Y:S04]  /*d4d0*/  STL [R1+0x13c], R0 ;  /* 0x00013c0001007387 */ /* 0x0003e80000100800 */
[----:B------:R-:W-:Y:S01]  /*d4e0*/  STL [R1+0x150], R54 ;  /* 0x0001503601007387 */ /* 0x000fe20000100800 */
[----:B-1----:R-:W-:-:S05]  /*d4f0*/  IMAD.MOV.U32 R0, RZ, RZ, R53 ;  /* 0x000000ffff007224 */ /* 0x002fca00078e0035 */
[----:B------:R1:W-:Y:S02]  /*d500*/  STL [R1+0x144], R0 ;  /* 0x0001440001007387 */ /* 0x0003e40000100800 */
[----:B-1----:R-:W-:-:S05]  /*d510*/  IMAD.MOV.U32 R0, RZ, RZ, R55 ;  /* 0x000000ffff007224 */ /* 0x002fca00078e0037 */
[----:B------:R-:W-:Y:S04]  /*d520*/  STL [R1+0x14c], R0 ;  /* 0x00014c0001007387 */ /* 0x000fe80000100800 */
[----:B------:R-:W-:Y:S04]  /*d530*/  STL [R1], RZ ;  /* 0x000000ff01007387 */ /* 0x000fe80000100800 */
[----:B------:R-:W-:Y:S04]  /*d540*/  STL [R1+0x4], RZ ;  /* 0x000004ff01007387 */ /* 0x000fe80000100800 */
        /* <DEDUP_REMOVED lines=30> */
[----:B------:R1:W-:Y:S02]  /*d730*/  STL [R1+0x954], R4 ;  /* 0x0009540401007387 */ /* 0x0003e40000100800 */
[----:B-1----:R-:W-:-:S05]  /*d740*/  VIADD R4, R4, 0xffffffff ;  /* 0xffffffff04047836 */ /* 0x002fca0000000000 */
[----:B------:R1:W-:Y:S01]  /*d750*/  STL [R1+0x960], R4 ;  /* 0x0009600401007387 */ /* 0x0003e20000100800 */
[----:B------:R-:W-:Y:S02]  /*d760*/  SHF.L.U32 R25, R10, 0x6, RZ ;  /* 0x000000060a197819 */ /* 0x000fe400000006ff */
[----:B------:R-:W-:Y:S02]  /*d770*/  SHF.R.S32.HI R5, RZ, 0x1f, R26 ;  /* 0x0000001fff057819 */ /* 0x000fe4000001141a */
[----:B------:R-:W-:Y:S01]  /*d780*/  SHF.R.S32.HI R0, RZ, 0x1f, R25 ;  /* 0x0000001fff007819 */ /* 0x000fe20000011419 */
[----:B------:R-:W-:Y:S01]  /*d790*/  IMAD.MOV.U32 R10, RZ, RZ, R3 ;  /* 0x000000ffff0a7224 */ /* 0x000fe200078e0003 */
[C---:B------:R-:W-:Y:S01]  /*d7a0*/  SHF.L.U32 R2, R25.reuse, 0x2, RZ ;  /* 0x0000000219027819 */ /* 0x040fe200000006ff */
[C---:B------:R-:W-:Y:S01]  /*d7b0*/  IMAD.SHL.U32 R6, R26.reuse, 0x4, RZ ;  /* 0x000000041a067824 */ /* 0x040fe200078e00ff */
[----:B------:R-:W-:Y:S01]  /*d7c0*/  SHF.L.U64.HI R0, R25, 0x2, R0 ;  /* 0x0000000219007819 */ /* 0x000fe20000010200 */
[----:B------:R-:W-:Y:S01]  /*d7d0*/  IMAD.MOV.U32 R3, RZ, RZ, RZ ;  /* 0x000000ffff037224 */ /* 0x000fe200078e00ff */
[----:B------:R-:W-:-:S02]  /*d7e0*/  SHF.L.U64.HI R5, R26, 0x2, R5 ;  /* 0x000000021a057819 */ /* 0x000fc40000010205 */
        /* <DEDUP_REMOVED lines=111> */
[----:B------:R-:W-:Y:S01]  /*dee0*/  CS2R R54, SRZ ;  /* 0x0000000000367805 */ /* 0x000fe2000001ff00 */
[----:B------:R-:W-:Y:S01]  /*def0*/  UMOV UR16, 0xffffffff ;  /* 0xffffffff00107882 */ /* 0x000fe20000000000 */
[----:B-1----:R-:W-:-:S05]  /*df00*/  UMOV UR4, URZ ;  /* 0x0000003f00047c82 */ /* 0x002fca0008000000 */
.L_x_1:
[----:B------:R-:W-:Y:S01]  /*df10*/  STL.64 [R1+0xb08], R54 ;  /* 0x000b083601007387 */ /* 0x000fe20000100a00 */
[----:B------:R-:W-:Y:S01]  /*df20*/  UIADD3 UR16, UR16, 0x1, URZ ;  /* 0x0000000110107890 */ /* 0x000fe2000fffe03f */
[----:B------:R-:W-:-:S04]  /*df30*/  DEPBAR.LE SB0, 0x0 ;  /* 0x000080000000791a */ /* 0x000fc80000000000 */
[----:B------:R-:W-:Y:S01]  /*df40*/  STL.64 [R1+0xb00], R52 ;  /* 0x000b003401007387 */ /* 0x000fe20000100a00 */
[----:B------:R-:W-:Y:S01]  /*df50*/  UMOV UR9, 0x40000040 ;  /* 0x4000004000097882 */ /* 0x000fe20000000000 */
[----:B------:R-:W-:Y:S01]  /*df60*/  UMOV UR11, 0x40000040 ;  /* 0x40000040000b7882 */ /* 0x000fe20000000000 */
[----:B-1----:R-:W1:Y:S01]  /*df70*/  LDC R4, c[0x0][0x230] ;  /* 0x00008c00ff047b82 */ /* 0x002e620000000800 */
        /* <DEDUP_REMOVED lines=14> */
[----:B--2---:R-:W2:Y:S04]  /*e060*/  LDL.LU.64 R24, [R1] ;  /* 0x0000000001187983 */ /* 0x004ea80000300a00 */
[----:B------:R-:W2:Y:S04]  /*e070*/  LDL.LU.64 R26, [R1+0x8] ;  /* 0x00000800011a7983 */ /* 0x000ea80000300a00 */
        /* <DEDUP_REMOVED lines=13> */
[----:B------:R-:W2:Y:S01]  /*e150*/  LDL.LU.64 R54, [R1+0x78] ;  /* 0x0000780001367983 */ /* 0x000ea20000300a00 */
[----:B------:R-:W-:Y:S01]  /*e160*/  UISETP.GT.AND UP0, UPT, UR16, 0x1, UPT ;  /* 0x000000011000788c */ /* 0x000fe2000bf04270 */
[----:B------:R-:W-:Y:S03]  /*e170*/  BAR.SYNC.DEFER_BLOCKING 0x0 ;  /* 0x0000000000007b1d */ /* 0x000fe60000010000 */
[----:B------:R-:W-:-:S04]  /*e180*/  USEL UR16, UR16, URZ, !UP0 ;  /* 0x0000003f10107287 */ /* 0x000fc8000c000000 */
[----:B------:R-:W-:Y:S02]  /*e190*/  ULEA UR6, UR16, UR7, 0xe ;  /* 0x0000000710067291 */ /* 0x000fe4000f8e703f */
[----:B------:R-:W-:Y:S01]  /*e1a0*/  ULEA UR5, UR16, UR7, 0x11 ;  /* 0x0000000710057291 */ /* 0x000fe2000f8e883f */
[----:B------:R-:W-:Y:S01]  /*e1b0*/  STL [R1+0xa88], R22 ;  /* 0x000a881601007387 */ /* 0x000fe20000100800 */
[----:B------:R-:W-:Y:S02]  /*e1c0*/  UIADD3 UR6, UR6, 0x40000, URZ ;  /* 0x0004000006067890 */ /* 0x000fe4000fffe03f */
[----:B------:R-:W-:Y:S01]  /*e1d0*/  USHF.R.U32.HI UR5, URZ, 0x4, UR5 ;  /* 0x000000043f057899 */ /* 0x000fe20008011605 */
[----:B------:R-:W-:Y:S01]  /*e1e0*/  STL [R1+0xa80], R249 ;  /* 0x000a80f901007387 */ /* 0x000fe20000100800 */
[----:B------:R-:W-:Y:S02]  /*e1f0*/  USHF.R.U32.HI UR6, URZ, 0x4, UR6 ;  /* 0x000000043f067899 */ /* 0x000fe40008011606 */
[----:B------:R-:W-:Y:S01]  /*e200*/  USGXT.U32 UR8, UR5, 0xe ;  /* 0x0000000e0508789a */ /* 0x000fe20008000000 */
[----:B------:R-:W-:Y:S01]  /*e210*/  STL [R1+0xa7c], R248 ;  /* 0x000a7cf801007387 */ /* 0x000fe20000100800 */
[----:B------:R-:W-:-:S02]  /*e220*/  USGXT.U32 UR10, UR6, 0xe ;  /* 0x0000000e060a789a */ /* 0x000fc40008000000 */
[----:B------:R-:W-:Y:S01]  /*e230*/  UIADD3 UR12, UP0, UR8, 0x2, URZ ;  /* 0x00000002080c7890 */ /* 0x000fe2000ff1e03f */
[----:B-----5:R-:W-:Y:S01]  /*e240*/  STL [R1+0xa78], R17 ;  /* 0x000a781101007387 */ /* 0x020fe20000100800 */
[----:B------:R-:W-:Y:S01]  /*e250*/  UIADD3 UR14, UP1, UR10, 0x2, URZ ;  /* 0x000000020a0e7890 */ /* 0x000fe2000ff3e03f */
[----:B------:R-:W-:Y:S01]  /*e260*/  UMOV UR5, URZ ;  /* 0x0000003f00057c82 */ /* 0x000fe20008000000 */
[----:B------:R-:W-:Y:S01]  /*e270*/  UMOV UR6, URZ ;  /* 0x0000003f00067c82 */ /* 0x000fe20008000000 */
[----:B------:R-:W-:Y:S01]  /*e280*/  UIADD3.X UR13, UR5, 0x40000040, URZ, UP0, !UPT ;  /* 0x40000040050d7890 */ /* 0x000fe200087fe43f */
[----:B------:R-:W-:Y:S01]  /*e290*/  STL [R1+0xa74], R16 ;  /* 0x000a741001007387 */ /* 0x000fe20000100800 */
[----:B------:R-:W-:Y:S02]  /*e2a0*/  UIADD3.X UR15, UR6, 0x40000040, URZ, UP1, !UPT ;  /* 0x40000040060f7890 */ /* 0x000fe40008ffe43f */
[----:B------:R-:W-:Y:S01]  /*e2b0*/  UIADD3.64 UR40, UR12, 0x2, URZ ;  /* 0x000000020c287897 */ /* 0x000fe2000fffe03f */
[----:B------:R-:W-:Y:S01]  /*e2c0*/  STL [R1+0xa70], R15 ;  /* 0x000a700f01007387 */ /* 0x000fe20000100800 */
[----:B------:R-:W-:-:S02]  /*e2d0*/  UIADD3.64 UR42, UR14, 0x2, URZ ;  /* 0x000000020e2a7897 */ /* 0x000fc4000fffe03f */
[----:B------:R-:W-:Y:S01]  /*e2e0*/  UIADD3.64 UR36, UR12, 0x4, URZ ;  /* 0x000000040c247897 */ /* 0x000fe2000fffe03f */
[----:B------:R-:W-:Y:S01]  /*e2f0*/  STL [R1+0xa6c], R14 ;  /* 0x000a6c0e01007387 */ /* 0x000fe20000100800 */
[----:B------:R-:W-:Y:S02]  /*e300*/  UIADD3.64 UR38, UR14, 0x4, URZ ;  /* 0x000000040e267897 */ /* 0x000fe4000fffe03f */
[----:B------:R-:W-:Y:S01]  /*e310*/  UIADD3.64 UR32, UR12, 0xffe, URZ ;  /* 0x00000ffe0c207897 */ /* 0x000fe2000fffe03f */
[----:B------:R-:W-:Y:S01]  /*e320*/  STL [R1+0xa68], R13 ;  /* 0x000a680d01007387 */ /* 0x000fe20000100800 */
[----:B------:R-:W-:Y:S02]  /*e330*/  UIADD3.64 UR34, UR14, 0x1fe, URZ ;  /* 0x000001fe0e227897 */ /* 0x000fe4000fffe03f */
[----:B------:R-:W-:Y:S02]  /*e340*/  UIADD3.64 UR28, UR12, 0x1000, URZ ;  /* 0x000010000c1c7897 */ /* 0x000fe4000fffe03f */
[----:B------:R-:W-:-:S02]  /*e350*/  UIADD3.64 UR30, UR14, 0x200, URZ ;  /* 0x000002000e1e7897 */ /* 0x000fc4000fffe03f */
[----:B------:R-:W-:Y:S02]  /*e360*/  UIADD3.64 UR24, UR12, 0x1002, URZ ;  /* 0x000010020c187897 */ /* 0x000fe4000fffe03f */
[----:B------:R-:W-:Y:S02]  /*e370*/  UIADD3.64 UR26, UR14, 0x202, URZ ;  /* 0x000002020e1a7897 */ /* 0x000fe4000fffe03f */
[----:B------:R-:W-:Y:S02]  /*e380*/  UIADD3.64 UR20, UR12, 0x1004, URZ ;  /* 0x000010040c147897 */ /* 0x000fe4000fffe03f */
[----:B------:R-:W-:Y:S01]  /*e390*/  UIADD3.64 UR22, UR14, 0x204, URZ ;  /* 0x000002040e167897 */ /* 0x000fe2000fffe03f */
[----:B--2---:R-:W-:-:S06]  /*e3a0*/  WARPGROUP.ARRIVE ;  /* 0x00000000000079c5 */ /* 0x004fcc0000000000 */
[----:B------:R-:W-:Y:S01]  /*e3b0*/  HGMMA.64x64x8.F32.TF32 R24, gdesc[UR8], R24, gsb0 ;  /* 0x04e00000081879f0 */ /* 0x000fe20008002818 */
[----:B------:R-:W-:Y:S02]  /*e3c0*/  UIADD3.64 UR8, UR12, 0x1fe, URZ ;  /* 0x000001fe0c087897 */ /* 0x000fe4000fffe03f */
[----:B------:R-:W-:Y:S02]  /*e3d0*/  WARPGROUP.DEPBAR.LE gsb0, 0x0 ;  /* 0x00008000000079c5 */ /* 0x000fe40000010000 */
[----:B------:R-:W-:-:S06]  /*e3e0*/  WARPGROUP.ARRIVE ;  /* 0x00000000000079c5 */ /* 0x000fcc0000000000 */
[----:B------:R-:W-:Y:S03]  /*e3f0*/  HGMMA.64x64x8.F32.TF32 R24, gdesc[UR12], R24, gsb0 ;  /* 0x04e000000c1879f0 */ /* 0x000fe60008002818 */
        /* <DEDUP_REMOVED lines=19> */
[----:B------:R-:W-:Y:S01]  /*e530*/  WARPGROUP.ARRIVE ;  /* 0x00000000000079c5 */ /* 0x000fe20000000000 */
[----:B------:R-:W-:Y:S01]  /*e540*/  UIADD3.64 UR44, UR12, 0x200, URZ ;  /* 0x000002000c2c7897 */ /* 0x000fe2000fffe03f */
[----:B------:R-:W-:Y:S04]  /*e550*/  STL.64 [R1], R24 ;  /* 0x0000001801007387 */ /* 0x000fe80000100a00 */
[----:B------:R-:W-:Y:S01]  /*e560*/  HGMMA.64x64x8.F32.TF32 R216, gdesc[UR8], R216, gsb0 ;  /* 0x04e0000008d879f0 */ /* 0x000fe200080028d8 */
[----:B------:R-:W-:Y:S01]  /*e570*/  UMOV UR46, UR14 ;  /* 0x0000000e002e7c82 */ /* 0x000fe20008000000 */
[----:B------:R-:W-:Y:S01]  /*e580*/  UMOV UR47, UR15 ;  /* 0x0000000f002f7c82 */ /* 0x000fe20008000000 */
[----:B------:R-:W-:Y:S01]  /*e590*/  UIADD3.64 UR40, UR12, 0x202, URZ ;  /* 0x000002020c287897 */ /* 0x000fe2000fffe03f */
[----:B------:R-:W-:Y:S01]  /*e5a0*/  STL.64 [R1+0x8], R26 ;  /* 0x0000081a01007387 */ /* 0x000fe20000100a00 */
[----:B------:R-:W-:-:S02]  /*e5b0*/  UIADD3.64 UR36, UR12, 0x204, URZ ;  /* 0x000002040c247897 */ /* 0x000fc4000fffe03f */
[----:B------:R-:W-:Y:S01]  /*e5c0*/  UIADD3.64 UR32, UR12, 0x11fe, URZ ;  /* 0x000011fe0c207897 */ /* 0x000fe2000fffe03f */
[----:B------:R-:W-:Y:S01]  /*e5d0*/  STL.64 [R1+0x10], R28 ;  /* 0x0000101c01007387 */ /* 0x000fe20000100a00 */
[----:B------:R-:W-:Y:S02]  /*e5e0*/  UIADD3.64 UR28, UR12, 0x1200, URZ ;  /* 0x000012000c1c7897 */ /* 0x000fe4000fffe03f */
[----:B------:R-:W-:Y:S01]  /*e5f0*/  UIADD3.64 UR24, UR12, 0x1202, URZ ;  /* 0x000012020c187897 */ /* 0x000fe2000fffe03f */
[----:B------:R-:W-:Y:S01]  /*e600*/  STL.64 [R1+0x18], R30 ;  /* 0x0000181e01007387 */ /* 0x000fe20000100a00 */
[----:B------:R-:W-:Y:S02]  /*e610*/  UIADD3.64 UR20, UR12, 0x1204, URZ ;  /* 0x000012040c147897 */ /* 0x000fe4000fffe03f */
[----:B------:R-:W-:Y:S01]  /*e620*/  UIADD3.64 UR8, UR12, 0x3fe, URZ ;  /* 0x000003fe0c087897 */ /* 0x000fe2000fffe03f */
        /* <DEDUP_REMOVED lines=12> */
[----:B--2---:R-:W2:Y:S01]  /*e6f0*/  LDL.LU.64 R54, [R1+0xb08] ;  /* 0x000b080001367983 */ /* 0x004ea20000300a00 */
[----:B------:R-:W-:-:S02]  /*e700*/  WARPGROUP.DEPBAR.LE gsb0, 0x0 ;  /* 0x00008000000079c5 */ /* 0x000fc40000010000 */
[----:B------:R-:W-:Y:S01]  /*e710*/  WARPGROUP.ARRIVE ;  /* 0x00000000000079c5 */ /* 0x000fe20000000000 */
[----:B------:R-:W2:Y:S04]  /*e720*/  LDL.LU.64 R52, [R1+0xb00] ;  /* 0x000b000001347983 */ /* 0x000ea80000300a00 */
[----:B------:R-:W2:Y:S01]  /*e730*/  LDL.LU.64 R50, [R1+0xaf8] ;  /* 0x000af80001327983 */ /* 0x000ea20000300a00 */
[----:B------:R-:W-:Y:S03]  /*e740*/  HGMMA.64x64x8.F32.TF32 R216, gdesc[UR44], R216, gsb0 ;  /* 0x04e000002cd879f0 */ /* 0x000fe600080028d8 */
[----:B------:R-:W2:Y:S01]  /*e750*/  LDL.LU.64 R48, [R1+0xaf0] ;  /* 0x000af00001307983 */ /* 0x000ea20000300a00 */
[----:B------:R-:W-:Y:S01]  /*e760*/  UIADD3.64 UR44, UR12, 0x400, URZ ;  /* 0x000004000c2c7897 */ /* 0x000fe2000fffe03f */
[----:B------:R-:W-:Y:S01]  /*e770*/  UMOV UR46, UR14 ;  /* 0x0000000e002e7c82 */ /* 0x000fe20008000000 */
[----:B------:R-:W-:Y:S01]  /*e780*/  UMOV UR47, UR15 ;  /* 0x0000000f002f7c82 */ /* 0x000fe20008000000 */
        /* <DEDUP_REMOVED lines=12> */
[----:B------:R-:W3:Y:S04]  /*e850*/  LDL R7, [R1+0x960] ;  /* 0x0009600001077983 */ /* 0x000ee80000100800 */
[----:B------:R-:W4:Y:S04]  /*e860*/  LDL.LU R9, [R1+0x164] ;  /* 0x0001640001097983 */ /* 0x000f280000300800 */
[----:B------:R-:W4:Y:S01]  /*e870*/  LDL.LU R8, [R1+0x16c] ;  /* 0x00016c0001087983 */ /* 0x000f220000300800 */
[----:B------:R-:W-:Y:S01]  /*e880*/  VIADD R13, R3, 0x1 ;  /* 0x00000001030d7836 */ /* 0x000fe20000000000 */
[----:B------:R-:W-:-:S02]  /*e890*/  WARPGROUP.DEPBAR.LE gsb0, 0x0 ;  /* 0x00008000000079c5 */ /* 0x000fc40000010000 */
[----:B------:R-:W-:-:S06]  /*e8a0*/  WARPGROUP.ARRIVE ;  /* 0x00000000000079c5 */ /* 0x000fcc0000000000 */
[----:B------:R-:W-:Y:S01]  /*e8b0*/  HGMMA.64x64x8.F32.TF32 R216, gdesc[UR40], R216, gsb0 ;  /* 0x04e0000028d879f0 */ /* 0x000fe200080028d8 */
[----:B------:R-:W-:Y:S02]  /*e8c0*/  UIADD3.64 UR40, UR12, 0x402, URZ ;  /* 0x000004020c287897 */ /* 0x000fe4000fffe03f */
[----:B------:R-:W-:Y:S02]  /*e8d0*/  WARPGROUP.DEPBAR.LE gsb0, 0x0 ;  /* 0x00008000000079c5 */ /* 0x000fe40000010000 */
        /* <DEDUP_REMOVED lines=10> */
[----:B------:R-:W-:Y:S01]  /*e980*/  UIADD3.64 UR28, UR12, 0x1400, URZ ;  /* 0x000014000c1c7897 */ /* 0x000fe2000fffe03f */
[----:B---3--:R-:W-:Y:S01]  /*e990*/  ISETP.GE.AND P0, PT, R3, R7, PT ;  /* 0x000000070300720c */ /* 0x008fe20003f06270 */
[----:B-1----:R-:W-:Y:S01]  /*e9a0*/  IMAD R3, R13, -0x40, R4 ;  /* 0xffffffc00d037824 */ /* 0x002fe200078e0204 */
        /* <DEDUP_REMOVED lines=9> */
[----:B------:R-:W-:Y:S01]  /*ea40*/  WARPGROUP.ARRIVE ;  /* 0x00000000000079c5 */ /* 0x000fe20000000000 */
[----:B------:R1:W-:Y:S04]  /*ea50*/  STL [R1+0xa84], R247 ;  /* 0x000a84f701007387 */ /* 0x0003e80000100800 */
[----:B------:R-:W3:Y:S01]  /*ea60*/  LDL.LU R16, [R1+0x15c] ;  /* 0x00015c0001107983 */ /* 0x000ee20000300800 */
[----:B------:R-:W-:Y:S01]  /*ea70*/  HGMMA.64x64x8.F32.TF32 R184, gdesc[UR8], R184, gsb0 ;  /* 0x04e0000008b879f0 */ /* 0x000fe200080028b8 */
[----:B------:R-:W-:-:S02]  /*ea80*/  UIADD3.64 UR8, UR12, 0x5fe, URZ ;  /* 0x000005fe0c087897 */ /* 0x000fc4000fffe03f */
[----:B------:R-:W3:Y:S04]  /*ea90*/  LDL.LU R15, [R1+0x168] ;  /* 0x00016800010f7983 */ /* 0x000ee80000300800 */
[----:B------:R-:W3:Y:S04]  /*eaa0*/  LDL.LU R14, [R1+0x154] ;  /* 0x00015400010e7983 */ /* 0x000ee80000300800 */
[----:B------:R-:W3:Y:S01]  /*eab0*/  LDL.LU R7, [R1+0x160] ;  /* 0x0001600001077983 */ /* 0x000ee20000300800 */
[----:B------:R-:W-:Y:S02]  /*eac0*/  WARPGROUP.DEPBAR.LE gsb0, 0x0 ;  /* 0x00008000000079c5 */ /* 0x000fe40000010000 */
[----:B------:R-:W-:-:S06]  /*ead0*/  WARPGROUP.ARRIVE ;  /* 0x00000000000079c5 */ /* 0x000fcc0000000000 */
[----:B------:R-:W-:Y:S01]  /*eae0*/  HGMMA.64x64x8.F32.TF32 R184, gdesc[UR44], R184, gsb0 ;  /* 0x04e000002cb879f0 */ /* 0x000fe200080028b8 */
[----:B------:R-:W-:Y:S01]  /*eaf0*/  UIADD3.64 UR44, UR12, 0x600, URZ ;  /* 0x000006000c2c7897 */ /* 0x000fe2000fffe03f */
[----:B------:R-:W-:Y:S01]  /*eb00*/  UMOV UR46, UR14 ;  /* 0x0000000e002e7c82 */ /* 0x000fe20008000000 */
[----:B------:R-:W-:Y:S01]  /*eb10*/  UMOV UR47, UR15 ;  /* 0x0000000f002f7c82 */ /* 0x000fe20008000000 */
        /* <DEDUP_REMOVED lines=132> */
[----:B------:R-:W-:Y:S03]  /*f360*/  HGMMA.64x64x8.F32.TF32 R56, gdesc[UR44], R56, gsb0 ;  /* 0x04e000002c3879f0 */ /* 0x000fe60008002838 */
        /* <DEDUP_REMOVED lines=24> */
[----:B--2---:R-:W-:-:S06]  /*f4f0*/  WARPGROUP.ARRIVE ;  /* 0x00000000000079c5 */ /* 0x004fcc0000000000 */
[----:B------:R-:W-:Y:S01]  /*f500*/  HGMMA.64x64x8.F32.TF32 R24, gdesc[UR8], R24, gsb0 ;  /* 0x04e00000081879f0 */ /* 0x000fe20008002818 */
[----:B------:R-:W-:Y:S01]  /*f510*/  UIADD3.64 UR8, UR12, 0xe00, URZ ;  /* 0x00000e000c087897 */ /* 0x000fe2000fffe03f */
[----:B------:R-:W-:Y:S01]  /*f520*/  UMOV UR10, UR14 ;  /* 0x0000000e000a7c82 */ /* 0x000fe20008000000 */
[----:B------:R-:W-:Y:S01]  /*f530*/  UMOV UR11, UR15 ;  /* 0x0000000f000b7c82 */ /* 0x000fe20008000000 */
        /* <DEDUP_REMOVED lines=24> */
[----:B------:R-:W-:Y:S01]  /*f6c0*/  ISETP.GT.AND P1, PT, R3, RZ, PT ;  /* 0x000000ff0300720c */ /* 0x000fe20003f24270 */
[----:B------:R-:W-:Y:S01]  /*f6d0*/  UIADD3 UR4, UR4, 0x1, URZ ;  /* 0x0000000104047890 */ /* 0x000fe2000fffe03f */
[----:B----4-:R-:W-:Y:S02]  /*f6e0*/  IADD3 R8, P2, R8, R2, RZ ;  /* 0x0000000208087210 */ /* 0x010fe40007f5e0ff */
[----:B------:R-:W-:Y:S01]  /*f6f0*/  SEL R4, RZ, 0x4, !P1 ;  /* 0x00000004ff047807 */ /* 0x000fe20004800000 */
[----:B------:R-:W-:Y:S01]  /*f700*/  UISETP.GT.AND UP0, UPT, UR4, 0x1, UPT ;  /* 0x000000010400788c */ /* 0x000fe2000bf04270 */
[----:B------:R-:W-:Y:S02]  /*f710*/  IADD3.X R9, R9, R0, RZ, P2, !PT ;  /* 0x0000000009097210 */ /* 0x000fe400017fe4ff */
[----:B------:R-:W-:Y:S01]  /*f720*/  SEL R4, R4, RZ, !P0 ;  /* 0x000000ff04047207 */ /* 0x000fe20004000000 */
[----:B------:R-:W-:Y:S01]  /*f730*/  USEL UR4, UR4, URZ, !UP0 ;  /* 0x0000003f04047287 */ /* 0x000fe2000c000000 */
[----:B------:R2:W-:Y:S02]  /*f740*/  STL [R1+0x16c], R8 ;  /* 0x00016c0801007387 */ /* 0x0005e40000100800 */
[----:B------:R-:W-:Y:S01]  /*f750*/  ISETP.NE.U32.AND P1, PT, R4, RZ, PT ;  /* 0x000000ff0400720c */ /* 0x000fe20003f25070 */
[----:B------:R-:W-:Y:S01]  /*f760*/  ULEA UR5, UR4, UR7, 0x11 ;  /* 0x0000000704057291 */ /* 0x000fe2000f8e883f */
[----:B------:R4:W-:Y:S01]  /*f770*/  STL [R1+0x164], R9 ;  /* 0x0001640901007387 */ /* 0x0009e20000100800 */
[----:B---3--:R-:W-:-:S03]  /*f780*/  IADD3 R15, P2, R15, R2, RZ ;  /* 0x000000020f0f7210 */ /* 0x008fc60007f5e0ff */
[----:B------:R-:W3:Y:S01]  /*f790*/  LDL.LU R248, [R1+0x158] ;  /* 0x0001580001f87983 */ /* 0x000ee20000300800 */
[----:B------:R-:W-:-:S03]  /*f7a0*/  IADD3 R7, P3, R7, R2, RZ ;  /* 0x0000000207077210 */ /* 0x000fc60007f7e0ff */
[----:B-1----:R-:W3:Y:S01]  /*f7b0*/  LDL.LU R247, [R1+0x170] ;  /* 0x0001700001f77983 */ /* 0x002ee20000300800 */
[----:B------:R-:W-:-:S03]  /*f7c0*/  VIADD R4, R12, UR5 ;  /* 0x000000050c047c36 */ /* 0x000fc60008000000 */
[----:B------:R-:W3:Y:S01]  /*f7d0*/  LDL.LU R22, [R1+0x174] ;  /* 0x0001740001167983 */ /* 0x000ee20000300800 */
[--C-:B------:R-:W-:Y:S02]  /*f7e0*/  IMAD.X R16, R16, 0x1, R0.reuse, P2 ;  /* 0x0000000110107824 */ /* 0x100fe400010e0600 */
[----:B------:R-:W-:Y:S01]  /*f7f0*/  IMAD.X R14, R14, 0x1, R0, P3 ;  /* 0x000000010e0e7824 */ /* 0x000fe200018e0600 */
[----:B------:R-:W-:Y:S04]  /*f800*/  STL [R1+0x168], R15 ;  /* 0x0001680f01007387 */ /* 0x000fe80000100800 */
[----:B------:R1:W-:Y:S04]  /*f810*/  STL [R1+0x15c], R16 ;  /* 0x00015c1001007387 */ /* 0x0003e80000100800 */
[----:B------:R-:W-:Y:S04]  /*f820*/  STL [R1+0x160], R7 ;  /* 0x0001600701007387 */ /* 0x000fe80000100800 */
[----:B------:R1:W-:Y:S04]  /*f830*/  STL [R1+0x154], R14 ;  /* 0x0001540e01007387 */ /* 0x0003e80000100800 */
[----:B------:R-:W3:Y:S01]  /*f840*/  LDL.LU R17, [R1+0x178] ;  /* 0x0001780001117983 */ /* 0x000ee20000300800 */
[----:B------:R-:W-:-:S02]  /*f850*/  WARPGROUP.DEPBAR.LE gsb0, 0x0 ;  /* 0x00008000000079c5 */ /* 0x000fc40000010000 */
[----:B------:R-:W-:Y:S06]  /*f860*/  BAR.SYNC.DEFER_BLOCKING 0x0 ;  /* 0x0000000000007b1d */ /* 0x000fec0000010000 */
[----:B------:R-:W-:Y:S01]  /*f870*/  @!PT LDS RZ, [RZ] ;  /* 0x00000000fffff984 */ /* 0x000fe20000000800 */
[----:B------:R-:W-:Y:S01]  /*f880*/  @!PT LDS RZ, [RZ] ;  /* 0x00000000fffff984 */ /* 0x000fe20000000800 */
[----:B------:R-:W-:Y:S01]  /*f890*/  @!PT LDS RZ, [RZ] ;  /* 0x00000000fffff984 */ /* 0x000fe20000000800 */
[----:B------:R2:W-:Y:S02]  /*f8a0*/  LDGSTS.E [R4], desc[UR18][R8.64], P1 ;  /* 0x0000000008047fae */ /* 0x0005e40008921852 */
[----:B--2---:R-:W-:Y:S01]  /*f8b0*/  MOV R8, R15 ;  /* 0x0000000f00087202 */ /* 0x004fe20000000f00 */
[----:B----4-:R-:W-:Y:S02]  /*f8c0*/  IMAD.MOV.U32 R9, RZ, RZ, R16 ;  /* 0x000000ffff097224 */ /* 0x010fe400078e0010 */
[----:B-1----:R-:W2:Y:S04]  /*f8d0*/  LDL.LU R16, [R1+0x17c] ;  /* 0x00017c0001107983 */ /* 0x002ea80000300800 */
[----:B------:R1:W-:Y:S04]  /*f8e0*/  LDGSTS.E [R4+0x4000], desc[UR18][R8.64], P1 ;  /* 0x0400000008047fae */ /* 0x0003e80008921852 */
[----:B------:R-:W4:Y:S01]  /*f8f0*/  LDL.LU R15, [R1+0x180] ;  /* 0x00018000010f7983 */ /* 0x000f220000300800 */
[----:B-1----:R-:W-:-:S03]  /*f900*/  IMAD.MOV.U32 R9, RZ, RZ, R14 ;  /* 0x000000ffff097224 */ /* 0x002fc600078e000e */
[----:B------:R-:W4:Y:S01]  /*f910*/  LDL.LU R14, [R1+0x184] ;  /* 0x00018400010e7983 */ /* 0x000f220000300800 */
[----:B------:R-:W-:Y:S01]  /*f920*/  ISETP.GT.AND P2, PT, R3, 0x1, PT ;  /* 0x000000010300780c */ /* 0x000fe20003f44270 */
[----:B------:R-:W-:-:S03]  /*f930*/  IMAD.MOV.U32 R8, RZ, RZ, R7 ;  /* 0x000000ffff087224 */ /* 0x000fc600078e0007 */
[----:B------:R-:W-:Y:S02]  /*f940*/  SEL R7, RZ, 0x4, !P2 ;  /* 0x00000004ff077807 */ /* 0x000fe40005000000 */
[----:B------:R1:W-:Y:S02]  /*f950*/  LDGSTS.E [R4+0x8000], desc[UR18][R8.64], P1 ;  /* 0x0800000008047fae */ /* 0x0003e40008921852 */
[----:B------:R-:W-:-:S04]  /*f960*/  SEL R7, R7, RZ, !P0 ;  /* 0x000000ff07077207 */ /* 0x000fc80004000000 */
[----:B------:R-:W-:Y:S02]  /*f970*/  ISETP.NE.U32.AND P2, PT, R7, RZ, PT ;  /* 0x000000ff0700720c */ /* 0x000fe40003f45070 */
[----:B---3--:R-:W-:-:S04]  /*f980*/  IADD3 R248, P3, R248, R2, RZ ;  /* 0x00000002f8f87210 */ /* 0x008fc80007f7e0ff */
[----:B------:R-:W-:Y:S02]  /*f990*/  IADD3.X R10, R10, R0, RZ, P3, !PT ;  /* 0x000000000a0a7210 */ /* 0x000fe40001ffe4ff */
[----:B------:R-:W-:Y:S01]  /*f9a0*/  IADD3 R22, P4, R22, R2, RZ ;  /* 0x0000000216167210 */ /* 0x000fe20007f9e0ff */
[----:B-1----:R-:W-:Y:S01]  /*f9b0*/  IMAD.MOV.U32 R8, RZ, RZ, R248 ;  /* 0x000000ffff087224 */ /* 0x002fe200078e00f8 */
[----:B------:R1:W-:Y:S01]  /*f9c0*/  STL [R1+0x158], R248 ;  /* 0x000158f801007387 */ /* 0x0003e20000100800 */
[----:B------:R-:W-:Y:S02]  /*f9d0*/  IMAD.MOV.U32 R9, RZ, RZ, R10 ;  /* 0x000000ffff097224 */ /* 0x000fe400078e000a */
[----:B------:R-:W-:Y:S01]  /*f9e0*/  IMAD.X R247, R247, 0x1, R0, P4 ;  /* 0x00000001f7f77824 */ /* 0x000fe200020e0600 */
[----:B------:R-:W-:Y:S04]  /*f9f0*/  STL [R1+0x174], R22 ;  /* 0x0001741601007387 */ /* 0x000fe80000100800 */
[----:B------:R3:W-:Y:S04]  /*fa00*/  STL [R1+0x170], R247 ;  /* 0x000170f701007387 */ /* 0x0007e80000100800 */
[----:B------:R-:W4:Y:S04]  /*fa10*/  LDL.LU R249, [R1+0x188] ;  /* 0x0001880001f97983 */ /* 0x000f280000300800 */
[----:B------:R3:W-:Y:S04]  /*fa20*/  LDGSTS.E [R4+0xc000], desc[UR18][R8.64], P1 ;  /* 0x0c00000008047fae */ /* 0x0007e80008921852 */
[----:B-1----:R-:W4:Y:S01]  /*fa30*/  LDL.LU R248, [R1+0x18c] ;  /* 0x00018c0001f87983 */ /* 0x002f220000300800 */
[----:B---3--:R-:W-:Y:S01]  /*fa40*/  IMAD.MOV.U32 R9, RZ, RZ, R247 ;  /* 0x000000ffff097224 */ /* 0x008fe200078e00f7 */
[----:B------:R-:W-:-:S02]  /*fa50*/  MOV R8, R22 ;  /* 0x0000001600087202 */ /* 0x000fc40000000f00 */
[----:B------:R-:W3:Y:S04]  /*fa60*/  LDL.LU R247, [R1+0x190] ;  /* 0x0001900001f77983 */ /* 0x000ee80000300800 */
[----:B------:R-:W3:Y:S04]  /*fa70*/  LDL.LU R22, [R1+0x194] ;  /* 0x0001940001167983 */ /* 0x000ee80000300800 */
[----:B------:R1:W-:Y:S01]  /*fa80*/  LDGSTS.E [R4+0x4], desc[UR18][R8.64], P2 ;  /* 0x0000400008047fae */ /* 0x0003e20009121852 */
[----:B--2---:R-:W-:-:S05]  /*fa90*/  IADD3 R16, P1, R16, R2, RZ ;  /* 0x0000000210107210 */ /* 0x004fca0007f3e0ff */
[----:B------:R-:W-:Y:S01]  /*faa0*/  IMAD.X R17, R17, 0x1, R0, P1 ;  /* 0x0000000111117824 */ /* 0x000fe200008e0600 */
[----:B------:R-:W-:Y:S01]  /*fab0*/  STL [R1+0x17c], R16 ;  /* 0x00017c1001007387 */ /* 0x000fe20000100800 */
[----:B-1----:R-:W-:Y:S02]  /*fac0*/  MOV R8, R16 ;  /* 0x0000001000087202 */ /* 0x002fe40000000f00 */
[----:B------:R-:W-:Y:S01]  /*fad0*/  IMAD.MOV.U32 R9, RZ, RZ, R17 ;  /* 0x000000ffff097224 */ /* 0x000fe200078e0011 */
[----:B------:R1:W-:Y:S04]  /*fae0*/  STL [R1+0x178], R17 ;  /* 0x0001781101007387 */ /* 0x0003e80000100800 */
[----:B------:R2:W-:Y:S01]  /*faf0*/  LDGSTS.E [R4+0x4004], desc[UR18][R8.64], P2 ;  /* 0x0400400008047fae */ /* 0x0005e20009121852 */
[----:B----4-:R-:W-:-:S05]  /*fb00*/  IADD3 R14, P3, R14, R2, RZ ;  /* 0x000000020e0e7210 */ /* 0x010fca0007f7e0ff */
[----:B------:R-:W-:Y:S01]  /*fb10*/  IMAD.X R15, R15, 0x1, R0, P3 ;  /* 0x000000010f0f7824 */ /* 0x000fe200018e0600 */
[----:B------:R-:W-:Y:S04]  /*fb20*/  STL [R1+0x184], R14 ;  /* 0x0001840e01007387 */ /* 0x000fe80000100800 */
[----:B------:R4:W-:Y:S01]  /*fb30*/  STL [R1+0x180], R15 ;  /* 0x0001800f01007387 */ /* 0x0009e20000100800 */
[----:B--2---:R-:W-:-:S03]  /*fb40*/  IMAD.MOV.U32 R9, RZ, RZ, R15 ;  /* 0x000000ffff097224 */ /* 0x004fc600078e000f */
[----:B-1----:R-:W2:Y:S01]  /*fb50*/  LDL.LU R17, [R1+0x198] ;  /* 0x0001980001117983 */ /* 0x002ea20000300800 */
[----:B------:R-:W-:-:S03]  /*fb60*/  IMAD.MOV.U32 R8, RZ, RZ, R14 ;  /* 0x000000ffff087224 */ /* 0x000fc600078e000e */
[----:B------:R-:W2:Y:S04]  /*fb70*/  LDL.LU R16, [R1+0x19c] ;  /* 0x00019c0001107983 */ /* 0x000ea80000300800 */
[----:B----4-:R-:W4:Y:S04]  /*fb80*/  LDL.LU R15, [R1+0x1a0] ;  /* 0x0001a000010f7983 */ /* 0x010f280000300800 */
[----:B------:R-:W4:Y:S01]  /*fb90*/  LDL.LU R14, [R1+0x1a4] ;  /* 0x0001a400010e7983 */ /* 0x000f220000300800 */
[----:B------:R-:W-:-:S03]  /*fba0*/  ISETP.GT.AND P1, PT, R3, 0x2, PT ;  /* 0x000000020300780c */ /* 0x000fc60003f24270 */
[----:B------:R1:W-:Y:S01]  /*fbb0*/  LDGSTS.E [R4+0x8004], desc[UR18][R8.64], P2 ;  /* 0x0800400008047fae */ /* 0x0003e20009121852 */
[----:B------:R-:W-:-:S04]  /*fbc0*/  SEL R7, RZ, 0x4, !P1 ;  /* 0x00000004ff077807 */ /* 0x000fc80004800000 */
[----:B------:R-:W-:-:S04]  /*fbd0*/  SEL R7, R7, RZ, !P0 ;  /* 0x000000ff07077207 */ /* 0x000fc80004000000 */
[----:B------:R-:W-:Y:S02]  /*fbe0*/  ISETP.NE.U32.AND P1, PT, R7, RZ, PT ;  /* 0x000000ff0700720c */ /* 0x000fe40003f25070 */
[----:B------:R-:W-:-:S04]  /*fbf0*/  IADD3 R248, P3, R248, R2, RZ ;  /* 0x00000002f8f87210 */ /* 0x000fc80007f7e0ff */
[----:B------:R-:W-:Y:S01]  /*fc00*/  IADD3.X R249, R249, R0, RZ, P3, !PT ;  /* 0x00000000f9f97210 */ /* 0x000fe20001ffe4ff */
[----:B-1----:R-:W-:Y:S01]  /*fc10*/  IMAD.MOV.U32 R8, RZ, RZ, R248 ;  /* 0x000000ffff087224 */ /* 0x002fe200078e00f8 */
[----:B------:R-:W-:Y:S01]  /*fc20*/  STL [R1+0x18c], R248 ;  /* 0x00018cf801007387 */ /* 0x000fe20000100800 */
[----:B---3--:R-:W-:Y:S02]  /*fc30*/  IADD3 R22, P4, R22, R2, RZ ;  /* 0x0000000216167210 */ /* 0x008fe40007f9e0ff */
[----:B------:R-:W-:Y:S01]  /*fc40*/  IMAD.MOV.U32 R9, RZ, RZ, R249 ;  /* 0x000000ffff097224 */ /* 0x000fe200078e00f9 */
[----:B------:R1:W-:Y:S02]  /*fc50*/  STL [R1+0x188], R249 ;  /* 0x000188f901007387 */ /* 0x0003e40000100800 */
[----:B------:R-:W-:Y:S02]  /*fc60*/  IMAD.X R247, R247, 0x1, R0, P4 ;  /* 0x00000001f7f77824 */ /* 0x000fe400020e0600 */
[----:B------:R-:W-:Y:S04]  /*fc70*/  STL [R1+0x194], R22 ;  /* 0x0001941601007387 */ /* 0x000fe80000100800 */
[----:B------:R3:W-:Y:S04]  /*fc80*/  STL [R1+0x190], R247 ;  /* 0x000190f701007387 */ /* 0x0007e80000100800 */
[----:B------:R3:W-:Y:S04]  /*fc90*/  LDGSTS.E [R4+0xc004], desc[UR18][R8.64], P2 ;  /* 0x0c00400008047fae */ /* 0x0007e80009121852 */
[----:B-1----:R-:W4:Y:S04]  /*fca0*/  LDL.LU R249, [R1+0x1a8] ;  /* 0x0001a80001f97983 */ /* 0x002f280000300800 */
[----:B------:R-:W4:Y:S01]  /*fcb0*/  LDL.LU R248, [R1+0x1ac] ;  /* 0x0001ac0001f87983 */ /* 0x000f220000300800 */
[----:B---3--:R-:W-:Y:S01]  /*fcc0*/  IMAD.MOV.U32 R9, RZ, RZ, R247 ;  /* 0x000000ffff097224 */ /* 0x008fe200078e00f7 */
[----:B------:R-:W-:-:S02]  /*fcd0*/  MOV R8, R22 ;  /* 0x0000001600087202 */ /* 0x000fc40000000f00 */
[----:B------:R-:W3:Y:S04]  /*fce0*/  LDL.LU R247, [R1+0x1b0] ;  /* 0x0001b00001f77983 */ /* 0x000ee80000300800 */
[----:B------:R-:W3:Y:S04]  /*fcf0*/  LDL.LU R22, [R1+0x1b4] ;  /* 0x0001b40001167983 */ /* 0x000ee80000300800 */
[----:B------:R1:W-:Y:S01]  /*fd00*/  LDGSTS.E [R4+0x8], desc[UR18][R8.64], P1 ;  /* 0x0000800008047fae */ /* 0x0003e20008921852 */
[----:B--2---:R-:W-:-:S05]  /*fd10*/  IADD3 R16, P2, R16, R2, RZ ;  /* 0x0000000210107210 */ /* 0x004fca0007f5e0ff */
[----:B------:R-:W-:Y:S01]  /*fd20*/  IMAD.X R17, R17, 0x1, R0, P2 ;  /* 0x0000000111117824 */ /* 0x000fe200010e0600 */
[----:B----4-:R-:W-:-:S03]  /*fd30*/  IADD3 R14, P3, R14, R2, RZ ;  /* 0x000000020e0e7210 */ /* 0x010fc60007f7e0ff */
[----:B-1----:R-:W-:Y:S01]  /*fd40*/  IMAD.MOV.U32 R9, RZ, RZ, R17 ;  /* 0x000000ffff097224 */ /* 0x002fe200078e0011 */
[----:B------:R-:W-:Y:S01]  /*fd50*/  MOV R8, R16 ;  /* 0x0000001000087202 */ /* 0x000fe20000000f00 */
[----:B------:R-:W-:Y:S01]  /*fd60*/  STL [R1+0x19c], R16 ;  /* 0x00019c1001007387 */ /* 0x000fe20000100800 */
[----:B------:R-:W-:-:S03]  /*fd70*/  IMAD.X R15, R15, 0x1, R0, P3 ;  /* 0x000000010f0f7824 */ /* 0x000fc600018e0600 */
[----:B------:R1:W-:Y:S04]  /*fd80*/  STL [R1+0x198], R17 ;  /* 0x0001981101007387 */ /* 0x0003e80000100800 */
[----:B------:R-:W-:Y:S04]  /*fd90*/  STL [R1+0x1a4], R14 ;  /* 0x0001a40e01007387 */ /* 0x000fe80000100800 */
[----:B------:R2:W-:Y:S04]  /*fda0*/  STL [R1+0x1a0], R15 ;  /* 0x0001a00f01007387 */ /* 0x0005e80000100800 */
[----:B------:R4:W-:Y:S04]  /*fdb0*/  LDGSTS.E [R4+0x4008], desc[UR18][R8.64], P1 ;  /* 0x0400800008047fae */ /* 0x0009e80008921852 */
[----:B-1----:R-:W3:Y:S04]  /*fdc0*/  LDL.LU R17, [R1+0x1b8] ;  /* 0x0001b80001117983 */ /* 0x002ee80000300800 */
[----:B------:R-:W3:Y:S01]  /*fdd0*/  LDL.LU R16, [R1+0x1bc] ;  /* 0x0001bc0001107983 */ /* 0x000ee20000300800 */
[----:B----4-:R-:W-:-:S02]  /*fde0*/  IMAD.MOV.U32 R9, RZ, RZ, R15 ;  /* 0x000000ffff097224 */ /* 0x010fc400078e000f */
[----:B------:R-:W-:Y:S01]  /*fdf0*/  IMAD.MOV.U32 R8, RZ, RZ, R14 ;  /* 0x000000ffff087224 */ /* 0x000fe200078e000e */
[----:B--2---:R-:W2:Y:S04]  /*fe00*/  LDL.LU R15, [R1+0x1c0] ;  /* 0x0001c000010f7983 */ /* 0x004ea80000300800 */
[----:B------:R-:W4:Y:S01]  /*fe10*/  LDL.LU R14, [R1+0x1c4] ;  /* 0x0001c400010e7983 */ /* 0x000f220000300800 */
[----:B------:R-:W-:-:S03]  /*fe20*/  ISETP.GT.AND P2, PT, R3, 0x3, PT ;  /* 0x000000030300780c */ /* 0x000fc60003f44270 */
[----:B------:R1:W-:Y:S01]  /*fe30*/  LDGSTS.E [R4+0x8008], desc[UR18][R8.64], P1 ;  /* 0x0800800008047fae */ /* 0x0003e20008921852 */
[----:B------:R-:W-:-:S04]  /*fe40*/  SEL R7, RZ, 0x4, !P2 ;  /* 0x00000004ff077807 */ /* 0x000fc80005000000 */
[----:B------:R-:W-:-:S04]  /*fe50*/  SEL R7, R7, RZ, !P0 ;  /* 0x000000ff07077207 */ /* 0x000fc80004000000 */
[----:B------:R-:W-:Y:S02]  /*fe60*/  ISETP.NE.U32.AND P2, PT, R7, RZ, PT ;  /* 0x000000ff0700720c */ /* 0x000fe40003f45070 */
[----:B------:R-:W-:-:S04]  /*fe70*/  IADD3 R248, P3, R248, R2, RZ ;  /* 0x00000002f8f87210 */ /* 0x000fc80007f7e0ff */
[----:B------:R-:W-:Y:S02]  /*fe80*/  IADD3.X R249, R249, R0, RZ, P3, !PT ;  /* 0x00000000f9f97210 */ /* 0x000fe40001ffe4ff */
[----:B---3--:R-:W-:Y:S01]  /*fe90*/  IADD3 R22, P4, R22, R2, RZ ;  /* 0x0000000216167210 */ /* 0x008fe20007f9e0ff */
[----:B------:R-:W-:Y:S01]  /*fea0*/  STL [R1+0x1ac], R248 ;  /* 0x0001acf801007387 */ /* 0x000fe20000100800 */
[----:B-1----:R-:W-:-:S03]  /*feb0*/  IMAD.MOV.U32 R8, RZ, RZ, R248 ;  /* 0x000000ffff087224 */ /* 0x002fc600078e00f8 */
[----:B------:R-:W-:Y:S01]  /*fec0*/  IMAD.X R247, R247, 0x1, R0, P4 ;  /* 0x00000001f7f77824 */ /* 0x000fe200020e0600 */
[----:B------:R1:W-:Y:S01]  /*fed0*/  STL [R1+0x1a8], R249 ;  /* 0x0001a8f901007387 */ /* 0x0003e20000100800 */
[----:B------:R-:W-:-:S03]  /*fee0*/  IMAD.MOV.U32 R9, RZ, RZ, R249 ;  /* 0x000000ffff097224 */ /* 0x000fc600078e00f9 */
[----:B------:R-:W-:Y:S04]  /*fef0*/  STL [R1+0x1b4], R22 ;  /* 0x0001b41601007387 */ /* 0x000fe80000100800 */
[----:B------:R3:W-:Y:S04]  /*ff00*/  STL [R1+0x1b0], R247 ;  /* 0x0001b0f701007387 */ /* 0x0007e80000100800 */
[----:B-1----:R-:W2:Y:S04]  /*ff10*/  LDL.LU R249, [R1+0x1c8] ;  /* 0x0001c80001f97983 */ /* 0x002ea80000300800 */
[----:B------:R1:W-:Y:S04]  /*ff20*/  LDGSTS.E [R4+0xc008], desc[UR18][R8.64], P1 ;  /* 0x0c00800008047fae */ /* 0x0003e80008921852 */
[----:B------:R-:W2:Y:S01]  /*ff30*/  LDL.LU R248, [R1+0x1cc] ;  /* 0x0001cc0001f87983 */ /* 0x000ea20000300800 */
[----:B-1----:R-:W-:Y:S01]  /*ff40*/  IMAD.MOV.U32 R9, RZ, RZ, R247 ;  /* 0x000000ffff097224 */ /* 0x002fe200078e00f7 */
[----:B------:R-:W-:-:S02]  /*ff50*/  MOV R8, R22 ;  /* 0x0000001600087202 */ /* 0x000fc40000000f00 */
[----:B---3--:R-:W3:Y:S04]  /*ff60*/  LDL.LU R247, [R1+0x550] ;  /* 0x0005500001f77983 */ /* 0x008ee80000300800 */
[----:B------:R-:W3:Y:S04]  /*ff70*/  LDL.LU R22, [R1+0x554] ;  /* 0x0005540001167983 */ /* 0x000ee80000300800 */
[----:B------:R1:W-:Y:S01]  /*ff80*/  LDGSTS.E [R4+0xc], desc[UR18][R8.64], P2 ;  /* 0x0000c00008047fae */ /* 0x0003e20009121852 */
[----:B------:R-:W-:-:S05]  /*ff90*/  IADD3 R16, P1, R16, R2, RZ ;  /* 0x0000000210107210 */ /* 0x000fca0007f3e0ff */
[----:B------:R-:W-:Y:S01]  /*ffa0*/  IMAD.X R17, R17, 0x1, R0, P1 ;  /* 0x0000000111117824 */ /* 0x000fe200008e0600 */
[----:B----4-:R-:W-:Y:S01]  /*ffb0*/  IADD3 R14, P3, R14, R2, RZ ;  /* 0x000000020e0e7210 */ /* 0x010fe20007f7e0ff */
[----:B------:R-:W-:Y:S01]  /*ffc0*/  STL [R1+0x1bc], R16 ;  /* 0x0001bc1001007387 */ /* 0x000fe20000100800 */
[----:B-1----:R-:W-:-:S03]  /*ffd0*/  MOV R8, R16 ;  /* 0x0000001000087202 */ /* 0x002fc60000000f00 */
[----:B--2---:R-:W-:Y:S01]  /*ffe0*/  IMAD.X R15, R15, 0x1, R0, P3 ;  /* 0x000000010f0f7824 */ /* 0x004fe200018e0600 */
[----:B------:R1:W-:Y:S01]  /*fff0*/  STL [R1+0x1b8], R17 ;  /* 0x0001b81101007387 */ /* 0x0003e20000100800 */
[----:B------:R-:W-:-:S03]  /*10000*/  IMAD.MOV.U32 R9, RZ, RZ, R17 ;  /* 0x000000ffff097224 */ /* 0x000fc600078e0011 */
[----:B------:R-:W-:Y:S04]  /*10010*/  STL [R1+0x1c4], R14 ;  /* 0x0001c40e01007387 */ /* 0x000fe80000100800 */
[----:B------:R2:W-:Y:S04]  /*10020*/  STL [R1+0x1c0], R15 ;  /* 0x0001c00f01007387 */ /* 0x0005e80000100800 */
[----:B-1----:R-:W4:Y:S04]  /*10030*/  LDL.LU R17, [R1+0x558] ;  /* 0x0005580001117983 */ /* 0x002f280000300800 */
[----:B------:R-:W4:Y:S04]  /*10040*/  LDL.LU R16, [R1+0x55c] ;  /* 0x00055c0001107983 */ /* 0x000f280000300800 */
[----:B------:R1:W-:Y:S02]  /*10050*/  LDGSTS.E [R4+0x400c], desc[UR18][R8.64], P2 ;  /* 0x0400c00008047fae */ /* 0x0003e40009121852 */
[----:B-1----:R-:W-:-:S02]  /*10060*/  IMAD.MOV.U32 R9, RZ, RZ, R15 ;  /* 0x000000ffff097224 */ /* 0x002fc400078e000f */
[----:B------:R-:W-:Y:S01]  /*10070*/  IMAD.MOV.U32 R8, RZ, RZ, R14 ;  /* 0x000000ffff087224 */ /* 0x000fe200078e000e */
[----:B--2---:R-:W2:Y:S04]  /*10080*/  LDL.LU R15, [R1+0x560] ;  /* 0x00056000010f7983 */ /* 0x004ea80000300800 */
[----:B------:R-:W2:Y:S01]  /*10090*/  LDL.LU R14, [R1+0x564] ;  /* 0x00056400010e7983 */ /* 0x000ea20000300800 */
        /* <DEDUP_REMOVED lines=16> */
[----:B-1----:R-:W2:Y:S04]  /*101a0*/  LDL.LU R249, [R1+0x568] ;  /* 0x0005680001f97983 */ /* 0x002ea80000300800 */
[----:B------:R-:W2:Y:S01]  /*101b0*/  LDL.LU R248, [R1+0x56c] ;  /* 0x00056c0001f87983 */ /* 0x000ea20000300800 */
[----:B---3--:R-:W-:Y:S01]  /*101c0*/  IMAD.MOV.U32 R9, RZ, RZ, R247 ;  /* 0x000000ffff097224 */ /* 0x008fe200078e00f7 */
[----:B------:R-:W-:-:S02]  /*101d0*/  MOV R8, R22 ;  /* 0x0000001600087202 */ /* 0x000fc40000000f00 */
[----:B------:R-:W3:Y:S04]  /*101e0*/  LDL.LU R247, [R1+0x570] ;  /* 0x0005700001f77983 */ /* 0x000ee80000300800 */
[----:B------:R-:W3:Y:S04]  /*101f0*/  LDL.LU R22, [R1+0x574] ;  /* 0x0005740001167983 */ /* 0x000ee80000300800 */
[----:B------:R1:W-:Y:S01]  /*10200*/  LDGSTS.E [R4+0x10000], desc[UR18][R8.64], P1 ;  /* 0x1000000008047fae */ /* 0x0003e20008921852 */
[----:B----4-:R-:W-:-:S05]  /*10210*/  IADD3 R16, P2, R16, R2, RZ ;  /* 0x0000000210107210 */ /* 0x010fca0007f5e0ff */
[----:B------:R-:W-:Y:S01]  /*10220*/  IMAD.X R17, R17, 0x1, R0, P2 ;  /* 0x0000000111117824 */ /* 0x000fe200010e0600 */
[----:B-1----:R-:W-:Y:S01]  /*10230*/  MOV R8, R16 ;  /* 0x0000001000087202 */ /* 0x002fe20000000f00 */
[----:B------:R1:W-:Y:S02]  /*10240*/  STL [R1+0x55c], R16 ;  /* 0x00055c1001007387 */ /* 0x0003e40000100800 */
[----:B------:R-:W-:Y:S02]  /*10250*/  IMAD.MOV.U32 R9, RZ, RZ, R17 ;  /* 0x000000ffff097224 */ /* 0x000fe400078e0011 */
[----:B------:R-:W-:Y:S04]  /*10260*/  STL [R1+0x558], R17 ;  /* 0x0005581101007387 */ /* 0x000fe80000100800 */
[----:B------:R4:W-:Y:S01]  /*10270*/  LDGSTS.E [R4+0x14000], desc[UR18][R8.64], P1 ;  /* 0x1400000008047fae */ /* 0x0009e20008921852 */
[----:B--2---:R-:W-:-:S05]  /*10280*/  IADD3 R14, P3, R14, R2, RZ ;  /* 0x000000020e0e7210 */ /* 0x004fca0007f7e0ff */
[----:B------:R-:W-:Y:S01]  /*10290*/  IMAD.X R15, R15, 0x1, R0, P3 ;  /* 0x000000010f0f7824 */ /* 0x000fe200018e0600 */
[----:B------:R2:W-:Y:S01]  /*102a0*/  STL [R1+0x564], R14 ;  /* 0x0005640e01007387 */ /* 0x0005e20000100800 */
[----:B----4-:R-:W-:-:S03]  /*102b0*/  IMAD.MOV.U32 R8, RZ, RZ, R14 ;  /* 0x000000ffff087224 */ /* 0x010fc600078e000e */
[----:B------:R4:W-:Y:S04]  /*102c0*/  STL [R1+0x560], R15 ;  /* 0x0005600f01007387 */ /* 0x0009e80000100800 */
[----:B-1----:R-:W3:Y:S01]  /*102d0*/  LDL.LU R16, [R1+0x578] ;  /* 0x0005780001107983 */ /* 0x002ee20000300800 */
[----:B------:R-:W-:-:S03]  /*102e0*/  IMAD.MOV.U32 R9, RZ, RZ, R15 ;  /* 0x000000ffff097224 */ /* 0x000fc600078e000f */
[----:B--2---:R-:W2:Y:S04]  /*102f0*/  LDL.LU R14, [R1+0x57c] ;  /* 0x00057c00010e7983 */ /* 0x004ea80000300800 */
[----:B------:R-:W2:Y:S04]  /*10300*/  LDL.LU R17, [R1+0x580] ;  /* 0x0005800001117983 */ /* 0x000ea80000300800 */
[----:B----4-:R-:W4:Y:S01]  /*10310*/  LDL.LU R15, [R1+0x584] ;  /* 0x00058400010f7983 */ /* 0x010f220000300800 */
        /* <DEDUP_REMOVED lines=8> */
[----:B------:R-:W-:Y:S04]  /*103a0*/  STL [R1+0x56c], R248 ;  /* 0x00056cf801007387 */ /* 0x000fe80000100800 */
[----:B------:R-:W-:Y:S01]  /*103b0*/  IMAD.X R247, R247, 0x1, R0, P4 ;  /* 0x00000001f7f77824 */ /* 0x000fe200020e0600 */
[----:B------:R3:W-:Y:S01]  /*103c0*/  STL [R1+0x568], R249 ;  /* 0x000568f901007387 */ /* 0x0007e20000100800 */
[----:B-1----:R-:W-:Y:S02]  /*103d0*/  IMAD.MOV.U32 R8, RZ, RZ, R248 ;  /* 0x000000ffff087224 */ /* 0x002fe400078e00f8 */
[----:B------:R-:W-:Y:S01]  /*103e0*/  IMAD.MOV.U32 R9, RZ, RZ, R249 ;  /* 0x000000ffff097224 */ /* 0x000fe200078e00f9 */
[----:B------:R-:W-:Y:S04]  /*103f0*/  STL [R1+0x574], R22 ;  /* 0x0005741601007387 */ /* 0x000fe80000100800 */
[----:B------:R1:W-:Y:S04]  /*10400*/  STL [R1+0x570], R247 ;  /* 0x000570f701007387 */ /* 0x0003e80000100800 */
[----:B---3--:R-:W3:Y:S04]  /*10410*/  LDL.LU R249, [R1+0x588] ;  /* 0x0005880001f97983 */ /* 0x008ee80000300800 */
[----:B------:R-:W3:Y:S04]  /*10420*/  LDL.LU R248, [R1+0x58c] ;  /* 0x00058c0001f87983 */ /* 0x000ee80000300800 */
[----:B------:R1:W-:Y:S02]  /*10430*/  LDGSTS.E [R4+0x1c000], desc[UR18][R8.64], P1 ;  /* 0x1c00000008047fae */ /* 0x0003e40008921852 */
[----:B-1----:R-:W-:Y:S01]  /*10440*/  MOV R8, R22 ;  /* 0x0000001600087202 */ /* 0x002fe20000000f00 */
[----:B------:R-:W-:-:S02]  /*10450*/  IMAD.MOV.U32 R9, RZ, RZ, R247 ;  /* 0x000000ffff097224 */ /* 0x000fc400078e00f7 */
[----:B------:R-:W3:Y:S04]  /*10460*/  LDL.LU R247, [R1+0x590] ;  /* 0x0005900001f77983 */ /* 0x000ee80000300800 */
[----:B------:R-:W3:Y:S04]  /*10470*/  LDL.LU R22, [R1+0x594] ;  /* 0x0005940001167983 */ /* 0x000ee80000300800 */
[----:B------:R1:W-:Y:S01]  /*10480*/  LDGSTS.E [R4+0x10004], desc[UR18][R8.64], P2 ;  /* 0x1000400008047fae */ /* 0x0003e20009121852 */
[----:B--2---:R-:W-:-:S05]  /*10490*/  IADD3 R14, P1, R14, R2, RZ ;  /* 0x000000020e0e7210 */ /* 0x004fca0007f3e0ff */
[----:B------:R-:W-:Y:S01]  /*104a0*/  IMAD.X R16, R16, 0x1, R0, P1 ;  /* 0x0000000110107824 */ /* 0x000fe200008e0600 */
[----:B----4-:R-:W-:Y:S01]  /*104b0*/  IADD3 R15, P3, R15, R2, RZ ;  /* 0x000000020f0f7210 */ /* 0x010fe20007f7e0ff */
[----:B------:R-:W-:Y:S01]  /*104c0*/  STL [R1+0x57c], R14 ;  /* 0x00057c0e01007387 */ /* 0x000fe20000100800 */
[----:B-1----:R-:W-:Y:S01]  /*104d0*/  MOV R8, R14 ;  /* 0x0000000e00087202 */ /* 0x002fe20000000f00 */
[----:B------:R-:W-:Y:S02]  /*104e0*/  IMAD.MOV.U32 R9, RZ, RZ, R16 ;  /* 0x000000ffff097224 */ /* 0x000fe400078e0010 */
[----:B------:R-:W-:Y:S01]  /*104f0*/  IMAD.X R17, R17, 0x1, R0, P3 ;  /* 0x0000000111117824 */ /* 0x000fe200018e0600 */
[----:B------:R1:W-:Y:S04]  /*10500*/  STL [R1+0x578], R16 ;  /* 0x0005781001007387 */ /* 0x0003e80000100800 */
[----:B------:R-:W-:Y:S04]  /*10510*/  STL [R1+0x584], R15 ;  /* 0x0005840f01007387 */ /* 0x000fe80000100800 */
[----:B------:R2:W-:Y:S04]  /*10520*/  LDGSTS.E [R4+0x14004], desc[UR18][R8.64], P2 ;  /* 0x1400400008047fae */ /* 0x0005e80009121852 */
[----:B-1----:R-:W4:Y:S04]  /*10530*/  LDL.LU R16, [R1+0x59c] ;  /* 0x00059c0001107983 */ /* 0x002f280000300800 */
[----:B------:R1:W-:Y:S04]  /*10540*/  STL [R1+0x580], R17 ;  /* 0x0005801101007387 */ /* 0x0003e80000100800 */
[----:B------:R-:W4:Y:S01]  /*10550*/  LDL.LU R14, [R1+0x5a4] ;  /* 0x0005a400010e7983 */ /* 0x000f220000300800 */
[----:B--2---:R-:W-:-:S02]  /*10560*/  IMAD.MOV.U32 R9, RZ, RZ, R17 ;  /* 0x000000ffff097224 */ /* 0x004fc400078e0011 */
[----:B------:R-:W-:Y:S01]  /*10570*/  IMAD.MOV.U32 R8, RZ, RZ, R15 ;  /* 0x000000ffff087224 */ /* 0x000fe200078e000f */
[----:B-1----:R-:W2:Y:S04]  /*10580*/  LDL.LU R17, [R1+0x598] ;  /* 0x0005980001117983 */ /* 0x002ea80000300800 */
[----:B------:R-:W2:Y:S01]  /*10590*/  LDL.LU R15, [R1+0x5a0] ;  /* 0x0005a000010f7983 */ /* 0x000ea20000300800 */
[----:B------:R-:W-:-:S03]  /*105a0*/  ISETP.GT.AND P1, PT, R3, 0x22, PT ;  /* 0x000000220300780c */ /* 0x000fc60003f24270 */
[----:B------:R1:W-:Y:S01]  /*105b0*/  LDGSTS.E [R4+0x18004], desc[UR18][R8.64], P2 ;  /* 0x1800400008047fae */ /* 0x0003e20009121852 */
[----:B------:R-:W-:-:S04]  /*105c0*/  SEL R7, RZ, 0x4, !P1 ;  /* 0x00000004ff077807 */ /* 0x000fc80004800000 */
[----:B------:R-:W-:-:S04]  /*105d0*/  SEL R7, R7, RZ, !P0 ;  /* 0x000000ff07077207 */ /* 0x000fc80004000000 */
[----:B------:R-:W-:Y:S02]  /*105e0*/  ISETP.NE.U32.AND P1, PT, R7, RZ, PT ;  /* 0x000000ff0700720c */ /* 0x000fe40003f25070 */
[----:B---3--:R-:W-:-:S04]  /*105f0*/  IADD3 R248, P3, R248, R2, RZ ;  /* 0x00000002f8f87210 */ /* 0x008fc80007f7e0ff */
[----:B------:R-:W-:Y:S01]  /*10600*/  IADD3.X R249, R249, R0, RZ, P3, !PT ;  /* 0x00000000f9f97210 */ /* 0x000fe20001ffe4ff */
[----:B-1----:R-:W-:-:S04]  /*10610*/  IMAD.MOV.U32 R8, RZ, RZ, R248 ;  /* 0x000000ffff087224 */ /* 0x002fc800078e00f8 */
[----:B------:R-:W-:-:S05]  /*10620*/  IMAD.MOV.U32 R9, RZ, RZ, R249 ;  /* 0x000000ffff097224 */ /* 0x000fca00078e00f9 */
[----:B------:R1:W-:Y:S01]  /*10630*/  LDGSTS.E [R4+0x1c004], desc[UR18][R8.64], P2 ;  /* 0x1c00400008047fae */ /* 0x0003e20009121852 */
[----:B------:R-:W-:-:S05]  /*10640*/  IADD3 R22, P4, R22, R2, RZ ;  /* 0x0000000216167210 */ /* 0x000fca0007f9e0ff */
[----:B------:R-:W-:Y:S01]  /*10650*/  IMAD.X R247, R247, 0x1, R0, P4 ;  /* 0x00000001f7f77824 */ /* 0x000fe200020e0600 */
[----:B-1----:R-:W-:Y:S01]  /*10660*/  MOV R8, R22 ;  /* 0x0000001600087202 */ /* 0x002fe20000000f00 */
[----:B------:R1:W-:Y:S02]  /*10670*/  STL [R1+0x58c], R248 ;  /* 0x00058cf801007387 */ /* 0x0003e40000100800 */
[----:B------:R-:W-:Y:S02]  /*10680*/  IMAD.MOV.U32 R9, RZ, RZ, R247 ;  /* 0x000000ffff097224 */ /* 0x000fe400078e00f7 */
[----:B------:R-:W-:Y:S04]  /*10690*/  STL [R1+0x588], R249 ;  /* 0x000588f901007387 */ /* 0x000fe80000100800 */
[----:B------:R-:W-:Y:S04]  /*106a0*/  STL [R1+0x594], R22 ;  /* 0x0005941601007387 */ /* 0x000fe80000100800 */
[----:B------:R-:W-:Y:S04]  /*106b0*/  STL [R1+0x590], R247 ;  /* 0x000590f701007387 */ /* 0x000fe80000100800 */
[----:B------:R3:W-:Y:S01]  /*106c0*/  LDGSTS.E [R4+0x10008], desc[UR18][R8.64], P1 ;  /* 0x1000800008047fae */ /* 0x0007e20008921852 */
[----:B----4-:R-:W-:-:S02]  /*106d0*/  IADD3 R16, P2, R16, R2, RZ ;  /* 0x0000000210107210 */ /* 0x010fc40007f5e0ff */
[----:B------:R-:W-:-:S03]  /*106e0*/  IADD3 R14, P3, R14, R2, RZ ;  /* 0x000000020e0e7210 */ /* 0x000fc60007f7e0ff */
[----:B------:R-:W-:Y:S01]  /*106f0*/  STL [R1+0x59c], R16 ;  /* 0x00059c1001007387 */ /* 0x000fe20000100800 */
[----:B---3--:R-:W-:Y:S01]  /*10700*/  MOV R8, R16 ;  /* 0x0000001000087202 */ /* 0x008fe20000000f00 */
[--C-:B--2---:R-:W-:Y:S02]  /*10710*/  IMAD.X R17, R17, 0x1, R0.reuse, P2 ;  /* 0x0000000111117824 */ /* 0x104fe400010e0600 */
[----:B------:R-:W-:-:S03]  /*10720*/  IMAD.X R15, R15, 0x1, R0, P3 ;  /* 0x000000010f0f7824 */ /* 0x000fc600018e0600 */
[----:B------:R2:W-:Y:S01]  /*10730*/  STL [R1+0x598], R17 ;  /* 0x0005981101007387 */ /* 0x0005e20000100800 */
[----:B------:R-:W-:-:S03]  /*10740*/  IMAD.MOV.U32 R9, RZ, RZ, R17 ;  /* 0x000000ffff097224 */ /* 0x000fc600078e0011 */
[----:B------:R-:W-:Y:S04]  /*10750*/  STL [R1+0x5a4], R14 ;  /* 0x0005a40e01007387 */ /* 0x000fe80000100800 */
[----:B-1----:R-:W3:Y:S04]  /*10760*/  LDL.LU R248, [R1+0x5b4] ;  /* 0x0005b40001f87983 */ /* 0x002ee80000300800 */
[----:B------:R1:W-:Y:S04]  /*10770*/  STL [R1+0x5a0], R15 ;  /* 0x0005a00f01007387 */ /* 0x0003e80000100800 */
[----:B--2---:R-:W2:Y:S04]  /*10780*/  LDL.LU R17, [R1+0x5bc] ;  /* 0x0005bc0001117983 */ /* 0x004ea80000300800 */
[----:B------:R4:W-:Y:S04]  /*10790*/  LDGSTS.E [R4+0x14008], desc[UR18][R8.64], P1 ;  /* 0x1400800008047fae */ /* 0x0009e80008921852 */
[----:B------:R-:W2:Y:S04]  /*107a0*/  LDL.LU R249, [R1+0x5b0] ;  /* 0x0005b00001f97983 */ /* 0x000ea80000300800 */
[----:B------:R-:W2:Y:S01]  /*107b0*/  LDL.LU R22, [R1+0x5b8] ;  /* 0x0005b80001167983 */ /* 0x000ea20000300800 */
[----:B----4-:R-:W-:-:S03]  /*107c0*/  IMAD.MOV.U32 R8, RZ, RZ, R14 ;  /* 0x000000ffff087224 */ /* 0x010fc600078e000e */
[----:B------:R-:W4:Y:S01]  /*107d0*/  LDL.LU R247, [R1+0x5c0] ;  /* 0x0005c00001f77983 */ /* 0x000f220000300800 */
[----:B------:R-:W-:-:S03]  /*107e0*/  IMAD.MOV.U32 R9, RZ, RZ, R15 ;  /* 0x000000ffff097224 */ /* 0x000fc600078e000f */
[----:B------:R-:W4:Y:S04]  /*107f0*/  LDL.LU R16, [R1+0x5c4] ;  /* 0x0005c40001107983 */ /* 0x000f280000300800 */
[----:B-1----:R-:W4:Y:S04]  /*10800*/  LDL.LU R15, [R1+0x5c8] ;  /* 0x0005c800010f7983 */ /* 0x002f280000300800 */
[----:B------:R-:W4:Y:S04]  /*10810*/  LDL.LU R14, [R1+0x5cc] ;  /* 0x0005cc00010e7983 */ /* 0x000f280000300800 */
[----:B------:R1:W-:Y:S04]  /*10820*/  LDGSTS.E [R4+0x18008], desc[UR18][R8.64], P1 ;  /* 0x1800800008047fae */ /* 0x0003e80008921852 */
[----:B------:R-:W3:Y:S04]  /*10830*/  LDL.LU R8, [R1+0x5a8] ;  /* 0x0005a80001087983 */ /* 0x000ee80000300800 */
[----:B------:R-:W1:Y:S01]  /*10840*/  LDL.LU R9, [R1+0x5ac] ;  /* 0x0005ac0001097983 */ /* 0x000e620000300800 */
[----:B------:R-:W-:-:S04]  /*10850*/  ISETP.GT.AND P2, PT, R3, 0x23, PT ;  /* 0x000000230300780c */ /* 0x000fc80003f44270 */
[----:B------:R-:W-:-:S04]  /*10860*/  SEL R7, RZ, 0x4, !P2 ;  /* 0x00000004ff077807 */ /* 0x000fc80005000000 */
[----:B------:R-:W-:-:S04]  /*10870*/  SEL R7, R7, RZ, !P0 ;  /* 0x000000ff07077207 */ /* 0x000fc80004000000 */
[----:B------:R-:W-:Y:S02]  /*10880*/  ISETP.NE.U32.AND P2, PT, R7, RZ, PT ;  /* 0x000000ff0700720c */ /* 0x000fe40003f45070 */
[----:B-1----:R-:W-:-:S04]  /*10890*/  IADD3 R9, P3, R9, R2, RZ ;  /* 0x0000000209097210 */ /* 0x002fc80007f7e0ff */
[----:B---3--:R-:W-:Y:S01]  /*108a0*/  IADD3.X R8, R8, R0, RZ, P3, !PT ;  /* 0x0000000008087210 */ /* 0x008fe20001ffe4ff */
[----:B------:R1:W-:Y:S04]  /*108b0*/  STL [R1+0x5ac], R9 ;  /* 0x0005ac0901007387 */ /* 0x0003e80000100800 */
[----:B------:R3:W-:Y:S01]  /*108c0*/  STL [R1+0x5a8], R8 ;  /* 0x0005a80801007387 */ /* 0x0007e20000100800 */
[----:B-1----:R-:W-:-:S04]  /*108d0*/  LOP3.LUT R9, R9, R8, RZ, 0x3c, !PT ;  /* 0x0000000809097212 */ /* 0x002fc800078e3cff */
[----:B---3--:R-:W-:-:S04]  /*108e0*/  LOP3.LUT R8, R9, R8, RZ, 0x3c, !PT ;  /* 0x0000000809087212 */ /* 0x008fc800078e3cff */
[----:B------:R-:W-:-:S05]  /*108f0*/  LOP3.LUT R9, R9, R8, RZ, 0x3c, !PT ;  /* 0x0000000809097212 */ /* 0x000fca00078e3cff */
[----:B------:R1:W-:Y:S01]  /*10900*/  LDGSTS.E [R4+0x1c008], desc[UR18][R8.64], P1 ;  /* 0x1c00800008047fae */ /* 0x0003e20008921852 */
[-C--:B------:R-:W-:Y:S02]  /*10910*/  IADD3 R248, P1, R248, R2.reuse, RZ ;  /* 0x00000002f8f87210 */ /* 0x080fe40007f3e0ff */
[----:B--2---:R-:W-:-:S03]  /*10920*/  IADD3 R17, P3, R17, R2, RZ ;  /* 0x0000000211117210 */ /* 0x004fc60007f7e0ff */
[--C-:B------:R-:W-:Y:S02]  /*10930*/  IMAD.X R249, R249, 0x1, R0.reuse, P1 ;  /* 0x00000001f9f97824 */ /* 0x100fe400008e0600 */
[----:B------:R-:W-:Y:S01]  /*10940*/  IMAD.X R22, R22, 0x1, R0, P3 ;  /* 0x0000000116167824 */ /* 0x000fe200018e0600 */
[----:B------:R-:W-:Y:S01]  /*10950*/  STL [R1+0x5b4], R248 ;  /* 0x0005b4f801007387 */ /* 0x000fe20000100800 */
[----:B-1----:R-:W-:Y:S01]  /*10960*/  IMAD.MOV.U32 R8, RZ, RZ, R248 ;  /* 0x000000ffff087224 */ /* 0x002fe200078e00f8 */
[----:B------:R-:W-:Y:S02]  /*10970*/  MOV R9, R249 ;  /* 0x000000f900097202 */ /* 0x000fe40000000f00 */
[----:B------:R-:W-:Y:S01]  /*10980*/  STL [R1+0x5b0], R249 ;  /* 0x0005b0f901007387 */ /* 0x000fe20000100800 */
[----:B----4-:R-:W-:-:S03]  /*10990*/  IADD3 R16, P1, R16, R2, RZ ;  /* 0x0000000210107210 */ /* 0x010fc60007f3e0ff */
[----:B------:R-:W-:Y:S04]  /*109a0*/  STL [R1+0x5bc], R17 ;  /* 0x0005bc1101007387 */ /* 0x000fe80000100800 */
[----:B------:R1:W-:Y:S01]  /*109b0*/  LDGSTS.E [R4+0x1000c], desc[UR18][R8.64], P2 ;  /* 0x1000c00008047fae */ /* 0x0003e20009121852 */
[----:B------:R-:W-:-:S03]  /*109c0*/  IADD3 R14, P3, R14, R2, RZ ;  /* 0x000000020e0e7210 */ /* 0x000fc60007f7e0ff */
[----:B------:R2:W-:Y:S01]  /*109d0*/  STL [R1+0x5b8], R22 ;  /* 0x0005b81601007387 */ /* 0x0005e20000100800 */
[----:B------:R-:W-:Y:S02]  /*109e0*/  IMAD.X R247, R247, 0x1, R0, P1 ;  /* 0x00000001f7f77824 */ /* 0x000fe400008e0600 */
[----:B-1----:R-:W-:Y:S02]  /*109f0*/  IMAD.MOV.U32 R9, RZ, RZ, R22 ;  /* 0x000000ffff097224 */ /* 0x002fe400078e0016 */
[----:B------:R-:W-:Y:S01]  /*10a00*/  IMAD.MOV.U32 R8, RZ, RZ, R17 ;  /* 0x000000ffff087224 */ /* 0x000fe200078e0011 */
[----:B--2---:R-:W2:Y:S04]  /*10a10*/  LDL.LU R22, [R1+0x1d0] ;  /* 0x0001d00001167983 */ /* 0x004ea80000300800 */
[----:B------:R-:W3:Y:S01]  /*10a20*/  LDL.LU R17, [R1+0x1d4] ;  /* 0x0001d40001117983 */ /* 0x000ee20000300800 */
[----:B------:R-:W-:-:S03]  /*10a30*/  IADD3.X R15, R15, R0, RZ, P3, !PT ;  /* 0x000000000f0f7210 */ /* 0x000fc60001ffe4ff */
[----:B------:R1:W-:Y:S04]  /*10a40*/  LDGSTS.E [R4+0x1400c], desc[UR18][R8.64], P2 ;  /* 0x1400c00008047fae */ /* 0x0003e80009121852 */
[----:B------:R4:W-:Y:S04]  /*10a50*/  STL [R1+0x5c4], R16 ;  /* 0x0005c41001007387 */ /* 0x0009e80000100800 */
[----:B------:R-:W-:Y:S01]  /*10a60*/  STL [R1+0x5c0], R247 ;  /* 0x0005c0f701007387 */ /* 0x000fe20000100800 */
[----:B-1----:R-:W-:Y:S02]  /*10a70*/  IMAD.MOV.U32 R8, RZ, RZ, R16 ;  /* 0x000000ffff087224 */ /* 0x002fe400078e0010 */
[----:B------:R-:W-:Y:S01]  /*10a80*/  IMAD.MOV.U32 R9, RZ, RZ, R247 ;  /* 0x000000ffff097224 */ /* 0x000fe200078e00f7 */
[----:B------:R-:W-:Y:S04]  /*10a90*/  STL [R1+0x5cc], R14 ;  /* 0x0005cc0e01007387 */ /* 0x000fe80000100800 */
[----:B------:R1:W-:Y:S04]  /*10aa0*/  LDGSTS.E [R4+0x1800c], desc[UR18][R8.64], P2 ;  /* 0x1800c00008047fae */ /* 0x0003e80009121852 */
[----:B------:R1:W-:Y:S04]  /*10ab0*/  STL [R1+0x5c8], R15 ;  /* 0x0005c80f01007387 */ /* 0x0003e80000100800 */
[----:B----4-:R-:W4:Y:S01]  /*10ac0*/  LDL.LU R16, [R1+0x1d8] ;  /* 0x0001d80001107983 */ /* 0x010f220000300800 */
[----:B-1----:R-:W-:Y:S01]  /*10ad0*/  MOV R9, R15 ;  /* 0x0000000f00097202 */ /* 0x002fe20000000f00 */
[----:B------:R-:W-:-:S02]  /*10ae0*/  IMAD.MOV.U32 R8, RZ, RZ, R14 ;  /* 0x000000ffff087224 */ /* 0x000fc400078e000e */
[----:B------:R-:W4:Y:S04]  /*10af0*/  LDL.LU R15, [R1+0x1dc] ;  /* 0x0001dc00010f7983 */ /* 0x000f280000300800 */
[----:B------:R-:W4:Y:S04]  /*10b00*/  LDL.LU R14, [R1+0x1e0] ;  /* 0x0001e000010e7983 */ /* 0x000f280000300800 */
[----:B------:R-:W4:Y:S01]  /*10b10*/  LDL.LU R7, [R1+0x1e4] ;  /* 0x0001e40001077983 */ /* 0x000f220000300800 */
[----:B------:R-:W-:-:S03]  /*10b20*/  ISETP.GT.AND P1, PT, R3, 0x4, PT ;  /* 0x000000040300780c */ /* 0x000fc60003f24270 */
[----:B------:R1:W-:Y:S02]  /*10b30*/  LDGSTS.E [R4+0x1c00c], desc[UR18][R8.64], P2 ;  /* 0x1c00c00008047fae */ /* 0x0003e40009121852 */
[----:B-1----:R-:W-:-:S04]  /*10b40*/  SEL R4, RZ, 0x4, !P1 ;  /* 0x00000004ff047807 */ /* 0x002fc80004800000 */
[----:B------:R-:W-:-:S04]  /*10b50*/  SEL R4, R4, RZ, !P0 ;  /* 0x000000ff04047207 */ /* 0x000fc80004000000 */
[----:B------:R-:W-:Y:S02]  /*10b60*/  ISETP.NE.U32.AND P1, PT, R4, RZ, PT ;  /* 0x000000ff0400720c */ /* 0x000fe40003f25070 */
[----:B------:R-:W-:-:S05]  /*10b70*/  LOP3.LUT R4, R12, 0x10, RZ, 0x3c, !PT ;  /* 0x000000100c047812 */ /* 0x000fca00078e3cff */
[----:B------:R-:W-:Y:S01]  /*10b80*/  VIADD R4, R4, UR5 ;  /* 0x0000000504047c36 */ /* 0x000fe20008000000 */
[----:B---3--:R-:W-:-:S05]  /*10b90*/  IADD3 R17, P2, R17, R2, RZ ;  /* 0x0000000211117210 */ /* 0x008fca0007f5e0ff */
[----:B--2---:R-:W-:Y:S01]  /*10ba0*/  IMAD.X R22, R22, 0x1, R0, P2 ;  /* 0x0000000116167824 */ /* 0x004fe200010e0600 */
[----:B------:R-:W-:Y:S04]  /*10bb0*/  STL [R1+0x1d4], R17 ;  /* 0x0001d41101007387 */ /* 0x000fe80000100800 */
[----:B------:R1:W-:Y:S01]  /*10bc0*/  STL [R1+0x1d0], R22 ;  /* 0x0001d01601007387 */ /* 0x0003e20000100800 */
[----:B------:R-:W-:-:S03]  /*10bd0*/  MOV R9, R22 ;  /* 0x0000001600097202 */ /* 0x000fc60000000f00 */
[----:B------:R-:W2:Y:S04]  /*10be0*/  LDL.LU R249, [R1+0x1e8] ;  /* 0x0001e80001f97983 */ /* 0x000ea80000300800 */
[----:B------:R-:W3:Y:S01]  /*10bf0*/  LDL.LU R248, [R1+0x1ec] ;  /* 0x0001ec0001f87983 */ /* 0x000ee20000300800 */
[----:B------:R-:W-:-:S03]  /*10c00*/  IMAD.MOV.U32 R8, RZ, RZ, R17 ;  /* 0x000000ffff087224 */ /* 0x000fc600078e0011 */
[----:B------:R-:W2:Y:S04]  /*10c10*/  LDL.LU R247, [R1+0x1f0] ;  /* 0x0001f00001f77983 */ /* 0x000ea80000300800 */
[----:B-1----:R-:W2:Y:S04]  /*10c20*/  LDL.LU R22, [R1+0x1f4] ;  /* 0x0001f40001167983 */ /* 0x002ea80000300800 */
[----:B------:R1:W-:Y:S01]  /*10c30*/  LDGSTS.E [R4], desc[UR18][R8.64], P1 ;  /* 0x0000000008047fae */ /* 0x0003e20008921852 */
[----:B----4-:R-:W-:-:S05]  /*10c40*/  IADD3 R15, P2, R15, R2, RZ ;  /* 0x000000020f0f7210 */ /* 0x010fca0007f5e0ff */
[--C-:B------:R-:W-:Y:S01]  /*10c50*/  IMAD.X R16, R16, 0x1, R0.reuse, P2 ;  /* 0x0000000110107824 */ /* 0x100fe200010e0600 */
[----:B------:R-:W-:Y:S01]  /*10c60*/  IADD3 R7, P3, R7, R2, RZ ;  /* 0x0000000207077210 */ /* 0x000fe20007f7e0ff */
[----:B------:R-:W-:Y:S01]  /*10c70*/  STL [R1+0x1dc], R15 ;  /* 0x0001dc0f01007387 */ /* 0x000fe20000100800 */
[----:B-1----:R-:W-:Y:S02]  /*10c80*/  IMAD.MOV.U32 R8, RZ, RZ, R15 ;  /* 0x000000ffff087224 */ /* 0x002fe400078e000f */
[----:B------:R-:W-:Y:S01]  /*10c90*/  MOV R9, R16 ;  /* 0x0000001000097202 */ /* 0x000fe20000000f00 */
[----:B------:R-:W-:Y:S01]  /*10ca0*/  IMAD.X R14, R14, 0x1, R0, P3 ;  /* 0x000000010e0e7824 */ /* 0x000fe200018e0600 */
[----:B------:R1:W-:Y:S04]  /*10cb0*/  STL [R1+0x1d8], R16 ;  /* 0x0001d81001007387 */ /* 0x0003e80000100800 */
[----:B------:R-:W-:Y:S04]  /*10cc0*/  STL [R1+0x1e4], R7 ;  /* 0x0001e40701007387 */ /* 0x000fe80000100800 */
[----:B------:R4:W-:Y:S04]  /*10cd0*/  STL [R1+0x1e0], R14 ;  /* 0x0001e00e01007387 */ /* 0x0009e80000100800 */
[----:B------:R-:W2:Y:S04]  /*10ce0*/  LDL.LU R17, [R1+0x1f8] ;  /* 0x0001f80001117983 */ /* 0x000ea80000300800 */
[----:B------:R4:W-:Y:S04]  /*10cf0*/  LDGSTS.E [R4+0x4000], desc[UR18][R8.64], P1 ;  /* 0x0400000008047fae */ /* 0x0009e80008921852 */
[----:B-1----:R-:W2:Y:S04]  /*10d00*/  LDL.LU R16, [R1+0x1fc] ;  /* 0x0001fc0001107983 */ /* 0x002ea80000300800 */
[----:B------:R-:W2:Y:S01]  /*10d10*/  LDL.LU R15, [R1+0x200] ;  /* 0x00020000010f7983 */ /* 0x000ea20000300800 */
[----:B----4-:R-:W-:-:S03]  /*10d20*/  IMAD.MOV.U32 R9, RZ, RZ, R14 ;  /* 0x000000ffff097224 */ /* 0x010fc600078e000e */
[----:B------:R-:W4:Y:S01]  /*10d30*/  LDL.LU R14, [R1+0x204] ;  /* 0x00020400010e7983 */ /* 0x000f220000300800 */
[----:B------:R-:W-:Y:S01]  /*10d40*/  ISETP.GT.AND P2, PT, R3, 0x5, PT ;  /* 0x000000050300780c */ /* 0x000fe20003f44270 */
[----:B------:R-:W-:-:S03]  /*10d50*/  IMAD.MOV.U32 R8, RZ, RZ, R7 ;  /* 0x000000ffff087224 */ /* 0x000fc600078e0007 */
[----:B------:R-:W-:Y:S02]  /*10d60*/  SEL R7, RZ, 0x4, !P2 ;  /* 0x00000004ff077807 */ /* 0x000fe40005000000 */
[----:B------:R1:W-:Y:S02]  /*10d70*/  LDGSTS.E [R4+0x8000], desc[UR18][R8.64], P1 ;  /* 0x0800000008047fae */ /* 0x0003e40008921852 */
[----:B------:R-:W-:-:S04]  /*10d80*/  SEL R7, R7, RZ, !P0 ;  /* 0x000000ff07077207 */ /* 0x000fc80004000000 */
[----:B------:R-:W-:Y:S02]  /*10d90*/  ISETP.NE.U32.AND P2, PT, R7, RZ, PT ;  /* 0x000000ff0700720c */ /* 0x000fe40003f45070 */
[----:B---3--:R-:W-:-:S05]  /*10da0*/  IADD3 R248, P3, R248, R2, RZ ;  /* 0x00000002f8f87210 */ /* 0x008fca0007f7e0ff */
[----:B--2---:R-:W-:Y:S01]  /*10db0*/  IMAD.X R249, R249, 0x1, R0, P3 ;  /* 0x00000001f9f97824 */ /* 0x004fe200018e0600 */
[----:B------:R-:W-:Y:S01]  /*10dc0*/  IADD3 R22, P4, R22, R2, RZ ;  /* 0x0000000216167210 */ /* 0x000fe20007f9e0ff */
[----:B------:R-:W-:Y:S01]  /*10dd0*/  STL [R1+0x1ec], R248 ;  /* 0x0001ecf801007387 */ /* 0x000fe20000100800 */
[----:B-1----:R-:W-:Y:S02]  /*10de0*/  IMAD.MOV.U32 R8, RZ, RZ, R248 ;  /* 0x000000ffff087224 */ /* 0x002fe400078e00f8 */
[----:B------:R-:W-:Y:S01]  /*10df0*/  IADD3.X R247, R247, R0, RZ, P4, !PT ;  /* 0x00000000f7f77210 */ /* 0x000fe200027fe4ff */
[----:B------:R-:W-:Y:S01]  /*10e00*/  IMAD.MOV.U32 R9, RZ, RZ, R249 ;  /* 0x000000ffff097224 */ /* 0x000fe200078e00f9 */
[----:B------:R1:W-:Y:S04]  /*10e10*/  STL [R1+0x1e8], R249 ;  /* 0x0001e8f901007387 */ /* 0x0003e80000100800 */
[----:B------:R-:W-:Y:S04]  /*10e20*/  STL [R1+0x1f4], R22 ;  /* 0x0001f41601007387 */ /* 0x000fe80000100800 */
[----:B------:R2:W-:Y:S04]  /*10e30*/  STL [R1+0x1f0], R247 ;  /* 0x0001f0f701007387 */ /* 0x0005e80000100800 */
[----:B-1----:R-:W3:Y:S04]  /*10e40*/  LDL.LU R249, [R1+0x208] ;  /* 0x0002080001f97983 */ /* 0x002ee80000300800 */
[----:B------:R1:W-:Y:S04]  /*10e50*/  LDGSTS.E [R4+0xc000], desc[UR18][R8.64], P1 ;  /* 0x0c00000008047fae */ /* 0x0003e80008921852 */
[----:B------:R-:W3:Y:S01]  /*10e60*/  LDL.LU R248, [R1+0x20c] ;  /* 0x00020c0001f87983 */ /* 0x000ee20000300800 */
[----:B-1----:R-:W-:Y:S01]  /*10e70*/  MOV R9, R247 ;  /* 0x000000f700097202 */ /* 0x002fe20000000f00 */
[----:B------:R-:W-:-:S02]  /*10e80*/  IMAD.MOV.U32 R8, RZ, RZ, R22 ;  /* 0x000000ffff087224 */ /* 0x000fc400078e0016 */
[----:B--2---:R-:W2:Y:S04]  /*10e90*/  LDL.LU R247, [R1+0x210] ;  /* 0x0002100001f77983 */ /* 0x004ea80000300800 */
[----:B------:R-:W2:Y:S04]  /*10ea0*/  LDL.LU R22, [R1+0x214] ;  /* 0x0002140001167983 */ /* 0x000ea80000300800 */
[----:B------:R1:W-:Y:S01]  /*10eb0*/  LDGSTS.E [R4+0x4], desc[UR18][R8.64], P2 ;  /* 0x0000400008047fae */ /* 0x0003e20009121852 */
[----:B------:R-:W-:-:S05]  /*10ec0*/  IADD3 R16, P1, R16, R2, RZ ;  /* 0x0000000210107210 */ /* 0x000fca0007f3e0ff */
[----:B------:R-:W-:Y:S01]  /*10ed0*/  IMAD.X R17, R17, 0x1, R0, P1 ;  /* 0x0000000111117824 */ /* 0x000fe200008e0600 */
[----:B----4-:R-:W-:Y:S01]  /*10ee0*/  IADD3 R14, P3, R14, R2, RZ ;  /* 0x000000020e0e7210 */ /* 0x010fe20007f7e0ff */
[----:B------:R-:W-:Y:S01]  /*10ef0*/  STL [R1+0x1fc], R16 ;  /* 0x0001fc1001007387 */ /* 0x000fe20000100800 */
[----:B-1----:R-:W-:-:S03]  /*10f00*/  IMAD.MOV.U32 R8, RZ, RZ, R16 ;  /* 0x000000ffff087224 */ /* 0x002fc600078e0010 */
[----:B------:R-:W-:Y:S01]  /*10f10*/  IMAD.X R15, R15, 0x1, R0, P3 ;  /* 0x000000010f0f7824 */ /* 0x000fe200018e0600 */
[----:B------:R1:W-:Y:S01]  /*10f20*/  STL [R1+0x1f8], R17 ;  /* 0x0001f81101007387 */ /* 0x0003e20000100800 */
[----:B------:R-:W-:-:S03]  /*10f30*/  MOV R9, R17 ;  /* 0x0000001100097202 */ /* 0x000fc60000000f00 */
[----:B------:R-:W-:Y:S04]  /*10f40*/  STL [R1+0x204], R14 ;  /* 0x0002040e01007387 */ /* 0x000fe80000100800 */
[----:B------:R4:W-:Y:S04]  /*10f50*/  STL [R1+0x200], R15 ;  /* 0x0002000f01007387 */ /* 0x0009e80000100800 */
[----:B-1----:R-:W2:Y:S04]  /*10f60*/  LDL.LU R17, [R1+0x218] ;  /* 0x0002180001117983 */ /* 0x002ea80000300800 */
[----:B------:R-:W2:Y:S04]  /*10f70*/  LDL.LU R16, [R1+0x21c] ;  /* 0x00021c0001107983 */ /* 0x000ea80000300800 */
[----:B------:R1:W-:Y:S02]  /*10f80*/  LDGSTS.E [R4+0x4004], desc[UR18][R8.64], P2 ;  /* 0x0400400008047fae */ /* 0x0003e40009121852 */
[----:B-1----:R-:W-:-:S02]  /*10f90*/  IMAD.MOV.U32 R9, RZ, RZ, R15 ;  /* 0x000000ffff097224 */ /* 0x002fc400078e000f */
[----:B------:R-:W-:Y:S01]  /*10fa0*/  IMAD.MOV.U32 R8, RZ, RZ, R14 ;  /* 0x000000ffff087224 */ /* 0x000fe200078e000e */
[----:B----4-:R-:W4:Y:S04]  /*10fb0*/  LDL.LU R15, [R1+0x220] ;  /* 0x00022000010f7983 */ /* 0x010f280000300800 */
[----:B------:R-:W4:Y:S01]  /*10fc0*/  LDL.LU R14, [R1+0x224] ;  /* 0x00022400010e7983 */ /* 0x000f220000300800 */
[----:B------:R-:W-:-:S03]  /*10fd0*/  ISETP.GT.AND P1, PT, R3, 0x6, PT ;  /* 0x000000060300780c */ /* 0x000fc60003f24270 */
[----:B------:R1:W-:Y:S01]  /*10fe0*/  LDGSTS.E [R4+0x8004], desc[UR18][R8.64], P2 ;  /* 0x0800400008047fae */ /* 0x0003e20009121852 */
[----:B------:R-:W-:-:S04]  /*10ff0*/  SEL R7, RZ, 0x4, !P1 ;  /* 0x00000004ff077807 */ /* 0x000fc80004800000 */
[----:B------:R-:W-:-:S04]  /*11000*/  SEL R7, R7, RZ, !P0 ;  /* 0x000000ff07077207 */ /* 0x000fc80004000000 */
[----:B------:R-:W-:Y:S02]  /*11010*/  ISETP.NE.U32.AND P1, PT, R7, RZ, PT ;  /* 0x000000ff0700720c */ /* 0x000fe40003f25070 */
[----:B---3--:R-:W-:-:S05]  /*11020*/  IADD3 R248, P3, R248, R2, RZ ;  /* 0x00000002f8f87210 */ /* 0x008fca0007f7e0ff */
[----:B------:R-:W-:Y:S02]  /*11030*/  IMAD.X R249, R249, 0x1, R0, P3 ;  /* 0x00000001f9f97824 */ /* 0x000fe400018e0600 */
[----:B-1----:R-:W-:Y:S02]  /*11040*/  IMAD.MOV.U32 R8, RZ, RZ, R248 ;  /* 0x000000ffff087224 */ /* 0x002fe400078e00f8 */
[----:B------:R-:W-:Y:S01]  /*11050*/  IMAD.MOV.U32 R9, RZ, RZ, R249 ;  /* 0x000000ffff097224 */ /* 0x000fe200078e00f9 */
[----:B--2---:R-:W-:Y:S01]  /*11060*/  IADD3 R22, P4, R22, R2, RZ ;  /* 0x0000000216167210 */ /* 0x004fe20007f9e0ff */
[----:B------:R-:W-:Y:S03]  /*11070*/  STL [R1+0x20c], R248 ;  /* 0x00020cf801007387 */ /* 0x000fe60000100800 */
[----:B------:R-:W-:Y:S01]  /*11080*/  IADD3.X R247, R247, R0, RZ, P4, !PT ;  /* 0x00000000f7f77210 */ /* 0x000fe200027fe4ff */
[----:B------:R1:W-:Y:S04]  /*11090*/  STL [R1+0x208], R249 ;  /* 0x000208f901007387 */ /* 0x0003e80000100800 */
[----:B------:R-:W-:Y:S04]  /*110a0*/  STL [R1+0x214], R22 ;  /* 0x0002141601007387 */ /* 0x000fe80000100800 */
[----:B------:R2:W-:Y:S04]  /*110b0*/  LDGSTS.E [R4+0xc004], desc[UR18][R8.64], P2 ;  /* 0x0c00400008047fae */ /* 0x0005e80009121852 */
[----:B------:R3:W-:Y:S04]  /*110c0*/  STL [R1+0x210], R247 ;  /* 0x000210f701007387 */ /* 0x0007e80000100800 */
[----:B-1----:R-:W4:Y:S04]  /*110d0*/  LDL.LU R249, [R1+0x228] ;  /* 0x0002280001f97983 */ /* 0x002f280000300800 */
[----:B------:R-:W4:Y:S01]  /*110e0*/  LDL.LU R248, [R1+0x22c] ;  /* 0x00022c0001f87983 */ /* 0x000f220000300800 */
[----:B--2---:R-:W-:Y:S01]  /*110f0*/  MOV R9, R247 ;  /* 0x000000f700097202 */ /* 0x004fe20000000f00 */
[----:B------:R-:W-:-:S02]  /*11100*/  IMAD.MOV.U32 R8, RZ, RZ, R22 ;  /* 0x000000ffff087224 */ /* 0x000fc400078e0016 */
[----:B---3--:R-:W2:Y:S04]  /*11110*/  LDL.LU R247, [R1+0x230] ;  /* 0x0002300001f77983 */ /* 0x008ea80000300800 */
[----:B------:R-:W3:Y:S01]  /*11120*/  LDL.LU R22, [R1+0x234] ;  /* 0x0002340001167983 */ /* 0x000ee20000300800 */
[----:B------:R-:W-:-:S03]  /*11130*/  IADD3 R16, P2, R16, R2, RZ ;  /* 0x0000000210107210 */ /* 0x000fc60007f5e0ff */
[----:B------:R1:W-:Y:S02]  /*11140*/  LDGSTS.E [R4+0x8], desc[UR18][R8.64], P1 ;  /* 0x0000800008047fae */ /* 0x0003e40008921852 */
[----:B------:R-:W-:Y:S02]  /*11150*/  IMAD.X R17, R17, 0x1, R0, P2 ;  /* 0x0000000111117824 */ /* 0x000fe400010e0600 */
[----:B------:R-:W-:Y:S04]  /*11160*/  STL [R1+0x21c], R16 ;  /* 0x00021c1001007387 */ /* 0x000fe80000100800 */
[----:B------:R4:W-:Y:S01]  /*11170*/  STL [R1+0x218], R17 ;  /* 0x0002181101007387 */ /* 0x0009e20000100800 */
[----:B-1----:R-:W-:Y:S01]  /*11180*/  IMAD.MOV.U32 R8, RZ, RZ, R16 ;  /* 0x000000ffff087224 */ /* 0x002fe200078e0010 */
[----:B------:R-:W-:-:S05]  /*11190*/  MOV R9, R17 ;  /* 0x0000001100097202 */ /* 0x000fca0000000f00 */
[----:B------:R1:W-:Y:S01]  /*111a0*/  LDGSTS.E [R4+0x4008], desc[UR18][R8.64], P1 ;  /* 0x0400800008047fae */ /* 0x0003e20008921852 */
[----:B----4-:R-:W-:-:S05]  /*111b0*/  IADD3 R14, P3, R14, R2, RZ ;  /* 0x000000020e0e7210 */ /* 0x010fca0007f7e0ff */
[----:B------:R-:W-:Y:S01]  /*111c0*/  IMAD.X R15, R15, 0x1, R0, P3 ;  /* 0x000000010f0f7824 */ /* 0x000fe200018e0600 */
[----:B------:R-:W-:Y:S04]  /*111d0*/  STL [R1+0x224], R14 ;  /* 0x0002240e01007387 */ /* 0x000fe80000100800 */
[----:B------:R4:W-:Y:S01]  /*111e0*/  STL [R1+0x220], R15 ;  /* 0x0002200f01007387 */ /* 0x0009e20000100800 */
[----:B-1----:R-:W-:-:S03]  /*111f0*/  IMAD.MOV.U32 R9, RZ, RZ, R15 ;  /* 0x000000ffff097224 */ /* 0x002fc600078e000f */
[----:B------:R-:W2:Y:S01]  /*11200*/  LDL.LU R17, [R1+0x238] ;  /* 0x0002380001117983 */ /* 0x000ea20000300800 */
        /* <DEDUP_REMOVED lines=9> */
[----:B------:R-:W-:-:S05]  /*112a0*/  IADD3 R248, P3, R248, R2, RZ ;  /* 0x00000002f8f87210 */ /* 0x000fca0007f7e0ff */
[----:B------:R-:W-:Y:S01]  /*112b0*/  IMAD.X R249, R249, 0x1, R0, P3 ;  /* 0x00000001f9f97824 */ /* 0x000fe200018e0600 */
[----:B---3--:R-:W-:Y:S01]  /*112c0*/  IADD3 R22, P4, R22, R2, RZ ;  /* 0x0000000216167210 */ /* 0x008fe20007f9e0ff */
[----:B------:R-:W-:Y:S01]  /*112d0*/  STL [R1+0x22c], R248 ;  /* 0x00022cf801007387 */ /* 0x000fe20000100800 */
[----:B-1----:R-:W-:Y:S02]  /*112e0*/  IMAD.MOV.U32 R8, RZ, RZ, R248 ;  /* 0x000000ffff087224 */ /* 0x002fe400078e00f8 */
[----:B--2---:R-:W-:Y:S01]  /*112f0*/  IADD3.X R247, R247, R0, RZ, P4, !PT ;  /* 0x00000000f7f77210 */ /* 0x004fe200027fe4ff */
        /* <DEDUP_REMOVED lines=13> */
[--C-:B------:R-:W-:Y:S01]  /*113d0*/  IMAD.X R17, R17, 0x1, R0.reuse, P1 ;  /* 0x0000000111117824 */ /* 0x100fe200008e0600 */
[----:B----4-:R-:W-:Y:S01]  /*113e0*/  IADD3 R14, P3, R14, R2, RZ ;  /* 0x000000020e0e7210 */ /* 0x010fe20007f7e0ff */
[----:B------:R-:W-:Y:S04]  /*113f0*/  STL [R1+0x23c], R16 ;  /* 0x00023c1001007387 */ /* 0x000fe80000100800 */
[----:B------:R-:W-:Y:S01]  /*11400*/  IMAD.X R15, R15, 0x1, R0, P3 ;  /* 0x000000010f0f7824 */ /* 0x000fe200018e0600 */
[----:B------:R4:W-:Y:S01]  /*11410*/  STL [R1+0x238], R17 ;  /* 0x0002381101007387 */ /* 0x0009e20000100800 */
[----:B-1----:R-:W-:Y:S01]  /*11420*/  IMAD.MOV.U32 R8, RZ, RZ, R16 ;  /* 0x000000ffff087224 */ /* 0x002fe200078e0010 */
[----:B------:R-:W-:Y:S02]  /*11430*/  MOV R9, R17 ;  /* 0x0000001100097202 */ /* 0x000fe40000000f00 */
[----:B------:R-:W-:Y:S04]  /*11440*/  STL [R1+0x244], R14 ;  /* 0x0002440e01007387 */ /* 0x000fe80000100800 */
[----:B------:R1:W-:Y:S04]  /*11450*/  STL [R1+0x240], R15 ;  /* 0x0002400f01007387 */ /* 0x0003e80000100800 */
[----:B----4-:R-:W4:Y:S04]  /*11460*/  LDL.LU R17, [R1+0x5d8] ;  /* 0x0005d80001117983 */ /* 0x010f280000300800 */
[----:B------:R-:W4:Y:S04]  /*11470*/  LDL.LU R16, [R1+0x5dc] ;  /* 0x0005dc0001107983 */ /* 0x000f280000300800 */
[----:B------:R1:W-:Y:S02]  /*11480*/  LDGSTS.E [R4+0x400c], desc[UR18][R8.64], P2 ;  /* 0x0400c00008047fae */ /* 0x0003e40009121852 */
[----:B-1----:R-:W-:-:S02]  /*11490*/  IMAD.MOV.U32 R9, RZ, RZ, R15 ;  /* 0x000000ffff097224 */ /* 0x002fc400078e000f */
[----:B------:R-:W-:Y:S01]  /*114a0*/  IMAD.MOV.U32 R8, RZ, RZ, R14 ;  /* 0x000000ffff087224 */ /* 0x000fe200078e000e */
[----:B------:R-:W4:Y:S04]  /*114b0*/  LDL.LU R15, [R1+0x5e0] ;  /* 0x0005e000010f7983 */ /* 0x000f280000300800 */
[----:B------:R-:W4:Y:S01]  /*114c0*/  LDL.LU R14, [R1+0x5e4] ;  /* 0x0005e400010e7983 */ /* 0x000f220000300800 */
[----:B------:R-:W-:-:S03]  /*114d0*/  ISETP.GT.AND P1, PT, R3, 0x24, PT ;  /* 0x000000240300780c */ /* 0x000fc60003f24270 */
[----:B------:R1:W-:Y:S01]  /*114e0*/  LDGSTS.E [R4+0x800c], desc[UR18][R8.64], P2 ;  /* 0x0800c00008047fae */ /* 0x0003e20009121852 */
[----:B------:R-:W-:-:S04]  /*114f0*/  SEL R7, RZ, 0x4, !P1 ;  /* 0x00000004ff077807 */ /* 0x000fc80004800000 */
[----:B------:R-:W-:-:S04]  /*11500*/  SEL R7, R7, RZ, !P0 ;  /* 0x000000ff07077207 */ /* 0x000fc80004000000 */
[----:B------:R-:W-:Y:S02]  /*11510*/  ISETP.NE.U32.AND P1, PT, R7, RZ, PT ;  /* 0x000000ff0700720c */ /* 0x000fe40003f25070 */
[----:B---3--:R-:W-:-:S05]  /*11520*/  IADD3 R248, P3, R248, R2, RZ ;  /* 0x00000002f8f87210 */ /* 0x008fca0007f7e0ff */
[----:B------:R-:W-:Y:S01]  /*11530*/  IMAD.X R249, R249, 0x1, R0, P3 ;  /* 0x00000001f9f97824 */ /* 0x000fe200018e0600 */
[----:B------:R-:W-:Y:S01]  /*11540*/  STL [R1+0x24c], R248 ;  /* 0x00024cf801007387 */ /* 0x000fe20000100800 */
[----:B-1----:R-:W-:Y:S02]  /*11550*/  IMAD.MOV.U32 R8, RZ, RZ, R248 ;  /* 0x000000ffff087224 */ /* 0x002fe400078e00f8 */
[----:B------:R-:W-:Y:S01]  /*11560*/  IMAD.MOV.U32 R9, RZ, RZ, R249 ;  /* 0x000000ffff097224 */ /* 0x000fe200078e00f9 */
[----:B--2---:R-:W-:Y:S01]  /*11570*/  IADD3 R22, P4, R22, R2, RZ ;  /* 0x0000000216167210 */ /* 0x004fe20007f9e0ff */
[----:B------:R1:W-:Y:S03]  /*11580*/  STL [R1+0x248], R249 ;  /* 0x000248f901007387 */ /* 0x0003e60000100800 */
[----:B------:R-:W-:Y:S01]  /*11590*/  IADD3.X R247, R247, R0, RZ, P4, !PT ;  /* 0x00000000f7f77210 */ /* 0x000fe200027fe4ff */
[----:B------:R-:W-:Y:S04]  /*115a0*/  STL [R1+0x5d4], R22 ;  /* 0x0005d41601007387 */ /* 0x000fe80000100800 */
[----:B------:R2:W-:Y:S04]  /*115b0*/  STL [R1+0x5d0], R247 ;  /* 0x0005d0f701007387 */ /* 0x0005e80000100800 */
[----:B------:R3:W-:Y:S04]  /*115c0*/  LDGSTS.E [R4+0xc00c], desc[UR18][R8.64], P2 ;  /* 0x0c00c00008047fae */ /* 0x0007e80009121852 */
[----:B-1----:R-:W4:Y:S04]  /*115d0*/  LDL.LU R249, [R1+0x5e8] ;  /* 0x0005e80001f97983 */ /* 0x002f280000300800 */
[----:B------:R-:W4:Y:S01]  /*115e0*/  LDL.LU R248, [R1+0x5ec] ;  /* 0x0005ec0001f87983 */ /* 0x000f220000300800 */
[----:B---3--:R-:W-:Y:S01]  /*115f0*/  MOV R9, R247 ;  /* 0x000000f700097202 */ /* 0x008fe20000000f00 */
[----:B------:R-:W-:-:S02]  /*11600*/  IMAD.MOV.U32 R8, RZ, RZ, R22 ;  /* 0x000000ffff087224 */ /* 0x000fc400078e0016 */
[----:B--2---:R-:W2:Y:S04]  /*11610*/  LDL.LU R247, [R1+0x5f0] ;  /* 0x0005f00001f77983 */ /* 0x004ea80000300800 */
[----:B------:R-:W3:Y:S01]  /*11620*/  LDL.LU R22, [R1+0x5f4] ;  /* 0x0005f40001167983 */ /* 0x000ee20000300800 */
[----:B----4-:R-:W-:-:S03]  /*11630*/  IADD3 R16, P2, R16, R2, RZ ;  /* 0x0000000210107210 */ /* 0x010fc60007f5e0ff */
[----:B------:R1:W-:Y:S02]  /*11640*/  LDGSTS.E [R4+0x10000], desc[UR18][R8.64], P1 ;  /* 0x1000000008047fae */ /* 0x0003e40008921852 */
[----:B------:R-:W-:Y:S02]  /*11650*/  IMAD.X R17, R17, 0x1, R0, P2 ;  /* 0x0000000111117824 */ /* 0x000fe400010e0600 */
[----:B------:R4:W-:Y:S04]  /*11660*/  STL [R1+0x5dc], R16 ;  /* 0x0005dc1001007387 */ /* 0x0009e80000100800 */
[----:B------:R-:W-:Y:S01]  /*11670*/  STL [R1+0x5d8], R17 ;  /* 0x0005d81101007387 */ /* 0x000fe20000100800 */
[----:B-1----:R-:W-:Y:S01]  /*11680*/  IMAD.MOV.U32 R8, RZ, RZ, R16 ;  /* 0x000000ffff087224 */ /* 0x002fe200078e0010 */
[----:B------:R-:W-:-:S05]  /*11690*/  MOV R9, R17 ;  /* 0x0000001100097202 */ /* 0x000fca0000000f00 */
[----:B------:R1:W-:Y:S01]  /*116a0*/  LDGSTS.E [R4+0x14000], desc[UR18][R8.64], P1 ;  /* 0x1400000008047fae */ /* 0x0003e20008921852 */
[----:B------:R-:W-:-:S05]  /*116b0*/  IADD3 R14, P3, R14, R2, RZ ;  /* 0x000000020e0e7210 */ /* 0x000fca0007f7e0ff */
[----:B------:R-:W-:Y:S01]  /*116c0*/  IMAD.X R15, R15, 0x1, R0, P3 ;  /* 0x000000010f0f7824 */ /* 0x000fe200018e0600 */
[----:B------:R4:W-:Y:S01]  /*116d0*/  STL [R1+0x5e4], R14 ;  /* 0x0005e40e01007387 */ /* 0x0009e20000100800 */
[----:B-1----:R-:W-:-:S03]  /*116e0*/  IMAD.MOV.U32 R8, RZ, RZ, R14 ;  /* 0x000000ffff087224 */ /* 0x002fc600078e000e */
[----:B------:R1:W-:Y:S04]  /*116f0*/  STL [R1+0x5e0], R15 ;  /* 0x0005e00f01007387 */ /* 0x0003e80000100800 */
[----:B----4-:R-:W4:Y:S04]  /*11700*/  LDL.LU R16, [R1+0x5f8] ;  /* 0x0005f80001107983 */ /* 0x010f280000300800 */
[----:B------:R-:W4:Y:S01]  /*11710*/  LDL.LU R14, [R1+0x5fc] ;  /* 0x0005fc00010e7983 */ /* 0x000f220000300800 */
[----:B------:R-:W-:-:S03]  /*11720*/  IMAD.MOV.U32 R9, RZ, RZ, R15 ;  /* 0x000000ffff097224 */ /* 0x000fc600078e000f */
[----:B------:R-:W4:Y:S04]  /*11730*/  LDL.LU R17, [R1+0x600] ;  /* 0x0006000001117983 */ /* 0x000f280000300800 */
[----:B-1----:R-:W4:Y:S01]  /*11740*/  LDL.LU R15, [R1+0x604] ;  /* 0x00060400010f7983 */ /* 0x002f220000300800 */
        /* <DEDUP_REMOVED lines=8> */
[----:B------:R-:W-:Y:S03]  /*117d0*/  STL [R1+0x5ec], R248 ;  /* 0x0005ecf801007387 */ /* 0x000fe60000100800 */
[----:B--2---:R-:W-:Y:S01]  /*117e0*/  IADD3.X R247, R247, R0, RZ, P4, !PT ;  /* 0x00000000f7f77210 */ /* 0x004fe200027fe4ff */
[----:B------:R2:W-:Y:S01]  /*117f0*/  STL [R1+0x5e8], R249 ;  /* 0x0005e8f901007387 */ /* 0x0005e20000100800 */
[----:B-1----:R-:W-:Y:S02]  /*11800*/  IMAD.MOV.U32 R8, RZ, RZ, R248 ;  /* 0x000000ffff087224 */ /* 0x002fe400078e00f8 */
[----:B------:R-:W-:Y:S01]  /*11810*/  IMAD.MOV.U32 R9, RZ, RZ, R249 ;  /* 0x000000ffff097224 */ /* 0x000fe200078e00f9 */
[----:B------:R-:W-:Y:S04]  /*11820*/  STL [R1+0x5f4], R22 ;  /* 0x0005f41601007387 */ /* 0x000fe80000100800 */
[----:B------:R1:W-:Y:S04]  /*11830*/  STL [R1+0x5f0], R247 ;  /* 0x0005f0f701007387 */ /* 0x0003e80000100800 */
[----:B--2---:R-:W2:Y:S04]  /*11840*/  LDL.LU R249, [R1+0x608] ;  /* 0x0006080001f97983 */ /* 0x004ea80000300800 */
[----:B------:R-:W3:Y:S04]  /*11850*/  LDL.LU R248, [R1+0x60c] ;  /* 0x00060c0001f87983 */ /* 0x000ee80000300800 */
[----:B------:R1:W-:Y:S02]  /*11860*/  LDGSTS.E [R4+0x1c000], desc[UR18][R8.64], P1 ;  /* 0x1c00000008047fae */ /* 0x0003e40008921852 */
[----:B-1----:R-:W-:Y:S01]  /*11870*/  IMAD.MOV.U32 R8, RZ, RZ, R22 ;  /* 0x000000ffff087224 */ /* 0x002fe200078e0016 */
[----:B------:R-:W-:-:S02]  /*11880*/  MOV R9, R247 ;  /* 0x000000f700097202 */ /* 0x000fc40000000f00 */
[----:B------:R-:W2:Y:S04]  /*11890*/  LDL.LU R247, [R1+0x610] ;  /* 0x0006100001f77983 */ /* 0x000ea80000300800 */
[----:B------:R-:W2:Y:S01]  /*118a0*/  LDL.LU R22, [R1+0x614] ;  /* 0x0006140001167983 */ /* 0x000ea20000300800 */
[----:B----4-:R-:W-:-:S03]  /*118b0*/  IADD3 R14, P1, R14, R2, RZ ;  /* 0x000000020e0e7210 */ /* 0x010fc60007f3e0ff */
[----:B------:R1:W-:Y:S02]  /*118c0*/  LDGSTS.E [R4+0x10004], desc[UR18][R8.64], P2 ;  /* 0x1000400008047fae */ /* 0x0003e40009121852 */
[--C-:B------:R-:W-:Y:S01]  /*118d0*/  IMAD.X R16, R16, 0x1, R0.reuse, P1 ;  /* 0x0000000110107824 */ /* 0x100fe200008e0600 */
[----:B------:R-:W-:Y:S01]  /*118e0*/  IADD3 R15, P3, R15, R2, RZ ;  /* 0x000000020f0f7210 */ /* 0x000fe20007f7e0ff */
[----:B------:R-:W-:Y:S04]  /*118f0*/  STL [R1+0x5fc], R14 ;  /* 0x0005fc0e01007387 */ /* 0x000fe80000100800 */
[----:B------:R-:W-:Y:S01]  /*11900*/  IMAD.X R17, R17, 0x1, R0, P3 ;  /* 0x0000000111117824 */ /* 0x000fe200018e0600 */
[----:B------:R4:W-:Y:S01]  /*11910*/  STL [R1+0x5f8], R16 ;  /* 0x0005f81001007387 */ /* 0x0009e20000100800 */
[----:B-1----:R-:W-:Y:S01]  /*11920*/  IMAD.MOV.U32 R8, RZ, RZ, R14 ;  /* 0x000000ffff087224 */ /* 0x002fe200078e000e */
[----:B------:R-:W-:-:S02]  /*11930*/  MOV R9, R16 ;  /* 0x0000001000097202 */ /* 0x000fc40000000f00 */
[----:B------:R-:W-:Y:S04]  /*11940*/  STL [R1+0x604], R15 ;  /* 0x0006040f01007387 */ /* 0x000fe80000100800 */
[----:B------:R1:W-:Y:S04]  /*11950*/  LDGSTS.E [R4+0x14004], desc[UR18][R8.64], P2 ;  /* 0x1400400008047fae */ /* 0x0003e80009121852 */
[----:B----4-:R-:W4:Y:S04]  /*11960*/  LDL.LU R16, [R1+0x61c] ;  /* 0x00061c0001107983 */ /* 0x010f280000300800 */
[----:B------:R1:W-:Y:S04]  /*11970*/  STL [R1+0x600], R17 ;  /* 0x0006001101007387 */ /* 0x0003e80000100800 */
[----:B------:R-:W4:Y:S01]  /*11980*/  LDL.LU R14, [R1+0x624] ;  /* 0x00062400010e7983 */ /* 0x000f220000300800 */
        /* <DEDUP_REMOVED lines=10> */
[----:B--2---:R-:W-:Y:S02]  /*11a30*/  IMAD.X R249, R249, 0x1, R0, P3 ;  /* 0x00000001f9f97824 */ /* 0x004fe400018e0600 */
[----:B-1----:R-:W-:Y:S02]  /*11a40*/  IMAD.MOV.U32 R8, RZ, RZ, R248 ;  /* 0x000000ffff087224 */ /* 0x002fe400078e00f8 */
[----:B------:R-:W-:-:S05]  /*11a50*/  IMAD.MOV.U32 R9, RZ, RZ, R249 ;  /* 0x000000ffff097224 */ /* 0x000fca00078e00f9 */
[----:B------:R1:W-:Y:S01]  /*11a60*/  LDGSTS.E [R4+0x1c004], desc[UR18][R8.64], P2 ;  /* 0x1c00400008047fae */ /* 0x0003e20009121852 */
[----:B------:R-:W-:-:S04]  /*11a70*/  IADD3 R22, P4, R22, R2, RZ ;  /* 0x0000000216167210 */ /* 0x000fc80007f9e0ff */
[----:B------:R-:W-:Y:S01]  /*11a80*/  IADD3.X R247, R247, R0, RZ, P4, !PT ;  /* 0x00000000f7f77210 */ /* 0x000fe200027fe4ff */
[----:B-1----:R-:W-:Y:S01]  /*11a90*/  IMAD.MOV.U32 R8, RZ, RZ, R22 ;  /* 0x000000ffff087224 */ /* 0x002fe200078e0016 */
[----:B------:R1:W-:Y:S02]  /*11aa0*/  STL [R1+0x60c], R248 ;  /* 0x00060cf801007387 */ /* 0x0003e40000100800 */
[----:B------:R-:W-:Y:S02]  /*11ab0*/  MOV R9, R247 ;  /* 0x000000f700097202 */ /* 0x000fe40000000f00 */
[----:B------:R-:W-:Y:S04]  /*11ac0*/  STL [R1+0x608], R249 ;  /* 0x000608f901007387 */ /* 0x000fe80000100800 */
[----:B------:R-:W-:Y:S04]  /*11ad0*/  STL [R1+0x614], R22 ;  /* 0x0006141601007387 */ /* 0x000fe80000100800 */
[----:B------:R-:W-:Y:S04]  /*11ae0*/  STL [R1+0x610], R247 ;  /* 0x000610f701007387 */ /* 0x000fe80000100800 */
[----:B------:R2:W-:Y:S01]  /*11af0*/  LDGSTS.E [R4+0x10008], desc[UR18][R8.64], P1 ;  /* 0x1000800008047fae */ /* 0x0005e20008921852 */
[----:B----4-:R-:W-:-:S02]  /*11b00*/  IADD3 R16, P2, R16, R2, RZ ;  /* 0x0000000210107210 */ /* 0x010fc40007f5e0ff */
[----:B------:R-:W-:-:S03]  /*11b10*/  IADD3 R14, P3, R14, R2, RZ ;  /* 0x000000020e0e7210 */ /* 0x000fc60007f7e0ff */
[----:B------:R-:W-:Y:S01]  /*11b20*/  STL [R1+0x61c], R16 ;  /* 0x00061c1001007387 */ /* 0x000fe20000100800 */
[----:B------:R-:W-:Y:S02]  /*11b30*/  IMAD.X R17, R17, 0x1, R0, P2 ;  /* 0x0000000111117824 */ /* 0x000fe400010e0600 */
[----:B--2---:R-:W-:Y:S02]  /*11b40*/  IMAD.MOV.U32 R8, RZ, RZ, R16 ;  /* 0x000000ffff087224 */ /* 0x004fe400078e0010 */
[----:B------:R-:W-:Y:S01]  /*11b50*/  IMAD.X R15, R15, 0x1, R0, P3 ;  /* 0x000000010f0f7824 */ /* 0x000fe200018e0600 */
[----:B------:R-:W-:Y:S01]  /*11b60*/  MOV R9, R17 ;  /* 0x0000001100097202 */ /* 0x000fe20000000f00 */
[----:B------:R2:W-:Y:S04]  /*11b70*/  STL [R1+0x618], R17 ;  /* 0x0006181101007387 */ /* 0x0005e80000100800 */
        /* <DEDUP_REMOVED lines=20> */
[----:B-1----:R-:W-:-:S05]  /*11cc0*/  IADD3 R9, P3, R9, R2, RZ ;  /* 0x0000000209097210 */ /* 0x002fca0007f7e0ff */
[----:B---3--:R-:W-:Y:S01]  /*11cd0*/  IMAD.X R8, R8, 0x1, R0, P3 ;  /* 0x0000000108087824 */ /* 0x008fe200018e0600 */
[----:B------:R1:W-:Y:S04]  /*11ce0*/  STL [R1+0x62c], R9 ;  /* 0x00062c0901007387 */ /* 0x0003e80000100800 */
[----:B------:R3:W-:Y:S01]  /*11cf0*/  STL [R1+0x628], R8 ;  /* 0x0006280801007387 */ /* 0x0007e20000100800 */
[----:B-1----:R-:W-:-:S04]  /*11d00*/  LOP3.LUT R9, R9, R8, RZ, 0x3c, !PT ;  /* 0x0000000809097212 */ /* 0x002fc800078e3cff */
[----:B---3--:R-:W-:-:S04]  /*11d10*/  LOP3.LUT R8, R9, R8, RZ, 0x3c, !PT ;  /* 0x0000000809087212 */ /* 0x008fc800078e3cff */
[----:B------:R-:W-:-:S05]  /*11d20*/  LOP3.LUT R9, R9, R8, RZ, 0x3c, !PT ;  /* 0x0000000809097212 */ /* 0x000fca00078e3cff */
[----:B------:R1:W-:Y:S01]  /*11d30*/  LDGSTS.E [R4+0x1c008], desc[UR18][R8.64], P1 ;  /* 0x1c00800008047fae */ /* 0x0003e20008921852 */
[-C--:B------:R-:W-:Y:S02]  /*11d40*/  IADD3 R248, P1, R248, R2.reuse, RZ ;  /* 0x00000002f8f87210 */ /* 0x080fe40007f3e0ff */
[----:B--2---:R-:W-:Y:S02]  /*11d50*/  IADD3 R17, P3, R17, R2, RZ ;  /* 0x0000000211117210 */ /* 0x004fe40007f7e0ff */
[----:B------:R-:W-:Y:S01]  /*11d60*/  IADD3.X R249, R249, R0, RZ, P1, !PT ;  /* 0x00000000f9f97210 */ /* 0x000fe20000ffe4ff */
[----:B------:R-:W-:Y:S02]  /*11d70*/  STL [R1+0x634], R248 ;  /* 0x000634f801007387 */ /* 0x000fe40000100800 */
[----:B------:R-:W-:Y:S02]  /*11d80*/  IMAD.X R22, R22, 0x1, R0, P3 ;  /* 0x0000000116167824 */ /* 0x000fe400018e0600 */
[----:B-1----:R-:W-:-:S02]  /*11d90*/  IMAD.MOV.U32 R8, RZ, RZ, R248 ;  /* 0x000000ffff087224 */ /* 0x002fc400078e00f8 */
[----:B------:R-:W-:Y:S01]  /*11da0*/  IMAD.MOV.U32 R9, RZ, RZ, R249 ;  /* 0x000000ffff097224 */ /* 0x000fe200078e00f9 */
[----:B------:R-:W-:Y:S01]  /*11db0*/  STL [R1+0x630], R249 ;  /* 0x000630f901007387 */ /* 0x000fe20000100800 */
[----:B----4-:R-:W-:-:S03]  /*11dc0*/  IADD3 R16, P1, R16, R2, RZ ;  /* 0x0000000210107210 */ /* 0x010fc60007f3e0ff */
[----:B------:R-:W-:Y:S04]  /*11dd0*/  STL [R1+0x63c], R17 ;  /* 0x00063c1101007387 */ /* 0x000fe80000100800 */
[----:B------:R1:W-:Y:S01]  /*11de0*/  LDGSTS.E [R4+0x1000c], desc[UR18][R8.64], P2 ;  /* 0x1000c00008047fae */ /* 0x0003e20009121852 */
[----:B------:R-:W-:-:S03]  /*11df0*/  IADD3 R14, P3, R14, R2, RZ ;  /* 0x000000020e0e7210 */ /* 0x000fc60007f7e0ff */
[----:B------:R2:W-:Y:S01]  /*11e00*/  STL [R1+0x638], R22 ;  /* 0x0006381601007387 */ /* 0x0005e20000100800 */
[----:B------:R-:W-:Y:S02]  /*11e10*/  IMAD.X R247, R247, 0x1, R0, P1 ;  /* 0x00000001f7f77824 */ /* 0x000fe400008e0600 */
[----:B-1----:R-:W-:Y:S01]  /*11e20*/  IMAD.MOV.U32 R9, RZ, RZ, R22 ;  /* 0x000000ffff097224 */ /* 0x002fe200078e0016 */
[----:B------:R-:W-:Y:S01]  /*11e30*/  MOV R8, R17 ;  /* 0x0000001100087202 */ /* 0x000fe20000000f00 */
[----:B--2---:R-:W2:Y:S04]  /*11e40*/  LDL.LU R22, [R1+0x250] ;  /* 0x0002500001167983 */ /* 0x004ea80000300800 */
[----:B------:R-:W3:Y:S01]  /*11e50*/  LDL.LU R17, [R1+0x254] ;  /* 0x0002540001117983 */ /* 0x000ee20000300800 */
[----:B------:R-:W-:-:S03]  /*11e60*/  IMAD.X R15, R15, 0x1, R0, P3 ;  /* 0x000000010f0f7824 */ /* 0x000fc600018e0600 */
[----:B------:R1:W-:Y:S04]  /*11e70*/  LDGSTS.E [R4+0x1400c], desc[UR18][R8.64], P2 ;  /* 0x1400c00008047fae */ /* 0x0003e80009121852 */
[----:B------:R4:W-:Y:S04]  /*11e80*/  STL [R1+0x644], R16 ;  /* 0x0006441001007387 */ /* 0x0009e80000100800 */
[----:B------:R-:W-:Y:S01]  /*11e90*/  STL [R1+0x640], R247 ;  /* 0x000640f701007387 */ /* 0x000fe20000100800 */
[----:B-1----:R-:W-:Y:S01]  /*11ea0*/  MOV R8, R16 ;  /* 0x0000001000087202 */ /* 0x002fe20000000f00 */
[----:B------:R-:W-:-:S02]  /*11eb0*/  IMAD.MOV.U32 R9, RZ, RZ, R247 ;  /* 0x000000ffff097224 */ /* 0x000fc400078e00f7 */
[----:B------:R-:W-:Y:S04]  /*11ec0*/  STL [R1+0x64c], R14 ;  /* 0x00064c0e01007387 */ /* 0x000fe80000100800 */
[----:B------:R1:W-:Y:S04]  /*11ed0*/  LDGSTS.E [R4+0x1800c], desc[UR18][R8.64], P2 ;  /* 0x1800c00008047fae */ /* 0x0003e80009121852 */
[----:B------:R1:W-:Y:S04]  /*11ee0*/  STL [R1+0x648], R15 ;  /* 0x0006480f01007387 */ /* 0x0003e80000100800 */
[----:B----4-:R-:W4:Y:S01]  /*11ef0*/  LDL.LU R16, [R1+0x258] ;  /* 0x0002580001107983 */ /* 0x010f220000300800 */
[----:B-1----:R-:W-:-:S02]  /*11f00*/  IMAD.MOV.U32 R9, RZ, RZ, R15 ;  /* 0x000000ffff097224 */ /* 0x002fc400078e000f */
[----:B------:R-:W-:Y:S01]  /*11f10*/  IMAD.MOV.U32 R8, RZ, RZ, R14 ;  /* 0x000000ffff087224 */ /* 0x000fe200078e000e */
        /* <DEDUP_REMOVED lines=10> */
[----:B---3--:R-:W-:-:S04]  /*11fc0*/  IADD3 R17, P2, R17, R2, RZ ;  /* 0x0000000211117210 */ /* 0x008fc80007f5e0ff */
[----:B--2---:R-:W-:Y:S01]  /*11fd0*/  IADD3.X R22, R22, R0, RZ, P2, !PT ;  /* 0x0000000016167210 */ /* 0x004fe200017fe4ff */
[----:B------:R-:W-:Y:S04]  /*11fe0*/  STL [R1+0x254], R17 ;  /* 0x0002541101007387 */ /* 0x000fe80000100800 */
[----:B------:R1:W-:Y:S01]  /*11ff0*/  STL [R1+0x250], R22 ;  /* 0x0002501601007387 */ /* 0x0003e20000100800 */
[----:B------:R-:W-:-:S03]  /*12000*/  IMAD.MOV.U32 R9, RZ, RZ, R22 ;  /* 0x000000ffff097224 */ /* 0x000fc600078e0016 */
[----:B------:R-:W2:Y:S04]  /*12010*/  LDL.LU R249, [R1+0x268] ;  /* 0x0002680001f97983 */ /* 0x000ea80000300800 */
[----:B------:R-:W3:Y:S04]  /*12020*/  LDL.LU R248, [R1+0x26c] ;  /* 0x00026c0001f87983 */ /* 0x000ee80000300800 */
[----:B------:R-:W2:Y:S01]  /*12030*/  LDL.LU R247, [R1+0x270] ;  /* 0x0002700001f77983 */ /* 0x000ea20000300800 */
[----:B------:R-:W-:-:S03]  /*12040*/  IMAD.MOV.U32 R8, RZ, RZ, R17 ;  /* 0x000000ffff087224 */ /* 0x000fc600078e0011 */
[----:B-1----:R-:W2:Y:S04]  /*12050*/  LDL.LU R22, [R1+0x274] ;  /* 0x0002740001167983 */ /* 0x002ea80000300800 */
[----:B------:R1:W-:Y:S01]  /*12060*/  LDGSTS.E [R4], desc[UR18][R8.64], P1 ;  /* 0x0000000008047fae */ /* 0x0003e20008921852 */
[----:B----4-:R-:W-:-:S04]  /*12070*/  IADD3 R15, P2, R15, R2, RZ ;  /* 0x000000020f0f7210 */ /* 0x010fc80007f5e0ff */
[----:B------:R-:W-:Y:S02]  /*12080*/  IADD3.X R16, R16, R0, RZ, P2, !PT ;  /* 0x0000000010107210 */ /* 0x000fe400017fe4ff */
[----:B------:R-:W-:Y:S01]  /*12090*/  IADD3 R7, P3, R7, R2, RZ ;  /* 0x0000000207077210 */ /* 0x000fe20007f7e0ff */
[----:B------:R-:W-:Y:S01]  /*120a0*/  STL [R1+0x25c], R15 ;  /* 0x00025c0f01007387 */ /* 0x000fe20000100800 */
[----:B-1----:R-:W-:-:S03]  /*120b0*/  IMAD.MOV.U32 R8, RZ, RZ, R15 ;  /* 0x000000ffff087224 */ /* 0x002fc600078e000f */
[----:B------:R-:W-:Y:S01]  /*120c0*/  IMAD.X R14, R14, 0x1, R0, P3 ;  /* 0x000000010e0e7824 */ /* 0x000fe200018e0600 */
[----:B------:R1:W-:Y:S01]  /*120d0*/  STL [R1+0x258], R16 ;  /* 0x0002581001007387 */ /* 0x0003e20000100800 */
[----:B------:R-:W-:-:S03]  /*120e0*/  IMAD.MOV.U32 R9, RZ, RZ, R16 ;  /* 0x000000ffff097224 */ /* 0x000fc600078e0010 */
        /* <DEDUP_REMOVED lines=8> */
[----:B------:R-:W-:Y:S02]  /*12170*/  ISETP.GT.AND P2, PT, R3, 0x9, PT ;  /* 0x000000090300780c */ /* 0x000fe40003f44270 */
[----:B------:R-:W-:Y:S02]  /*12180*/  MOV R8, R7 ;  /* 0x0000000700087202 */ /* 0x000fe40000000f00 */
[----:B------:R-:W-:-:S03]  /*12190*/  SEL R7, RZ, 0x4, !P2 ;  /* 0x00000004ff077807 */ /* 0x000fc60005000000 */
[----:B------:R1:W-:Y:S01]  /*121a0*/  LDGSTS.E [R4+0x8000], desc[UR18][R8.64], P1 ;  /* 0x0800000008047fae */ /* 0x0003e20008921852 */
[----:B------:R-:W-:-:S04]  /*121b0*/  SEL R7, R7, RZ, !P0 ;  /* 0x000000ff07077207 */ /* 0x000fc80004000000 */
[----:B------:R-:W-:Y:S02]  /*121c0*/  ISETP.NE.U32.AND P2, PT, R7, RZ, PT ;  /* 0x000000ff0700720c */ /* 0x000fe40003f45070 */
[----:B---3--:R-:W-:-:S05]  /*121d0*/  IADD3 R248, P3, R248, R2, RZ ;  /* 0x00000002f8f87210 */ /* 0x008fca0007f7e0ff */
[--C-:B--2---:R-:W-:Y:S01]  /*121e0*/  IMAD.X R249, R249, 0x1, R0.reuse, P3 ;  /* 0x00000001f9f97824 */ /* 0x104fe200018e0600 */
[----:B------:R-:W-:Y:S01]  /*121f0*/  IADD3 R22, P4, R22, R2, RZ ;  /* 0x0000000216167210 */ /* 0x000fe20007f9e0ff */
[----:B------:R-:W-:Y:S01]  /*12200*/  STL [R1+0x26c], R248 ;  /* 0x00026cf801007387 */ /* 0x000fe20000100800 */
[----:B-1----:R-:W-:Y:S01]  /*12210*/  MOV R8, R248 ;  /* 0x000000f800087202 */ /* 0x002fe20000000f00 */
[----:B------:R-:W-:Y:S02]  /*12220*/  IMAD.MOV.U32 R9, RZ, RZ, R249 ;  /* 0x000000ffff097224 */ /* 0x000fe400078e00f9 */
[----:B------:R-:W-:Y:S01]  /*12230*/  IMAD.X R247, R247, 0x1, R0, P4 ;  /* 0x00000001f7f77824 */ /* 0x000fe200020e0600 */
[----:B------:R1:W-:Y:S04]  /*12240*/  STL [R1+0x268], R249 ;  /* 0x000268f901007387 */ /* 0x0003e80000100800 */
[----:B------:R-:W-:Y:S04]  /*12250*/  STL [R1+0x274], R22 ;  /* 0x0002741601007387 */ /* 0x000fe80000100800 */
[----:B------:R2:W-:Y:S04]  /*12260*/  STL [R1+0x270], R247 ;  /* 0x000270f701007387 */ /* 0x0005e80000100800 */
[----:B-1----:R-:W3:Y:S04]  /*12270*/  LDL.LU R249, [R1+0x288] ;  /* 0x0002880001f97983 */ /* 0x002ee80000300800 */
[----:B------:R1:W-:Y:S04]  /*12280*/  LDGSTS.E [R4+0xc000], desc[UR18][R8.64], P1 ;  /* 0x0c00000008047fae */ /* 0x0003e80008921852 */
[----:B------:R-:W3:Y:S01]  /*12290*/  LDL.LU R248, [R1+0x28c] ;  /* 0x00028c0001f87983 */ /* 0x000ee20000300800 */
[----:B-1----:R-:W-:-:S02]  /*122a0*/  IMAD.MOV.U32 R9, RZ, RZ, R247 ;  /* 0x000000ffff097224 */ /* 0x002fc400078e00f7 */
[----:B------:R-:W-:Y:S01]  /*122b0*/  IMAD.MOV.U32 R8, RZ, RZ, R22 ;  /* 0x000000ffff087224 */ /* 0x000fe200078e0016 */
[----:B--2---:R-:W2:Y:S04]  /*122c0*/  LDL.LU R247, [R1+0x290] ;  /* 0x0002900001f77983 */ /* 0x004ea80000300800 */
[----:B------:R-:W2:Y:S04]  /*122d0*/  LDL.LU R22, [R1+0x294] ;  /* 0x0002940001167983 */ /* 0x000ea80000300800 */
[----:B------:R1:W-:Y:S01]  /*122e0*/  LDGSTS.E [R4+0x4], desc[UR18][R8.64], P2 ;  /* 0x0000400008047fae */ /* 0x0003e20009121852 */
[----:B------:R-:W-:-:S04]  /*122f0*/  IADD3 R16, P1, R16, R2, RZ ;  /* 0x0000000210107210 */ /* 0x000fc80007f3e0ff */
[----:B------:R-:W-:Y:S02]  /*12300*/  IADD3.X R17, R17, R0, RZ, P1, !PT ;  /* 0x0000000011117210 */ /* 0x000fe40000ffe4ff */
[----:B----4-:R-:W-:Y:S01]  /*12310*/  IADD3 R14, P3, R14, R2, RZ ;  /* 0x000000020e0e7210 */ /* 0x010fe20007f7e0ff */
        /* <DEDUP_REMOVED lines=20> */
[--C-:B------:R-:W-:Y:S01]  /*12460*/  IMAD.X R249, R249, 0x1, R0.reuse, P3 ;  /* 0x00000001f9f97824 */ /* 0x100fe200018e0600 */
[----:B-1----:R-:W-:Y:S01]  /*12470*/  MOV R8, R248 ;  /* 0x000000f800087202 */ /* 0x002fe20000000f00 */
[----:B------:R-:W-:Y:S02]  /*12480*/  STL [R1+0x28c], R248 ;  /* 0x00028cf801007387 */ /* 0x000fe40000100800 */
[----:B------:R-:W-:Y:S01]  /*12490*/  IMAD.MOV.U32 R9, RZ, RZ, R249 ;  /* 0x000000ffff097224 */ /* 0x000fe200078e00f9 */
[----:B--2---:R-:W-:Y:S01]  /*124a0*/  IADD3 R22, P4, R22, R2, RZ ;  /* 0x0000000216167210 */ /* 0x004fe20007f9e0ff */
[----:B------:R1:W-:Y:S04]  /*124b0*/  STL [R1+0x288], R249 ;  /* 0x000288f901007387 */ /* 0x0003e80000100800 */
[----:B------:R-:W-:Y:S01]  /*124c0*/  IMAD.X R247, R247, 0x1, R0, P4 ;  /* 0x00000001f7f77824 */ /* 0x000fe200020e0600 */
[----:B------:R-:W-:Y:S04]  /*124d0*/  STL [R1+0x294], R22 ;  /* 0x0002941601007387 */ /* 0x000fe80000100800 */
[----:B------:R2:W-:Y:S04]  /*124e0*/  STL [R1+0x290], R247 ;  /* 0x000290f701007387 */ /* 0x0005e80000100800 */
[----:B------:R3:W-:Y:S04]  /*124f0*/  LDGSTS.E [R4+0xc004], desc[UR18][R8.64], P2 ;  /* 0x0c00400008047fae */ /* 0x0007e80009121852 */
[----:B-1----:R-:W4:Y:S04]  /*12500*/  LDL.LU R249, [R1+0x2a8] ;  /* 0x0002a80001f97983 */ /* 0x002f280000300800 */
[----:B------:R-:W4:Y:S01]  /*12510*/  LDL.LU R248, [R1+0x2ac] ;  /* 0x0002ac0001f87983 */ /* 0x000f220000300800 */
[----:B---3--:R-:W-:-:S02]  /*12520*/  IMAD.MOV.U32 R9, RZ, RZ, R247 ;  /* 0x000000ffff097224 */ /* 0x008fc400078e00f7 */
[----:B------:R-:W-:Y:S01]  /*12530*/  IMAD.MOV.U32 R8, RZ, RZ, R22 ;  /* 0x000000ffff087224 */ /* 0x000fe200078e0016 */
[----:B--2---:R-:W2:Y:S04]  /*12540*/  LDL.LU R247, [R1+0x2b0] ;  /* 0x0002b00001f77983 */ /* 0x004ea80000300800 */
[----:B------:R-:W3:Y:S04]  /*12550*/  LDL.LU R22, [R1+0x2b4] ;  /* 0x0002b40001167983 */ /* 0x000ee80000300800 */
[----:B------:R1:W-:Y:S01]  /*12560*/  LDGSTS.E [R4+0x8], desc[UR18][R8.64], P1 ;  /* 0x0000800008047fae */ /* 0x0003e20008921852 */
[----:B------:R-:W-:-:S04]  /*12570*/  IADD3 R16, P2, R16, R2, RZ ;  /* 0x0000000210107210 */ /* 0x000fc80007f5e0ff */
[----:B------:R-:W-:Y:S01]  /*12580*/  IADD3.X R17, R17, R0, RZ, P2, !PT ;  /* 0x0000000011117210 */ /* 0x000fe200017fe4ff */
[----:B------:R-:W-:Y:S01]  /*12590*/  STL [R1+0x29c], R16 ;  /* 0x00029c1001007387 */ /* 0x000fe20000100800 */
[----:B-1----:R-:W-:Y:S01]  /*125a0*/  IMAD.MOV.U32 R8, RZ, RZ, R16 ;  /* 0x000000ffff087224 */ /* 0x002fe200078e0010 */
[----:B----4-:R-:W-:Y:S02]  /*125b0*/  IADD3 R14, P3, R14, R2, RZ ;  /* 0x000000020e0e7210 */ /* 0x010fe40007f7e0ff */
        /* <DEDUP_REMOVED lines=8> */
[----:B----4-:R-:W-:Y:S01]  /*12640*/  IMAD.MOV.U32 R9, RZ, RZ, R15 ;  /* 0x000000ffff097224 */ /* 0x010fe200078e000f */
[----:B------:R-:W-:-:S02]  /*12650*/  MOV R8, R14 ;  /* 0x0000000e00087202 */ /* 0x000fc40000000f00 */
[----:B------:R-:W4:Y:S04]  /*12660*/  LDL.LU R15, [R1+0x2c0] ;  /* 0x0002c000010f7983 */ /* 0x000f280000300800 */
[----:B------:R-:W4:Y:S01]  /*12670*/  LDL.LU R14, [R1+0x2c4] ;  /* 0x0002c400010e7983 */ /* 0x000f220000300800 */
[----:B------:R-:W-:-:S03]  /*12680*/  ISETP.GT.AND P2, PT, R3, 0xb, PT ;  /* 0x0000000b0300780c */ /* 0x000fc60003f44270 */
[----:B------:R1:W-:Y:S01]  /*12690*/  LDGSTS.E [R4+0x8008], desc[UR18][R8.64], P1 ;  /* 0x0800800008047fae */ /* 0x0003e20008921852 */
[----:B------:R-:W-:-:S04]  /*126a0*/  SEL R7, RZ, 0x4, !P2 ;  /* 0x00000004ff077807 */ /* 0x000fc80005000000 */
[----:B------:R-:W-:-:S04]  /*126b0*/  SEL R7, R7, RZ, !P0 ;  /* 0x000000ff07077207 */ /* 0x000fc80004000000 */
[----:B------:R-:W-:Y:S02]  /*126c0*/  ISETP.NE.U32.AND P2, PT, R7, RZ, PT ;  /* 0x000000ff0700720c */ /* 0x000fe40003f45070 */
[----:B------:R-:W-:-:S05]  /*126d0*/  IADD3 R248, P3, R248, R2, RZ ;  /* 0x00000002f8f87210 */ /* 0x000fca0007f7e0ff */
[--C-:B------:R-:W-:Y:S01]  /*126e0*/  IMAD.X R249, R249, 0x1, R0.reuse, P3 ;  /* 0x00000001f9f97824 */ /* 0x100fe200018e0600 */
[----:B---3--:R-:W-:Y:S01]  /*126f0*/  IADD3 R22, P4, R22, R2, RZ ;  /* 0x0000000216167210 */ /* 0x008fe20007f9e0ff */
[----:B------:R-:W-:Y:S01]  /*12700*/  STL [R1+0x2ac], R248 ;  /* 0x0002acf801007387 */ /* 0x000fe20000100800 */
[----:B-1----:R-:W-:Y:S01]  /*12710*/  MOV R8, R248 ;  /* 0x000000f800087202 */ /* 0x002fe20000000f00 */
[----:B------:R-:W-:Y:S02]  /*12720*/  IMAD.MOV.U32 R9, RZ, RZ, R249 ;  /* 0x000000ffff097224 */ /* 0x000fe400078e00f9 */
[----:B--2---:R-:W-:Y:S01]  /*12730*/  IMAD.X R247, R247, 0x1, R0, P4 ;  /* 0x00000001f7f77824 */ /* 0x004fe200020e0600 */
        /* <DEDUP_REMOVED lines=9> */
[----:B------:R-:W2:Y:S01]  /*127d0*/  LDL.LU R22, [R1+0x654] ;  /* 0x0006540001167983 */ /* 0x000ea20000300800 */
[----:B------:R-:W-:-:S03]  /*127e0*/  IADD3 R16, P1, R16, R2, RZ ;  /* 0x0000000210107210 */ /* 0x000fc60007f3e0ff */
[----:B------:R1:W-:Y:S01]  /*127f0*/  LDGSTS.E [R4+0xc], desc[UR18][R8.64], P2 ;  /* 0x0000c00008047fae */ /* 0x0003e20009121852 */
[----:B------:R-:W-:Y:S02]  /*12800*/  IADD3.X R17, R17, R0, RZ, P1, !PT ;  /* 0x0000000011117210 */ /* 0x000fe40000ffe4ff */
[----:B----4-:R-:W-:Y:S01]  /*12810*/  IADD3 R14, P3, R14, R2, RZ ;  /* 0x000000020e0e7210 */ /* 0x010fe20007f7e0ff */
[----:B------:R-:W-:Y:S04]  /*12820*/  STL [R1+0x2bc], R16 ;  /* 0x0002bc1001007387 */ /* 0x000fe80000100800 */
[----:B------:R-:W-:Y:S01]  /*12830*/  IMAD.X R15, R15, 0x1, R0, P3 ;  /* 0x000000010f0f7824 */ /* 0x000fe200018e0600 */
[----:B------:R4:W-:Y:S01]  /*12840*/  STL [R1+0x2b8], R17 ;  /* 0x0002b81101007387 */ /* 0x0009e20000100800 */
[----:B-1----:R-:W-:-:S02]  /*12850*/  IMAD.MOV.U32 R8, RZ, RZ, R16 ;  /* 0x000000ffff087224 */ /* 0x002fc400078e0010 */
[----:B------:R-:W-:Y:S01]  /*12860*/  IMAD.MOV.U32 R9, RZ, RZ, R17 ;  /* 0x000000ffff097224 */ /* 0x000fe200078e0011 */
[----:B------:R-:W-:Y:S04]  /*12870*/  STL [R1+0x2c4], R14 ;  /* 0x0002c40e01007387 */ /* 0x000fe80000100800 */
[----:B------:R1:W-:Y:S04]  /*12880*/  STL [R1+0x2c0], R15 ;  /* 0x0002c00f01007387 */ /* 0x0003e80000100800 */
[----:B----4-:R-:W4:Y:S04]  /*12890*/  LDL.LU R17, [R1+0x658] ;  /* 0x0006580001117983 */ /* 0x010f280000300800 */
[----:B------:R-:W4:Y:S04]  /*128a0*/  LDL.LU R16, [R1+0x65c] ;  /* 0x00065c0001107983 */ /* 0x000f280000300800 */
[----:B------:R1:W-:Y:S02]  /*128b0*/  LDGSTS.E [R4+0x400c], desc[UR18][R8.64], P2 ;  /* 0x0400c00008047fae */ /* 0x0003e40009121852 */
[----:B-1----:R-:W-:Y:S01]  /*128c0*/  IMAD.MOV.U32 R9, RZ, RZ, R15 ;  /* 0x000000ffff097224 */ /* 0x002fe200078e000f */
[----:B------:R-:W-:Y:S01]  /*128d0*/  MOV R8, R14 ;  /* 0x0000000e00087202 */ /* 0x000fe20000000f00 */
        /* <DEDUP_REMOVED lines=23> */
[----:B------:R-:W3:Y:S01]  /*12a50*/  LDL.LU R22, [R1+0x674] ;  /* 0x0006740001167983 */ /* 0x000ee20000300800 */
[----:B----4-:R-:W-:-:S03]  /*12a60*/  IADD3 R16, P2, R16, R2, RZ ;  /* 0x0000000210107210 */ /* 0x010fc60007f5e0ff */
[----:B------:R1:W-:Y:S01]  /*12a70*/  LDGSTS.E [R4+0x10000], desc[UR18][R8.64], P1 ;  /* 0x1000000008047fae */ /* 0x0003e20008921852 */
[----:B------:R-:W-:-:S03]  /*12a80*/  IADD3.X R17, R17, R0, RZ, P2, !PT ;  /* 0x0000000011117210 */ /* 0x000fc600017fe4ff */
[----:B------:R4:W-:Y:S04]  /*12a90*/  STL [R1+0x65c], R16 ;  /* 0x00065c1001007387 */ /* 0x0009e80000100800 */
[----:B------:R-:W-:Y:S01]  /*12aa0*/  STL [R1+0x658], R17 ;  /* 0x0006581101007387 */ /* 0x000fe20000100800 */
[----:B-1----:R-:W-:Y:S02]  /*12ab0*/  IMAD.MOV.U32 R8, RZ, RZ, R16 ;  /* 0x000000ffff087224 */ /* 0x002fe400078e0010 */
[----:B------:R-:W-:-:S05]  /*12ac0*/  IMAD.MOV.U32 R9, RZ, RZ, R17 ;  /* 0x000000ffff097224 */ /* 0x000fca00078e0011 */
[----:B------:R1:W-:Y:S01]  /*12ad0*/  LDGSTS.E [R4+0x14000], desc[UR18][R8.64], P1 ;  /* 0x1400000008047fae */ /* 0x0003e20008921852 */
[----:B------:R-:W-:-:S05]  /*12ae0*/  IADD3 R14, P3, R14, R2, RZ ;  /* 0x000000020e0e7210 */ /* 0x000fca0007f7e0ff */
[----:B------:R-:W-:Y:S01]  /*12af0*/  IMAD.X R15, R15, 0x1, R0, P3 ;  /* 0x000000010f0f7824 */ /* 0x000fe200018e0600 */
[----:B------:R4:W-:Y:S04]  /*12b00*/  STL [R1+0x664], R14 ;  /* 0x0006640e01007387 */ /* 0x0009e80000100800 */
[----:B------:R4:W-:Y:S01]  /*12b10*/  STL [R1+0x660], R15 ;  /* 0x0006600f01007387 */ /* 0x0009e20000100800 */
[----:B-1----:R-:W-:-:S03]  /*12b20*/  MOV R8, R14 ;  /* 0x0000000e00087202 */ /* 0x002fc60000000f00 */
[----:B----4-:R-:W4:Y:S01]  /*12b30*/  LDL.LU R16, [R1+0x678] ;  /* 0x0006780001107983 */ /* 0x010f220000300800 */
[----:B------:R-:W-:-:S03]  /*12b40*/  IMAD.MOV.U32 R9, RZ, RZ, R15 ;  /* 0x000000ffff097224 */ /* 0x000fc600078e000f */
[----:B------:R-:W4:Y:S04]  /*12b50*/  LDL.LU R14, [R1+0x67c] ;  /* 0x00067c00010e7983 */ /* 0x000f280000300800 */
        /* <DEDUP_REMOVED lines=10> */
[----:B------:R-:W-:Y:S04]  /*12c00*/  STL [R1+0x66c], R248 ;  /* 0x00066cf801007387 */ /* 0x000fe80000100800 */
[----:B--2---:R-:W-:Y:S01]  /*12c10*/  IMAD.X R247, R247, 0x1, R0, P4 ;  /* 0x00000001f7f77824 */ /* 0x004fe200020e0600 */
[----:B------:R2:W-:Y:S01]  /*12c20*/  STL [R1+0x668], R249 ;  /* 0x000668f901007387 */ /* 0x0005e20000100800 */
[----:B-1----:R-:W-:Y:S01]  /*12c30*/  MOV R8, R248 ;  /* 0x000000f800087202 */ /* 0x002fe20000000f00 */
[----:B------:R-:W-:Y:S02]  /*12c40*/  IMAD.MOV.U32 R9, RZ, RZ, R249 ;  /* 0x000000ffff097224 */ /* 0x000fe400078e00f9 */
[----:B------:R-:W-:Y:S04]  /*12c50*/  STL [R1+0x674], R22 ;  /* 0x0006741601007387 */ /* 0x000fe80000100800 */
[----:B------:R1:W-:Y:S04]  /*12c60*/  STL [R1+0x670], R247 ;  /* 0x000670f701007387 */ /* 0x0003e80000100800 */
[----:B--2---:R-:W2:Y:S04]  /*12c70*/  LDL.LU R249, [R1+0x688] ;  /* 0x0006880001f97983 */ /* 0x004ea80000300800 */
[----:B------:R-:W3:Y:S04]  /*12c80*/  LDL.LU R248, [R1+0x68c] ;  /* 0x00068c0001f87983 */ /* 0x000ee80000300800 */
[----:B------:R1:W-:Y:S02]  /*12c90*/  LDGSTS.E [R4+0x1c000], desc[UR18][R8.64], P1 ;  /* 0x1c00000008047fae */ /* 0x0003e40008921852 */
[----:B-1----:R-:W-:Y:S01]  /*12ca0*/  IMAD.MOV.U32 R8, RZ, RZ, R22 ;  /* 0x000000ffff087224 */ /* 0x002fe200078e0016 */
[----:B----4-:R-:W-:Y:S01]  /*12cb0*/  IADD3 R14, P1, R14, R2, RZ ;  /* 0x000000020e0e7210 */ /* 0x010fe20007f3e0ff */
[----:B------:R-:W-:-:S02]  /*12cc0*/  IMAD.MOV.U32 R9, RZ, RZ, R247 ;  /* 0x000000ffff097224 */ /* 0x000fc400078e00f7 */
[----:B------:R-:W4:Y:S01]  /*12cd0*/  LDL.LU R247, [R1+0x690] ;  /* 0x0006900001f77983 */ /* 0x000f220000300800 */
[----:B------:R-:W-:-:S03]  /*12ce0*/  IADD3.X R16, R16, R0, RZ, P1, !PT ;  /* 0x0000000010107210 */ /* 0x000fc60000ffe4ff */
[----:B------:R-:W4:Y:S01]  /*12cf0*/  LDL.LU R22, [R1+0x694] ;  /* 0x0006940001167983 */ /* 0x000f220000300800 */
[----:B------:R-:W-:-:S03]  /*12d00*/  IADD3 R15, P3, R15, R2, RZ ;  /* 0x000000020f0f7210 */ /* 0x000fc60007f7e0ff */
[----:B------:R1:W-:Y:S02]  /*12d10*/  LDGSTS.E [R4+0x10004], desc[UR18][R8.64], P2 ;  /* 0x1000400008047fae */ /* 0x0003e40009121852 */
[----:B------:R-:W-:Y:S02]  /*12d20*/  IMAD.X R17, R17, 0x1, R0, P3 ;  /* 0x0000000111117824 */ /* 0x000fe400018e0600 */
[----:B------:R-:W-:Y:S04]  /*12d30*/  STL [R1+0x67c], R14 ;  /* 0x00067c0e01007387 */ /* 0x000fe80000100800 */
[----:B------:R1:W-:Y:S02]  /*12d40*/  STL [R1+0x678], R16 ;  /* 0x0006781001007387 */ /* 0x0003e40000100800 */
[----:B-1----:R-:W-:-:S02]  /*12d50*/  IMAD.MOV.U32 R8, RZ, RZ, R14 ;  /* 0x000000ffff087224 */ /* 0x002fc400078e000e */
[----:B------:R-:W-:Y:S01]  /*12d60*/  IMAD.MOV.U32 R9, RZ, RZ, R16 ;  /* 0x000000ffff097224 */ /* 0x000fe200078e0010 */
[----:B------:R-:W-:Y:S04]  /*12d70*/  STL [R1+0x684], R15 ;  /* 0x0006840f01007387 */ /* 0x000fe80000100800 */
[----:B------:R-:W4:Y:S04]  /*12d80*/  LDL.LU R16, [R1+0x69c] ;  /* 0x00069c0001107983 */ /* 0x000f280000300800 */
[----:B------:R1:W-:Y:S04]  /*12d90*/  STL [R1+0x680], R17 ;  /* 0x0006801101007387 */ /* 0x0003e80000100800 */
[----:B------:R1:W-:Y:S04]  /*12da0*/  LDGSTS.E [R4+0x14004], desc[UR18][R8.64], P2 ;  /* 0x1400400008047fae */ /* 0x0003e80009121852 */
[----:B------:R-:W4:Y:S01]  /*12db0*/  LDL.LU R14, [R1+0x6a4] ;  /* 0x0006a400010e7983 */ /* 0x000f220000300800 */
[----:B-1----:R-:W-:-:S03]  /*12dc0*/  IMAD.MOV.U32 R9, RZ, RZ, R17 ;  /* 0x000000ffff097224 */ /* 0x002fc600078e0011 */
[----:B------:R-:W4:Y:S01]  /*12dd0*/  LDL.LU R17, [R1+0x698] ;  /* 0x0006980001117983 */ /* 0x000f220000300800 */
[----:B------:R-:W-:-:S03]  /*12de0*/  MOV R8, R15 ;  /* 0x0000000f00087202 */ /* 0x000fc60000000f00 */
[----:B------:R-:W4:Y:S01]  /*12df0*/  LDL.LU R15, [R1+0x6a0] ;  /* 0x0006a000010f7983 */ /* 0x000f220000300800 */
[----:B------:R-:W-:-:S03]  /*12e00*/  ISETP.GT.AND P1, PT, R3, 0x2a, PT ;  /* 0x0000002a0300780c */ /* 0x000fc60003f24270 */
[----:B------:R1:W-:Y:S01]  /*12e10*/  LDGSTS.E [R4+0x18004], desc[UR18][R8.64], P2 ;  /* 0x1800400008047fae */ /* 0x0003e20009121852 */
[----:B------:R-:W-:-:S04]  /*12e20*/  SEL R7, RZ, 0x4, !P1 ;  /* 0x00000004ff077807 */ /* 0x000fc80004800000 */
[----:B------:R-:W-:-:S04]  /*12e30*/  SEL R7, R7, RZ, !P0 ;  /* 0x000000ff07077207 */ /* 0x000fc80004000000 */
[----:B------:R-:W-:Y:S02]  /*12e40*/  ISETP.NE.U32.AND P1, PT, R7, RZ, PT ;  /* 0x000000ff0700720c */ /* 0x000fe40003f25070 */
[----:B---3--:R-:W-:-:S05]  /*12e50*/  IADD3 R248, P3, R248, R2, RZ ;  /* 0x00000002f8f87210 */ /* 0x008fca0007f7e0ff */
[----:B--2---:R-:W-:Y:S01]  /*12e60*/  IMAD.X R249, R249, 0x1, R0, P3 ;  /* 0x00000001f9f97824 */ /* 0x004fe200018e0600 */
[----:B-1----:R-:W-:-:S03]  /*12e70*/  MOV R8, R248 ;  /* 0x000000f800087202 */ /* 0x002fc60000000f00 */
[----:B------:R-:W-:-:S05]  /*12e80*/  IMAD.MOV.U32 R9, RZ, RZ, R249 ;  /* 0x000000ffff097224 */ /* 0x000fca00078e00f9 */
[----:B------:R1:W-:Y:S01]  /*12e90*/  LDGSTS.E [R4+0x1c004], desc[UR18][R8.64], P2 ;  /* 0x1c00400008047fae */ /* 0x0003e20009121852 */
[----:B----4-:R-:W-:-:S05]  /*12ea0*/  IADD3 R22, P4, R22, R2, RZ ;  /* 0x0000000216167210 */ /* 0x010fca0007f9e0ff */
[----:B------:R-:W-:Y:S02]  /*12eb0*/  IMAD.X R247, R247, 0x1, R0, P4 ;  /* 0x00000001f7f77824 */ /* 0x000fe400020e0600 */
[----:B-1----:R-:W-:Y:S02]  /*12ec0*/  IMAD.MOV.U32 R8, RZ, RZ, R22 ;  /* 0x000000ffff087224 */ /* 0x002fe400078e0016 */
[----:B------:R-:W-:Y:S01]  /*12ed0*/  IMAD.MOV.U32 R9, RZ, RZ, R247 ;  /* 0x000000ffff097224 */ /* 0x000fe200078e00f7 */
[----:B------:R1:W-:Y:S04]  /*12ee0*/  STL [R1+0x68c], R248 ;  /* 0x00068cf801007387 */ /* 0x0003e80000100800 */
[----:B------:R-:W-:Y:S01]  /*12ef0*/  STL [R1+0x688], R249 ;  /* 0x000688f901007387 */ /* 0x000fe20000100800 */
[----:B------:R-:W-:-:S03]  /*12f00*/  IADD3 R16, P2, R16, R2, RZ ;  /* 0x0000000210107210 */ /* 0x000fc60007f5e0ff */
[----:B------:R-:W-:Y:S04]  /*12f10*/  STL [R1+0x694], R22 ;  /* 0x0006941601007387 */ /* 0x000fe80000100800 */
[----:B------:R-:W-:Y:S04]  /*12f20*/  STL [R1+0x690], R247 ;  /* 0x000690f701007387 */ /* 0x000fe80000100800 */
[----:B------:R2:W-:Y:S01]  /*12f30*/  LDGSTS.E [R4+0x10008], desc[UR18][R8.64], P1 ;  /* 0x1000800008047fae */ /* 0x0005e20008921852 */
[----:B------:R-:W-:-:S03]  /*12f40*/  IADD3 R14, P3, R14, R2, RZ ;  /* 0x000000020e0e7210 */ /* 0x000fc60007f7e0ff */
[----:B------:R-:W-:Y:S01]  /*12f50*/  STL [R1+0x69c], R16 ;  /* 0x00069c1001007387 */ /* 0x000fe20000100800 */
[----:B------:R-:W-:Y:S01]  /*12f60*/  IADD3.X R17, R17, R0, RZ, P2, !PT ;  /* 0x0000000011117210 */ /* 0x000fe200017fe4ff */
[----:B--2---:R-:W-:Y:S02]  /*12f70*/  IMAD.MOV.U32 R8, RZ, RZ, R16 ;  /* 0x000000ffff087224 */ /* 0x004fe400078e0010 */
[----:B------:R-:W-:Y:S02]  /*12f80*/  IMAD.X R15, R15, 0x1, R0, P3 ;  /* 0x000000010f0f7824 */ /* 0x000fe400018e0600 */
        /* <DEDUP_REMOVED lines=9> */
[----:B----4-:R-:W-:Y:S01]  /*13020*/  MOV R8, R14 ;  /* 0x0000000e00087202 */ /* 0x010fe20000000f00 */
[----:B------:R-:W-:-:S02]  /*13030*/  IMAD.MOV.U32 R9, RZ, RZ, R15 ;  /* 0x000000ffff097224 */ /* 0x000fc400078e000f */
[----:B------:R-:W4:Y:S04]  /*13040*/  LDL.LU R247, [R1+0x6c0] ;  /* 0x0006c00001f77983 */ /* 0x000f280000300800 */
        /* <DEDUP_REMOVED lines=20> */
[----:B------:R-:W-:Y:S01]  /*13190*/  IMAD.X R249, R249, 0x1, R0, P1 ;  /* 0x00000001f9f97824 */ /* 0x000fe200008e0600 */
[----:B------:R-:W-:Y:S01]  /*131a0*/  IADD3.X R22, R22, R0, RZ, P3, !PT ;  /* 0x0000000016167210 */ /* 0x000fe20001ffe4ff */
[----:B------:R-:W-:Y:S01]  /*131b0*/  STL [R1+0x6b4], R248 ;  /* 0x0006b4f801007387 */ /* 0x000fe20000100800 */
[----:B-1----:R-:W-:Y:S02]  /*131c0*/  IMAD.MOV.U32 R8, RZ, RZ, R248 ;  /* 0x000000ffff087224 */ /* 0x002fe400078e00f8 */
[----:B------:R-:W-:Y:S01]  /*131d0*/  IMAD.MOV.U32 R9, RZ, RZ, R249 ;  /* 0x000000ffff097224 */ /* 0x000fe200078e00f9 */
[----:B------:R-:W-:Y:S04]  /*131e0*/  STL [R1+0x6b0], R249 ;  /* 0x0006b0f901007387 */ /* 0x000fe80000100800 */
[----:B------:R-:W-:Y:S04]  /*131f0*/  STL [R1+0x6bc], R17 ;  /* 0x0006bc1101007387 */ /* 0x000fe80000100800 */
[----:B------:R1:W-:Y:S01]  /*13200*/  LDGSTS.E [R4+0x1000c], desc[UR18][R8.64], P2 ;  /* 0x1000c00008047fae */ /* 0x0003e20009121852 */
[----:B----4-:R-:W-:-:S03]  /*13210*/  IADD3 R16, P1, R16, R2, RZ ;  /* 0x0000000210107210 */ /* 0x010fc60007f3e0ff */
[----:B------:R2:W-:Y:S01]  /*13220*/  STL [R1+0x6b8], R22 ;  /* 0x0006b81601007387 */ /* 0x0005e20000100800 */
[----:B-1----:R-:W-:Y:S01]  /*13230*/  MOV R9, R22 ;  /* 0x0000001600097202 */ /* 0x002fe20000000f00 */
[----:B------:R-:W-:Y:S02]  /*13240*/  IMAD.MOV.U32 R8, RZ, RZ, R17 ;  /* 0x000000ffff087224 */ /* 0x000fe400078e0011 */
[----:B--2---:R-:W2:Y:S04]  /*13250*/  LDL.LU R22, [R1+0x2d0] ;  /* 0x0002d00001167983 */ /* 0x004ea80000300800 */
[----:B------:R-:W3:Y:S01]  /*13260*/  LDL.LU R17, [R1+0x2d4] ;  /* 0x0002d40001117983 */ /* 0x000ee20000300800 */
[----:B------:R-:W-:Y:S01]  /*13270*/  IADD3 R14, P3, R14, R2, RZ ;  /* 0x000000020e0e7210 */ /* 0x000fe20007f7e0ff */
[----:B------:R-:W-:-:S02]  /*13280*/  IMAD.X R247, R247, 0x1, R0, P1 ;  /* 0x00000001f7f77824 */ /* 0x000fc400008e0600 */
[----:B------:R1:W-:Y:S02]  /*13290*/  LDGSTS.E [R4+0x1400c], desc[UR18][R8.64], P2 ;  /* 0x1400c00008047fae */ /* 0x0003e40009121852 */
[----:B------:R-:W-:Y:S02]  /*132a0*/  IMAD.X R15, R15, 0x1, R0, P3 ;  /* 0x000000010f0f7824 */ /* 0x000fe400018e0600 */
[----:B------:R4:W-:Y:S04]  /*132b0*/  STL [R1+0x6c4], R16 ;  /* 0x0006c41001007387 */ /* 0x0009e80000100800 */
[----:B------:R-:W-:Y:S01]  /*132c0*/  STL [R1+0x6c0], R247 ;  /* 0x0006c0f701007387 */ /* 0x000fe20000100800 */
[----:B-1----:R-:W-:Y:S01]  /*132d0*/  IMAD.MOV.U32 R8, RZ, RZ, R16 ;  /* 0x000000ffff087224 */ /* 0x002fe200078e0010 */
[----:B------:R-:W-:-:S02]  /*132e0*/  MOV R9, R247 ;  /* 0x000000f700097202 */ /* 0x000fc40000000f00 */
[----:B------:R-:W-:Y:S04]  /*132f0*/  STL [R1+0x6cc], R14 ;  /* 0x0006cc0e01007387 */ /* 0x000fe80000100800 */
[----:B------:R1:W-:Y:S04]  /*13300*/  LDGSTS.E [R4+0x1800c], desc[UR18][R8.64], P2 ;  /* 0x1800c00008047fae */ /* 0x0003e80009121852 */
[----:B------:R1:W-:Y:S04]  /*13310*/  STL [R1+0x6c8], R15 ;  /* 0x0006c80f01007387 */ /* 0x0003e80000100800 */
[----:B----4-:R-:W4:Y:S01]  /*13320*/  LDL.LU R16, [R1+0x2d8] ;  /* 0x0002d80001107983 */ /* 0x010f220000300800 */
[----:B-1----:R-:W-:-:S03]  /*13330*/  IMAD.MOV.U32 R9, RZ, RZ, R15 ;  /* 0x000000ffff097224 */ /* 0x002fc600078e000f */
[----:B------:R-:W4:Y:S01]  /*13340*/  LDL.LU R15, [R1+0x2dc] ;  /* 0x0002dc00010f7983 */ /* 0x000f220000300800 */
[----:B------:R-:W-:-:S03]  /*13350*/  IMAD.MOV.U32 R8, RZ, RZ, R14 ;  /* 0x000000ffff087224 */ /* 0x000fc600078e000e */
[----:B------:R-:W4:Y:S04]  /*13360*/  LDL.LU R14, [R1+0x2e0] ;  /* 0x0002e000010e7983 */ /* 0x000f280000300800 */
[----:B------:R-:W4:Y:S01]  /*13370*/  LDL.LU R7, [R1+0x2e4] ;  /* 0x0002e40001077983 */ /* 0x000f220000300800 */
[----:B------:R-:W-:-:S03]  /*13380*/  ISETP.GT.AND P1, PT, R3, 0xc, PT ;  /* 0x0000000c0300780c */ /* 0x000fc60003f24270 */
[----:B------:R1:W-:Y:S02]  /*13390*/  LDGSTS.E [R4+0x1c00c], desc[UR18][R8.64], P2 ;  /* 0x1c00c00008047fae */ /* 0x0003e40009121852 */
[----:B-1----:R-:W-:-:S04]  /*133a0*/  SEL R4, RZ, 0x4, !P1 ;  /* 0x00000004ff047807 */ /* 0x002fc80004800000 */
[----:B------:R-:W-:-:S04]  /*133b0*/  SEL R4, R4, RZ, !P0 ;  /* 0x000000ff04047207 */ /* 0x000fc80004000000 */
[----:B------:R-:W-:Y:S02]  /*133c0*/  ISETP.NE.U32.AND P1, PT, R4, RZ, PT ;  /* 0x000000ff0400720c */ /* 0x000fe40003f25070 */
[----:B------:R-:W-:-:S04]  /*133d0*/  LOP3.LUT R4, R12, 0x30, RZ, 0x3c, !PT ;  /* 0x000000300c047812 */ /* 0x000fc800078e3cff */
[----:B------:R-:W-:Y:S02]  /*133e0*/  IADD3 R4, R4, UR5, RZ ;  /* 0x0000000504047c10 */ /* 0x000fe4000fffe0ff */
[----:B---3--:R-:W-:-:S05]  /*133f0*/  IADD3 R17, P2, R17, R2, RZ ;  /* 0x0000000211117210 */ /* 0x008fca0007f5e0ff */
[----:B--2---:R-:W-:Y:S01]  /*13400*/  IMAD.X R22, R22, 0x1, R0, P2 ;  /* 0x0000000116167824 */ /* 0x004fe200010e0600 */
[----:B------:R-:W-:Y:S04]  /*13410*/  STL [R1+0x2d4], R17 ;  /* 0x0002d41101007387 */ /* 0x000fe80000100800 */
[----:B------:R1:W-:Y:S01]  /*13420*/  STL [R1+0x2d0], R22 ;  /* 0x0002d01601007387 */ /* 0x0003e20000100800 */
[----:B------:R-:W-:-:S03]  /*13430*/  IMAD.MOV.U32 R9, RZ, RZ, R22 ;  /* 0x000000ffff097224 */ /* 0x000fc600078e0016 */
[----:B------:R-:W2:Y:S04]  /*13440*/  LDL.LU R249, [R1+0x2e8] ;  /* 0x0002e80001f97983 */ /* 0x000ea80000300800 */
[----:B------:R-:W3:Y:S04]  /*13450*/  LDL.LU R248, [R1+0x2ec] ;  /* 0x0002ec0001f87983 */ /* 0x000ee80000300800 */
[----:B------:R-:W2:Y:S04]  /*13460*/  LDL.LU R247, [R1+0x2f0] ;  /* 0x0002f00001f77983 */ /* 0x000ea80000300800 */
[----:B-1----:R-:W2:Y:S01]  /*13470*/  LDL.LU R22, [R1+0x2f4] ;  /* 0x0002f40001167983 */ /* 0x002ea20000300800 */
[----:B------:R-:W-:-:S05]  /*13480*/  IMAD.MOV.U32 R8, RZ, RZ, R17 ;  /* 0x000000ffff087224 */ /* 0x000fca00078e0011 */
[----:B------:R1:W-:Y:S01]  /*13490*/  LDGSTS.E [R4], desc[UR18][R8.64], P1 ;  /* 0x0000000008047fae */ /* 0x0003e20008921852 */
[----:B----4-:R-:W-:-:S05]  /*134a0*/  IADD3 R15, P2, R15, R2, RZ ;  /* 0x000000020f0f7210 */ /* 0x010fca0007f5e0ff */
[----:B------:R-:W-:Y:S01]  /*134b0*/  IMAD.X R16, R16, 0x1, R0, P2 ;  /* 0x0000000110107824 */ /* 0x000fe200010e0600 */
[----:B------:R-:W-:Y:S01]  /*134c0*/  IADD3 R7, P3, R7, R2, RZ ;  /* 0x0000000207077210 */ /* 0x000fe20007f7e0ff */
[----:B------:R-:W-:Y:S03]  /*134d0*/  STL [R1+0x2dc], R15 ;  /* 0x0002dc0f01007387 */ /* 0x000fe60000100800 */
[----:B------:R-:W-:Y:S01]  /*134e0*/  IADD3.X R14, R14, R0, RZ, P3, !PT ;  /* 0x000000000e0e7210 */ /* 0x000fe20001ffe4ff */
[----:B------:R4:W-:Y:S01]  /*134f0*/  STL [R1+0x2d8], R16 ;  /* 0x0002d81001007387 */ /* 0x0009e20000100800 */
[----:B-1----:R-:W-:Y:S02]  /*13500*/  IMAD.MOV.U32 R8, RZ, RZ, R15 ;  /* 0x000000ffff087224 */ /* 0x002fe400078e000f */
[----:B------:R-:W-:Y:S01]  /*13510*/  IMAD.MOV.U32 R9, RZ, RZ, R16 ;  /* 0x000000ffff097224 */ /* 0x000fe200078e0010 */
[----:B------:R-:W-:Y:S04]  /*13520*/  STL [R1+0x2e4], R7 ;  /* 0x0002e40701007387 */ /* 0x000fe80000100800 */
[----:B------:R1:W-:Y:S04]  /*13530*/  STL [R1+0x2e0], R14 ;  /* 0x0002e00e01007387 */ /* 0x0003e80000100800 */
[----:B------:R-:W2:Y:S04]  /*13540*/  LDL.LU R17, [R1+0x2f8] ;  /* 0x0002f80001117983 */ /* 0x000ea80000300800 */
[----:B----4-:R-:W4:Y:S04]  /*13550*/  LDL.LU R16, [R1+0x2fc] ;  /* 0x0002fc0001107983 */ /* 0x010f280000300800 */
[----:B------:R1:W-:Y:S04]  /*13560*/  LDGSTS.E [R4+0x4000], desc[UR18][R8.64], P1 ;  /* 0x0400000008047fae */ /* 0x0003e80008921852 */
[----:B------:R-:W4:Y:S01]  /*13570*/  LDL.LU R15, [R1+0x300] ;  /* 0x00030000010f7983 */ /* 0x000f220000300800 */
[----:B-1----:R-:W-:-:S03]  /*13580*/  MOV R9, R14 ;  /* 0x0000000e00097202 */ /* 0x002fc60000000f00 */
        /* <DEDUP_REMOVED lines=11> */
[----:B-1----:R-:W-:-:S03]  /*13640*/  IMAD.MOV.U32 R8, RZ, RZ, R248 ;  /* 0x000000ffff087224 */ /* 0x002fc600078e00f8 */
[----:B------:R-:W-:Y:S01]  /*13650*/  IMAD.X R247, R247, 0x1, R0, P4 ;  /* 0x00000001f7f77824 */ /* 0x000fe200020e0600 */
[----:B------:R1:W-:Y:S01]  /*13660*/  STL [R1+0x2e8], R249 ;  /* 0x0002e8f901007387 */ /* 0x0003e20000100800 */
[----:B------:R-:W-:-:S03]  /*13670*/  MOV R9, R249 ;  /* 0x000000f900097202 */ /* 0x000fc60000000f00 */
[----:B------:R-:W-:Y:S04]  /*13680*/  STL [R1+0x2f4], R22 ;  /* 0x0002f41601007387 */ /* 0x000fe80000100800 */
[----:B------:R2:W-:Y:S04]  /*13690*/  STL [R1+0x2f0], R247 ;  /* 0x0002f0f701007387 */ /* 0x0005e80000100800 */
[----:B-1----:R-:W3:Y:S04]  /*136a0*/  LDL.LU R249, [R1+0x308] ;  /* 0x0003080001f97983 */ /* 0x002ee80000300800 */
[----:B------:R-:W3:Y:S04]  /*136b0*/  LDL.LU R248, [R1+0x30c] ;  /* 0x00030c0001f87983 */ /* 0x000ee80000300800 */
[----:B------:R1:W-:Y:S02]  /*136c0*/  LDGSTS.E [R4+0xc000], desc[UR18][R8.64], P1 ;  /* 0x0c00000008047fae */ /* 0x0003e40008921852 */
[----:B-1----:R-:W-:-:S02]  /*136d0*/  IMAD.MOV.U32 R9, RZ, RZ, R247 ;  /* 0x000000ffff097224 */ /* 0x002fc400078e00f7 */
[----:B------:R-:W-:Y:S01]  /*136e0*/  IMAD.MOV.U32 R8, RZ, RZ, R22 ;  /* 0x000000ffff087224 */ /* 0x000fe200078e0016 */
[----:B--2---:R-:W2:Y:S01]  /*136f0*/  LDL.LU R247, [R1+0x310] ;  /* 0x0003100001f77983 */ /* 0x004ea20000300800 */
[----:B----4-:R-:W-:-:S03]  /*13700*/  IADD3 R16, P1, R16, R2, RZ ;  /* 0x0000000210107210 */ /* 0x010fc60007f3e0ff */
[----:B------:R-:W4:Y:S02]  /*13710*/  LDL.LU R22, [R1+0x314] ;  /* 0x0003140001167983 */ /* 0x000f240000300800 */
[----:B------:R-:W-:Y:S02]  /*13720*/  IMAD.X R17, R17, 0x1, R0, P1 ;  /* 0x0000000111117824 */ /* 0x000fe400008e0600 */
[----:B------:R1:W-:Y:S01]  /*13730*/  LDGSTS.E [R4+0x4], desc[UR18][R8.64], P2 ;  /* 0x0000400008047fae */ /* 0x0003e20009121852 */
[----:B------:R-:W-:-:S03]  /*13740*/  IADD3 R14, P3, R14, R2, RZ ;  /* 0x000000020e0e7210 */ /* 0x000fc60007f7e0ff */
[----:B------:R-:W-:Y:S01]  /*13750*/  STL [R1+0x2fc], R16 ;  /* 0x0002fc1001007387 */ /* 0x000fe20000100800 */
[----:B------:R-:W-:Y:S01]  /*13760*/  IADD3.X R15, R15, R0, RZ, P3, !PT ;  /* 0x000000000f0f7210 */ /* 0x000fe20001ffe4ff */
[----:B-1----:R-:W-:Y:S02]  /*13770*/  IMAD.MOV.U32 R8, RZ, RZ, R16 ;  /* 0x000000ffff087224 */ /* 0x002fe400078e0010 */
[----:B------:R1:W-:Y:S01]  /*13780*/  STL [R1+0x2f8], R17 ;  /* 0x0002f81101007387 */ /* 0x0003e20000100800 */
[----:B------:R-:W-:-:S03]  /*13790*/  IMAD.MOV.U32 R9, RZ, RZ, R17 ;  /* 0x000000ffff097224 */ /* 0x000fc600078e0011 */
[----:B------:R-:W-:Y:S04]  /*137a0*/  STL [R1+0x304], R14 ;  /* 0x0003040e01007387 */ /* 0x000fe80000100800 */
[----:B------:R1:W-:Y:S04]  /*137b0*/  STL [R1+0x300], R15 ;  /* 0x0003000f01007387 */ /* 0x0003e80000100800 */
[----:B-1----:R-:W2:Y:S04]  /*137c0*/  LDL.LU R17, [R1+0x318] ;  /* 0x0003180001117983 */ /* 0x002ea80000300800 */
[----:B------:R1:W-:Y:S04]  /*137d0*/  LDGSTS.E [R4+0x4004], desc[UR18][R8.64], P2 ;  /* 0x0400400008047fae */ /* 0x0003e80009121852 */
[----:B------:R-:W2:Y:S01]  /*137e0*/  LDL.LU R16, [R1+0x31c] ;  /* 0x00031c0001107983 */ /* 0x000ea20000300800 */
[----:B-1----:R-:W-:Y:S01]  /*137f0*/  MOV R9, R15 ;  /* 0x0000000f00097202 */ /* 0x002fe20000000f00 */
[----:B------:R-:W-:-:S02]  /*13800*/  IMAD.MOV.U32 R8, RZ, RZ, R14 ;  /* 0x000000ffff087224 */ /* 0x000fc400078e000e */
[----:B------:R-:W2:Y:S04]  /*13810*/  LDL.LU R15, [R1+0x320] ;  /* 0x00032000010f7983 */ /* 0x000ea80000300800 */
[----:B------:R-:W2:Y:S01]  /*13820*/  LDL.LU R14, [R1+0x324] ;  /* 0x00032400010e7983 */ /* 0x000ea20000300800 */
        /* <DEDUP_REMOVED lines=8> */
[----:B-1----:R-:W-:-:S03]  /*138b0*/  IMAD.MOV.U32 R8, RZ, RZ, R248 ;  /* 0x000000ffff087224 */ /* 0x002fc600078e00f8 */
[----:B------:R-:W-:Y:S01]  /*138c0*/  MOV R9, R249 ;  /* 0x000000f900097202 */ /* 0x000fe20000000f00 */
[----:B------:R1:W-:Y:S04]  /*138d0*/  STL [R1+0x308], R249 ;  /* 0x000308f901007387 */ /* 0x0003e80000100800 */
[----:B------:R3:W-:Y:S01]  /*138e0*/  LDGSTS.E [R4+0xc004], desc[UR18][R8.64], P2 ;  /* 0x0c00400008047fae */ /* 0x0007e20009121852 */
[----:B----4-:R-:W-:-:S05]  /*138f0*/  IADD3 R22, P4, R22, R2, RZ ;  /* 0x0000000216167210 */ /* 0x010fca0007f9e0ff */
[----:B--2---:R-:W-:Y:S01]  /*13900*/  IMAD.X R247, R247, 0x1, R0, P4 ;  /* 0x00000001f7f77824 */ /* 0x004fe200020e0600 */
[----:B------:R-:W-:Y:S01]  /*13910*/  STL [R1+0x314], R22 ;  /* 0x0003141601007387 */ /* 0x000fe20000100800 */
[----:B---3--:R-:W-:-:S03]  /*13920*/  IMAD.MOV.U32 R8, RZ, RZ, R22 ;  /* 0x000000ffff087224 */ /* 0x008fc600078e0016 */
[----:B------:R2:W-:Y:S01]  /*13930*/  STL [R1+0x310], R247 ;  /* 0x000310f701007387 */ /* 0x0005e20000100800 */
[----:B------:R-:W-:-:S03]  /*13940*/  IMAD.MOV.U32 R9, RZ, RZ, R247 ;  /* 0x000000ffff097224 */ /* 0x000fc600078e00f7 */
[----:B-1----:R-:W3:Y:S04]  /*13950*/  LDL.LU R249, [R1+0x328] ;  /* 0x0003280001f97983 */ /* 0x002ee80000300800 */
[----:B------:R-:W4:Y:S04]  /*13960*/  LDL.LU R248, [R1+0x32c] ;  /* 0x00032c0001f87983 */ /* 0x000f280000300800 */
[----:B--2---:R-:W2:Y:S04]  /*13970*/  LDL.LU R247, [R1+0x330] ;  /* 0x0003300001f77983 */ /* 0x004ea80000300800 */
[----:B------:R-:W2:Y:S04]  /*13980*/  LDL.LU R22, [R1+0x334] ;  /* 0x0003340001167983 */ /* 0x000ea80000300800 */
[----:B------:R1:W-:Y:S01]  /*13990*/  LDGSTS.E [R4+0x8], desc[UR18][R8.64], P1 ;  /* 0x0000800008047fae */ /* 0x0003e20008921852 */
[----:B------:R-:W-:-:S05]  /*139a0*/  IADD3 R16, P2, R16, R2, RZ ;  /* 0x0000000210107210 */ /* 0x000fca0007f5e0ff */
[----:B------:R-:W-:Y:S01]  /*139b0*/  IMAD.X R17, R17, 0x1, R0, P2 ;  /* 0x0000000111117824 */ /* 0x000fe200010e0600 */
[----:B------:R-:W-:Y:S01]  /*139c0*/  STL [R1+0x31c], R16 ;  /* 0x00031c1001007387 */ /* 0x000fe20000100800 */
[----:B-1----:R-:W-:Y:S01]  /*139d0*/  IMAD.MOV.U32 R8, RZ, RZ, R16 ;  /* 0x000000ffff087224 */ /* 0x002fe200078e0010 */
[----:B------:R-:W-:Y:S01]  /*139e0*/  IADD3 R14, P3, R14, R2, RZ ;  /* 0x000000020e0e7210 */ /* 0x000fe20007f7e0ff */
[----:B------:R-:W-:-:S03]  /*139f0*/  IMAD.MOV.U32 R9, RZ, RZ, R17 ;  /* 0x000000ffff097224 */ /* 0x000fc600078e0011 */
[----:B------:R-:W-:Y:S01]  /*13a00*/  IADD3.X R15, R15, R0, RZ, P3, !PT ;  /* 0x000000000f0f7210 */ /* 0x000fe20001ffe4ff */
[----:B------:R1:W-:Y:S04]  /*13a10*/  STL [R1+0x318], R17 ;  /* 0x0003181101007387 */ /* 0x0003e80000100800 */
        /* <DEDUP_REMOVED lines=14> */
[----:B----4-:R-:W-:-:S05]  /*13b00*/  IADD3 R248, P3, R248, R2, RZ ;  /* 0x00000002f8f87210 */ /* 0x010fca0007f7e0ff */
[----:B---3--:R-:W-:Y:S01]  /*13b10*/  IMAD.X R249, R249, 0x1, R0, P3 ;  /* 0x00000001f9f97824 */ /* 0x008fe200018e0600 */
[----:B--2---:R-:W-:Y:S01]  /*13b20*/  IADD3 R22, P4, R22, R2, RZ ;  /* 0x0000000216167210 */ /* 0x004fe20007f9e0ff */
        /* <DEDUP_REMOVED lines=8> */
[----:B------:R-:W4:Y:S04]  /*13bb0*/  LDL.LU R248, [R1+0x34c] ;  /* 0x00034c0001f87983 */ /* 0x000f280000300800 */
[----:B------:R1:W-:Y:S02]  /*13bc0*/  LDGSTS.E [R4+0xc008], desc[UR18][R8.64], P1 ;  /* 0x0c00800008047fae */ /* 0x0003e40008921852 */
[----:B-1----:R-:W-:-:S02]  /*13bd0*/  IMAD.MOV.U32 R9, RZ, RZ, R247 ;  /* 0x000000ffff097224 */ /* 0x002fc400078e00f7 */
[----:B------:R-:W-:Y:S01]  /*13be0*/  IMAD.MOV.U32 R8, RZ, RZ, R22 ;  /* 0x000000ffff087224 */ /* 0x000fe200078e0016 */
[----:B--2---:R-:W2:Y:S04]  /*13bf0*/  LDL.LU R247, [R1+0x6d0] ;  /* 0x0006d00001f77983 */ /* 0x004ea80000300800 */
[----:B------:R-:W2:Y:S04]  /*13c00*/  LDL.LU R22, [R1+0x6d4] ;  /* 0x0006d40001167983 */ /* 0x000ea80000300800 */
[----:B------:R1:W-:Y:S01]  /*13c10*/  LDGSTS.E [R4+0xc], desc[UR18][R8.64], P2 ;  /* 0x0000c00008047fae */ /* 0x0003e20009121852 */
[----:B------:R-:W-:-:S05]  /*13c20*/  IADD3 R16, P1, R16, R2, RZ ;  /* 0x0000000210107210 */ /* 0x000fca0007f3e0ff */
[----:B------:R-:W-:Y:S01]  /*13c30*/  IMAD.X R17, R17, 0x1, R0, P1 ;  /* 0x0000000111117824 */ /* 0x000fe200008e0600 */
[----:B------:R-:W-:Y:S01]  /*13c40*/  STL [R1+0x33c], R16 ;  /* 0x00033c1001007387 */ /* 0x000fe20000100800 */
[----:B------:R-:W-:-:S03]  /*13c50*/  IADD3 R14, P3, R14, R2, RZ ;  /* 0x000000020e0e7210 */ /* 0x000fc60007f7e0ff */
[----:B------:R1:W-:Y:S01]  /*13c60*/  STL [R1+0x338], R17 ;  /* 0x0003381101007387 */ /* 0x0003e20000100800 */
[----:B------:R-:W-:Y:S01]  /*13c70*/  IADD3.X R15, R15, R0, RZ, P3, !PT ;  /* 0x000000000f0f7210 */ /* 0x000fe20001ffe4ff */
[----:B-1----:R-:W-:Y:S02]  /*13c80*/  IMAD.MOV.U32 R8, RZ, RZ, R16 ;  /* 0x000000ffff087224 */ /* 0x002fe400078e0010 */
[----:B------:R-:W-:Y:S01]  /*13c90*/  STL [R1+0x344], R14 ;  /* 0x0003440e01007387 */ /* 0x000fe20000100800 */
[----:B------:R-:W-:-:S03]  /*13ca0*/  IMAD.MOV.U32 R9, RZ, RZ, R17 ;  /* 0x000000ffff097224 */ /* 0x000fc600078e0011 */
[----:B------:R1:W-:Y:S04]  /*13cb0*/  STL [R1+0x340], R15 ;  /* 0x0003400f01007387 */ /* 0x0003e80000100800 */
[----:B------:R-:W2:Y:S04]  /*13cc0*/  LDL.LU R17, [R1+0x6d8] ;  /* 0x0006d80001117983 */ /* 0x000ea80000300800 */
[----:B------:R-:W2:Y:S04]  /*13cd0*/  LDL.LU R16, [R1+0x6dc] ;  /* 0x0006dc0001107983 */ /* 0x000ea80000300800 */
[----:B------:R1:W-:Y:S02]  /*13ce0*/  LDGSTS.E [R4+0x400c], desc[UR18][R8.64], P2 ;  /* 0x0400c00008047fae */ /* 0x0003e40009121852 */
[----:B-1----:R-:W-:Y:S01]  /*13cf0*/  MOV R9, R15 ;  /* 0x0000000f00097202 */ /* 0x002fe20000000f00 */
[----:B------:R-:W-:Y:S01]  /*13d00*/  IMAD.MOV.U32 R8, RZ, RZ, R14 ;  /* 0x000000ffff087224 */ /* 0x000fe200078e000e */
        /* <DEDUP_REMOVED lines=9> */
[----:B------:R-:W-:Y:S01]  /*13da0*/  STL [R1+0x34c], R248 ;  /* 0x00034cf801007387 */ /* 0x000fe20000100800 */
[----:B-1----:R-:W-:-:S03]  /*13db0*/  IMAD.MOV.U32 R8, RZ, RZ, R248 ;  /* 0x000000ffff087224 */ /* 0x002fc600078e00f8 */
[----:B------:R-:W-:Y:S01]  /*13dc0*/  MOV R9, R249 ;  /* 0x000000f900097202 */ /* 0x000fe20000000f00 */
[----:B------:R1:W-:Y:S04]  /*13dd0*/  STL [R1+0x348], R249 ;  /* 0x000348f901007387 */ /* 0x0003e80000100800 */
[----:B------:R3:W-:Y:S01]  /*13de0*/  LDGSTS.E [R4+0xc00c], desc[UR18][R8.64], P2 ;  /* 0x0c00c00008047fae */ /* 0x0007e20009121852 */
[----:B--2---:R-:W-:-:S05]  /*13df0*/  IADD3 R22, P4, R22, R2, RZ ;  /* 0x0000000216167210 */ /* 0x004fca0007f9e0ff */
[----:B------:R-:W-:Y:S01]  /*13e00*/  IMAD.X R247, R247, 0x1, R0, P4 ;  /* 0x00000001f7f77824 */ /* 0x000fe200020e0600 */
        /* <DEDUP_REMOVED lines=10> */
[----:B------:R-:W-:Y:S02]  /*13eb0*/  IMAD.X R17, R17, 0x1, R0, P2 ;  /* 0x0000000111117824 */ /* 0x000fe400010e0600 */
[----:B-1----:R-:W-:Y:S02]  /*13ec0*/  IMAD.MOV.U32 R8, RZ, RZ, R16 ;  /* 0x000000ffff087224 */ /* 0x002fe400078e0010 */
[----:B------:R-:W-:Y:S01]  /*13ed0*/  IMAD.MOV.U32 R9, RZ, RZ, R17 ;  /* 0x000000ffff097224 */ /* 0x000fe200078e0011 */
[----:B------:R1:W-:Y:S04]  /*13ee0*/  STL [R1+0x6dc], R16 ;  /* 0x0006dc1001007387 */ /* 0x0003e80000100800 */
[----:B------:R-:W-:Y:S04]  /*13ef0*/  STL [R1+0x6d8], R17 ;  /* 0x0006d81101007387 */ /* 0x000fe80000100800 */
[----:B------:R1:W-:Y:S01]  /*13f00*/  LDGSTS.E [R4+0x14000], desc[UR18][R8.64], P1 ;  /* 0x1400000008047fae */ /* 0x0003e20008921852 */
[----:B------:R-:W-:-:S04]  /*13f10*/  IADD3 R14, P3, R14, R2, RZ ;  /* 0x000000020e0e7210 */ /* 0x000fc80007f7e0ff */
[----:B------:R-:W-:Y:S01]  /*13f20*/  IADD3.X R15, R15, R0, RZ, P3, !PT ;  /* 0x000000000f0f7210 */ /* 0x000fe20001ffe4ff */
[----:B------:R1:W-:Y:S02]  /*13f30*/  STL [R1+0x6e4], R14 ;  /* 0x0006e40e01007387 */ /* 0x0003e40000100800 */
[----:B-1----:R-:W-:Y:S02]  /*13f40*/  IMAD.MOV.U32 R8, RZ, RZ, R14 ;  /* 0x000000ffff087224 */ /* 0x002fe400078e000e */
[----:B------:R1:W-:Y:S04]  /*13f50*/  STL [R1+0x6e0], R15 ;  /* 0x0006e00f01007387 */ /* 0x0003e80000100800 */
[----:B------:R-:W2:Y:S04]  /*13f60*/  LDL.LU R16, [R1+0x6f8] ;  /* 0x0006f80001107983 */ /* 0x000ea80000300800 */
[----:B------:R-:W2:Y:S01]  /*13f70*/  LDL.LU R14, [R1+0x6fc] ;  /* 0x0006fc00010e7983 */ /* 0x000ea20000300800 */
[----:B------:R-:W-:-:S03]  /*13f80*/  MOV R9, R15 ;  /* 0x0000000f00097202 */ /* 0x000fc60000000f00 */
[----:B------:R-:W2:Y:S04]  /*13f90*/  LDL.LU R17, [R1+0x700] ;  /* 0x0007000001117983 */ /* 0x000ea80000300800 */
[----:B-1----:R-:W2:Y:S01]  /*13fa0*/  LDL.LU R15, [R1+0x704] ;  /* 0x00070400010f7983 */ /* 0x002ea20000300800 */
[----:B------:R-:W-:-:S03]  /*13fb0*/  ISETP.GT.AND P2, PT, R3, 0x2d, PT ;  /* 0x0000002d0300780c */ /* 0x000fc60003f44270 */
[----:B------:R1:W-:Y:S01]  /*13fc0*/  LDGSTS.E [R4+0x18000], desc[UR18][R8.64], P1 ;  /* 0x1800000008047fae */ /* 0x0003e20008921852 */
[----:B------:R-:W-:-:S04]  /*13fd0*/  SEL R7, RZ, 0x4, !P2 ;  /* 0x00000004ff077807 */ /* 0x000fc80005000000 */
[----:B------:R-:W-:-:S04]  /*13fe0*/  SEL R7, R7, RZ, !P0 ;  /* 0x000000ff07077207 */ /* 0x000fc80004000000 */
[----:B------:R-:W-:Y:S02]  /*13ff0*/  ISETP.NE.U32.AND P2, PT, R7, RZ, PT ;  /* 0x000000ff0700720c */ /* 0x000fe40003f45070 */
[----:B----4-:R-:W-:-:S05]  /*14000*/  IADD3 R248, P3, R248, R2, RZ ;  /* 0x00000002f8f87210 */ /* 0x010fca0007f7e0ff */
[--C-:B---3--:R-:W-:Y:S01]  /*14010*/  IMAD.X R249, R249, 0x1, R0.reuse, P3 ;  /* 0x00000001f9f97824 */ /* 0x108fe200018e0600 */
[----:B--2---:R-:W-:Y:S01]  /*14020*/  IADD3 R22, P4, R22, R2, RZ ;  /* 0x0000000216167210 */ /* 0x004fe20007f9e0ff */
[----:B------:R-:W-:Y:S04]  /*14030*/  STL [R1+0x6ec], R248 ;  /* 0x0006ecf801007387 */ /* 0x000fe80000100800 */
[----:B------:R-:W-:Y:S01]  /*14040*/  IMAD.X R247, R247, 0x1, R0, P4 ;  /* 0x00000001f7f77824 */ /* 0x000fe200020e0600 */
[----:B------:R2:W-:Y:S01]  /*14050*/  STL [R1+0x6e8], R249 ;  /* 0x0006e8f901007387 */ /* 0x0005e20000100800 */
[----:B-1----:R-:W-:Y:S01]  /*14060*/  IMAD.MOV.U32 R8, RZ, RZ, R248 ;  /* 0x000000ffff087224 */ /* 0x002fe200078e00f8 */
[----:B------:R-:W-:Y:S02]  /*14070*/  MOV R9, R249 ;  /* 0x000000f900097202 */ /* 0x000fe40000000f00 */
[----:B------:R-:W-:Y:S04]  /*14080*/  STL [R1+0x6f4], R22 ;  /* 0x0006f41601007387 */ /* 0x000fe80000100800 */
[----:B------:R1:W-:Y:S04]  /*14090*/  STL [R1+0x6f0], R247 ;  /* 0x0006f0f701007387 */ /* 0x0003e80000100800 */
[----:B--2---:R-:W2:Y:S04]  /*140a0*/  LDL.LU R249, [R1+0x708] ;  /* 0x0007080001f97983 */ /* 0x004ea80000300800 */
[----:B------:R-:W3:Y:S04]  /*140b0*/  LDL.LU R248, [R1+0x70c] ;  /* 0x00070c0001f87983 */ /* 0x000ee80000300800 */
[----:B------:R4:W-:Y:S02]  /*140c0*/  LDGSTS.E [R4+0x1c000], desc[UR18][R8.64], P1 ;  /* 0x1c00000008047fae */ /* 0x0009e40008921852 */
[----:B----4-:R-:W-:-:S02]  /*140d0*/  IMAD.MOV.U32 R8, RZ, RZ, R22 ;  /* 0x000000ffff087224 */ /* 0x010fc400078e0016 */
[----:B------:R-:W-:Y:S02]  /*140e0*/  IMAD.MOV.U32 R9, RZ, RZ, R247 ;  /* 0x000000ffff097224 */ /* 0x000fe400078e00f7 */
[----:B-1----:R-:W4:Y:S04]  /*140f0*/  LDL.LU R247, [R1+0x710] ;  /* 0x0007100001f77983 */ /* 0x002f280000300800 */
[----:B------:R-:W4:Y:S04]  /*14100*/  LDL.LU R22, [R1+0x714] ;  /* 0x0007140001167983 */ /* 0x000f280000300800 */
[----:B------:R1:W-:Y:S01]  /*14110*/  LDGSTS.E [R4+0x10004], desc[UR18][R8.64], P2 ;  /* 0x1000400008047fae */ /* 0x0003e20009121852 */
[----:B------:R-:W-:-:S05]  /*14120*/  IADD3 R14, P1, R14, R2, RZ ;  /* 0x000000020e0e7210 */ /* 0x000fca0007f3e0ff */
[----:B------:R-:W-:Y:S01]  /*14130*/  IMAD.X R16, R16, 0x1, R0, P1 ;  /* 0x0000000110107824 */ /* 0x000fe200008e0600 */
[----:B------:R-:W-:Y:S01]  /*14140*/  IADD3 R15, P3, R15, R2, RZ ;  /* 0x000000020f0f7210 */ /* 0x000fe20007f7e0ff */
[----:B------:R-:W-:Y:S01]  /*14150*/  STL [R1+0x6fc], R14 ;  /* 0x0006fc0e01007387 */ /* 0x000fe20000100800 */
[----:B-1----:R-:W-:Y:S02]  /*14160*/  IMAD.MOV.U32 R8, RZ, RZ, R14 ;  /* 0x000000ffff087224 */ /* 0x002fe400078e000e */
[----:B------:R-:W-:Y:S01]  /*14170*/  IADD3.X R17, R17, R0, RZ, P3, !PT ;  /* 0x0000000011117210 */ /* 0x000fe20001ffe4ff */
[----:B------:R1:W-:Y:S01]  /*14180*/  STL [R1+0x6f8], R16 ;  /* 0x0006f81001007387 */ /* 0x0003e20000100800 */
[----:B------:R-:W-:-:S03]  /*14190*/  IMAD.MOV.U32 R9, RZ, RZ, R16 ;  /* 0x000000ffff097224 */ /* 0x000fc600078e0010 */
[----:B------:R-:W-:Y:S04]  /*141a0*/  STL [R1+0x704], R15 ;  /* 0x0007040f01007387 */ /* 0x000fe80000100800 */
[----:B------:R1:W-:Y:S04]  /*141b0*/  LDGSTS.E [R4+0x14004], desc[UR18][R8.64], P2 ;  /* 0x1400400008047fae */ /* 0x0003e80009121852 */
[----:B-1----:R-:W4:Y:S04]  /*141c0*/  LDL.LU R16, [R1+0x71c] ;  /* 0x00071c0001107983 */ /* 0x002f280000300800 */
[----:B------:R1:W-:Y:S04]  /*141d0*/  STL [R1+0x700], R17 ;  /* 0x0007001101007387 */ /* 0x0003e80000100800 */
[----:B------:R-:W4:Y:S01]  /*141e0*/  LDL.LU R14, [R1+0x724] ;  /* 0x00072400010e7983 */ /* 0x000f220000300800 */
[----:B------:R-:W-:Y:S01]  /*141f0*/  MOV R9, R17 ;  /* 0x0000001100097202 */ /* 0x000fe20000000f00 */
[----:B------:R-:W-:-:S02]  /*14200*/  IMAD.MOV.U32 R8, RZ, RZ, R15 ;  /* 0x000000ffff087224 */ /* 0x000fc400078e000f */
[----:B-1----:R-:W4:Y:S04]  /*14210*/  LDL.LU R17, [R1+0x718] ;  /* 0x0007180001117983 */ /* 0x002f280000300800 */
        /* <DEDUP_REMOVED lines=8> */
[----:B-1----:R-:W-:-:S03]  /*142a0*/  IMAD.MOV.U32 R8, RZ, RZ, R248 ;  /* 0x000000ffff087224 */ /* 0x002fc600078e00f8 */
[----:B------:R-:W-:-:S05]  /*142b0*/  MOV R9, R249 ;  /* 0x000000f900097202 */ /* 0x000fca0000000f00 */
[----:B------:R1:W-:Y:S01]  /*142c0*/  LDGSTS.E [R4+0x1c004], desc[UR18][R8.64], P2 ;  /* 0x1c00400008047fae */ /* 0x0003e20009121852 */
[----:B----4-:R-:W-:-:S05]  /*142d0*/  IADD3 R22, P4, R22, R2, RZ ;  /* 0x0000000216167210 */ /* 0x010fca0007f9e0ff */
[----:B------:R-:W-:Y:S02]  /*142e0*/  IMAD.X R247, R247, 0x1, R0, P4 ;  /* 0x00000001f7f77824 */ /* 0x000fe400020e0600 */
[----:B-1----:R-:W-:Y:S02]  /*142f0*/  IMAD.MOV.U32 R8, RZ, RZ, R22 ;  /* 0x000000ffff087224 */ /* 0x002fe400078e0016 */
[----:B------:R-:W-:Y:S01]  /*14300*/  IMAD.MOV.U32 R9, RZ, RZ, R247 ;  /* 0x000000ffff097224 */ /* 0x000fe200078e00f7 */
[----:B------:R1:W-:Y:S04]  /*14310*/  STL [R1+0x70c], R248 ;  /* 0x00070cf801007387 */ /* 0x0003e80000100800 */
[----:B------:R-:W-:Y:S04]  /*14320*/  STL [R1+0x708], R249 ;  /* 0x000708f901007387 */ /* 0x000fe80000100800 */
[----:B------:R-:W-:Y:S04]  /*14330*/  STL [R1+0x714], R22 ;  /* 0x0007141601007387 */ /* 0x000fe80000100800 */
[----:B------:R-:W-:Y:S04]  /*14340*/  STL [R1+0x710], R247 ;  /* 0x000710f701007387 */ /* 0x000fe80000100800 */
[----:B------:R2:W-:Y:S01]  /*14350*/  LDGSTS.E [R4+0x10008], desc[UR18][R8.64], P1 ;  /* 0x1000800008047fae */ /* 0x0005e20008921852 */
[----:B------:R-:W-:-:S02]  /*14360*/  IADD3 R16, P2, R16, R2, RZ ;  /* 0x0000000210107210 */ /* 0x000fc40007f5e0ff */
[----:B------:R-:W-:-:S03]  /*14370*/  IADD3 R14, P3, R14, R2, RZ ;  /* 0x000000020e0e7210 */ /* 0x000fc60007f7e0ff */
[----:B------:R-:W-:Y:S01]  /*14380*/  STL [R1+0x71c], R16 ;  /* 0x00071c1001007387 */ /* 0x000fe20000100800 */
[----:B--2---:R-:W-:Y:S02]  /*14390*/  IMAD.MOV.U32 R8, RZ, RZ, R16 ;  /* 0x000000ffff087224 */ /* 0x004fe400078e0010 */
[----:B------:R-:W-:Y:S01]  /*143a0*/  IMAD.X R17, R17, 0x1, R0, P2 ;  /* 0x0000000111117824 */ /* 0x000fe200010e0600 */
[----:B------:R-:W-:-:S03]  /*143b0*/  IADD3.X R15, R15, R0, RZ, P3, !PT ;  /* 0x000000000f0f7210 */ /* 0x000fc60001ffe4ff */
[----:B------:R-:W-:Y:S01]  /*143c0*/  IMAD.MOV.U32 R9, RZ, RZ, R17 ;  /* 0x000000ffff097224 */ /* 0x000fe200078e0011 */
        /* <DEDUP_REMOVED lines=8> */
[----:B----4-:R-:W-:Y:S01]  /*14450*/  IMAD.MOV.U32 R8, RZ, RZ, R14 ;  /* 0x000000ffff087224 */ /* 0x010fe200078e000e */
[----:B------:R-:W-:-:S02]  /*14460*/  MOV R9, R15 ;  /* 0x0000000f00097202 */ /* 0x000fc40000000f00 */
        /* <DEDUP_REMOVED lines=24> */
[----:B-1----:R-:W-:Y:S01]  /*145f0*/  MOV R8, R248 ;  /* 0x000000f800087202 */ /* 0x002fe20000000f00 */
[----:B------:R-:W-:Y:S02]  /*14600*/  IMAD.MOV.U32 R9, RZ, RZ, R249 ;  /* 0x000000ffff097224 */ /* 0x000fe400078e00f9 */
[----:B------:R-:W-:Y:S01]  /*14610*/  STL [R1+0x730], R249 ;  /* 0x000730f901007387 */ /* 0x000fe20000100800 */
[----:B----4-:R-:W-:-:S03]  /*14620*/  IADD3 R16, P1, R16, R2, RZ ;  /* 0x0000000210107210 */ /* 0x010fc60007f3e0ff */
[----:B------:R-:W-:Y:S04]  /*14630*/  STL [R1+0x73c], R17 ;  /* 0x00073c1101007387 */ /* 0x000fe80000100800 */
[----:B------:R1:W-:Y:S04]  /*14640*/  LDGSTS.E [R4+0x1000c], desc[UR18][R8.64], P2 ;  /* 0x1000c00008047fae */ /* 0x0003e80009121852 */
[----:B------:R2:W-:Y:S01]  /*14650*/  STL [R1+0x738], R22 ;  /* 0x0007381601007387 */ /* 0x0005e20000100800 */
[----:B------:R-:W-:Y:S02]  /*14660*/  IADD3 R14, P3, R14, R2, RZ ;  /* 0x000000020e0e7210 */ /* 0x000fe40007f7e0ff */
[----:B------:R-:W-:Y:S01]  /*14670*/  IADD3.X R247, R247, R0, RZ, P1, !PT ;  /* 0x00000000f7f77210 */ /* 0x000fe20000ffe4ff */
[----:B-1----:R-:W-:-:S02]  /*14680*/  IMAD.MOV.U32 R9, RZ, RZ, R22 ;  /* 0x000000ffff097224 */ /* 0x002fc400078e0016 */
[----:B------:R-:W-:Y:S01]  /*14690*/  IMAD.MOV.U32 R8, RZ, RZ, R17 ;  /* 0x000000ffff087224 */ /* 0x000fe200078e0011 */
[----:B--2---:R-:W2:Y:S04]  /*146a0*/  LDL.LU R22, [R1+0x350] ;  /* 0x0003500001167983 */ /* 0x004ea80000300800 */
[----:B------:R-:W3:Y:S01]  /*146b0*/  LDL.LU R17, [R1+0x354] ;  /* 0x0003540001117983 */ /* 0x000ee20000300800 */
[----:B------:R-:W-:-:S03]  /*146c0*/  IMAD.X R15, R15, 0x1, R0, P3 ;  /* 0x000000010f0f7824 */ /* 0x000fc600018e0600 */
        /* <DEDUP_REMOVED lines=9> */
[----:B-1----:R-:W-:Y:S01]  /*14760*/  IMAD.MOV.U32 R9, RZ, RZ, R15 ;  /* 0x000000ffff097224 */ /* 0x002fe200078e000f */
[----:B------:R-:W-:-:S02]  /*14770*/  MOV R8, R14 ;  /* 0x0000000e00087202 */ /* 0x000fc40000000f00 */
        /* <DEDUP_REMOVED lines=14> */
[----:B------:R-:W-:-:S03]  /*14860*/  IMAD.MOV.U32 R9, RZ, RZ, R22 ;  /* 0x000000ffff097224 */ /* 0x000fc600078e0016 */
[----:B------:R-:W2:Y:S04]  /*14870*/  LDL.LU R249, [R1+0x368] ;  /* 0x0003680001f97983 */ /* 0x000ea80000300800 */
[----:B------:R-:W3:Y:S04]  /*14880*/  LDL.LU R248, [R1+0x36c] ;  /* 0x00036c0001f87983 */ /* 0x000ee80000300800 */
[----:B------:R-:W2:Y:S01]  /*14890*/  LDL.LU R247, [R1+0x370] ;  /* 0x0003700001f77983 */ /* 0x000ea20000300800 */
[----:B------:R-:W-:-:S03]  /*148a0*/  MOV R8, R17 ;  /* 0x0000001100087202 */ /* 0x000fc60000000f00 */
[----:B-1----:R-:W2:Y:S04]  /*148b0*/  LDL.LU R22, [R1+0x374] ;  /* 0x0003740001167983 */ /* 0x002ea80000300800 */
[----:B------:R1:W-:Y:S01]  /*148c0*/  LDGSTS.E [R4], desc[UR18][R8.64], P1 ;  /* 0x0000000008047fae */ /* 0x0003e20008921852 */
[----:B----4-:R-:W-:-:S05]  /*148d0*/  IADD3 R15, P2, R15, R2, RZ ;  /* 0x000000020f0f7210 */ /* 0x010fca0007f5e0ff */
[----:B------:R-:W-:Y:S01]  /*148e0*/  IMAD.X R16, R16, 0x1, R0, P2 ;  /* 0x0000000110107824 */ /* 0x000fe200010e0600 */
        /* <DEDUP_REMOVED lines=21> */
[----:B--2---:R-:W-:Y:S02]  /*14a40*/  IADD3.X R249, R249, R0, RZ, P3, !PT ;  /* 0x00000000f9f97210 */ /* 0x004fe40001ffe4ff */
        /* <DEDUP_REMOVED lines=8> */
[----:B-1----:R-:W3:Y:S04]  /*14ad0*/  LDL.LU R249, [R1+0x388] ;  /* 0x0003880001f97983 */ /* 0x002ee80000300800 */
[----:B------:R1:W-:Y:S04]  /*14ae0*/  LDGSTS.E [R4+0xc000], desc[UR18][R8.64], P1 ;  /* 0x0c00000008047fae */ /* 0x0003e80008921852 */
[----:B------:R-:W3:Y:S01]  /*14af0*/  LDL.LU R248, [R1+0x38c] ;  /* 0x00038c0001f87983 */ /* 0x000ee20000300800 */
[----:B-1----:R-:W-:Y:S01]  /*14b00*/  IMAD.MOV.U32 R9, RZ, RZ, R247 ;  /* 0x000000ffff097224 */ /* 0x002fe200078e00f7 */
[----:B------:R-:W-:-:S02]  /*14b10*/  MOV R8, R22 ;  /* 0x0000001600087202 */ /* 0x000fc40000000f00 */
[----:B--2---:R-:W2:Y:S04]  /*14b20*/  LDL.LU R247, [R1+0x390] ;  /* 0x0003900001f77983 */ /* 0x004ea80000300800 */
[----:B------:R-:W2:Y:S04]  /*14b30*/  LDL.LU R22, [R1+0x394] ;  /* 0x0003940001167983 */ /* 0x000ea80000300800 */
[----:B------:R1:W-:Y:S01]  /*14b40*/  LDGSTS.E [R4+0x4], desc[UR18][R8.64], P2 ;  /* 0x0000400008047fae */ /* 0x0003e20009121852 */
[----:B------:R-:W-:-:S05]  /*14b50*/  IADD3 R16, P1, R16, R2, RZ ;  /* 0x0000000210107210 */ /* 0x000fca0007f3e0ff */
[--C-:B------:R-:W-:Y:S01]  /*14b60*/  IMAD.X R17, R17, 0x1, R0.reuse, P1 ;  /* 0x0000000111117824 */ /* 0x100fe200008e0600 */
[----:B----4-:R-:W-:Y:S01]  /*14b70*/  IADD3 R14, P3, R14, R2, RZ ;  /* 0x000000020e0e7210 */ /* 0x010fe20007f7e0ff */
[----:B------:R-:W-:Y:S01]  /*14b80*/  STL [R1+0x37c], R16 ;  /* 0x00037c1001007387 */ /* 0x000fe20000100800 */
[----:B-1----:R-:W-:Y:S01]  /*14b90*/  MOV R8, R16 ;  /* 0x0000001000087202 */ /* 0x002fe20000000f00 */
[----:B------:R-:W-:Y:S02]  /*14ba0*/  IMAD.MOV.U32 R9, RZ, RZ, R17 ;  /* 0x000000ffff097224 */ /* 0x000fe400078e0011 */
[----:B------:R-:W-:Y:S01]  /*14bb0*/  IMAD.X R15, R15, 0x1, R0, P3 ;  /* 0x000000010f0f7824 */ /* 0x000fe200018e0600 */
[----:B------:R1:W-:Y:S04]  /*14bc0*/  STL [R1+0x378], R17 ;  /* 0x0003781101007387 */ /* 0x0003e80000100800 */
[----:B------:R-:W-:Y:S04]  /*14bd0*/  STL [R1+0x384], R14 ;  /* 0x0003840e01007387 */ /* 0x000fe80000100800 */
[----:B------:R4:W-:Y:S04]  /*14be0*/  STL [R1+0x380], R15 ;  /* 0x0003800f01007387 */ /* 0x0009e80000100800 */
[----:B-1----:R-:W2:Y:S04]  /*14bf0*/  LDL.LU R17, [R1+0x398] ;  /* 0x0003980001117983 */ /* 0x002ea80000300800 */
[----:B------:R1:W-:Y:S04]  /*14c00*/  LDGSTS.E [R4+0x4004], desc[UR18][R8.64], P2 ;  /* 0x0400400008047fae */ /* 0x0003e80009121852 */
[----:B------:R-:W2:Y:S01]  /*14c10*/  LDL.LU R16, [R1+0x39c] ;  /* 0x00039c0001107983 */ /* 0x000ea20000300800 */
        /* <DEDUP_REMOVED lines=9> */
[----:B---3--:R-:W-:-:S04]  /*14cb0*/  IADD3 R248, P3, R248, R2, RZ ;  /* 0x00000002f8f87210 */ /* 0x008fc80007f7e0ff */
[----:B------:R-:W-:Y:S01]  /*14cc0*/  IADD3.X R249, R249, R0, RZ, P3, !PT ;  /* 0x00000000f9f97210 */ /* 0x000fe20001ffe4ff */
[----:B-1----:R-:W-:Y:S01]  /*14cd0*/  IMAD.MOV.U32 R8, RZ, RZ, R248 ;  /* 0x000000ffff087224 */ /* 0x002fe200078e00f8 */
[----:B------:R-:W-:Y:S01]  /*14ce0*/  STL [R1+0x38c], R248 ;  /* 0x00038cf801007387 */ /* 0x000fe20000100800 */
[----:B--2---:R-:W-:Y:S02]  /*14cf0*/  IADD3 R22, P4, R22, R2, RZ ;  /* 0x0000000216167210 */ /* 0x004fe40007f9e0ff */
        /* <DEDUP_REMOVED lines=10> */
[----:B--2---:R-:W2:Y:S04]  /*14da0*/  LDL.LU R247, [R1+0x3b0] ;  /* 0x0003b00001f77983 */ /* 0x004ea80000300800 */
[----:B------:R-:W3:Y:S04]  /*14db0*/  LDL.LU R22, [R1+0x3b4] ;  /* 0x0003b40001167983 */ /* 0x000ee80000300800 */
[----:B------:R1:W-:Y:S01]  /*14dc0*/  LDGSTS.E [R4+0x8], desc[UR18][R8.64], P1 ;  /* 0x0000800008047fae */ /* 0x0003e20008921852 */
[----:B------:R-:W-:-:S05]  /*14dd0*/  IADD3 R16, P2, R16, R2, RZ ;  /* 0x0000000210107210 */ /* 0x000fca0007f5e0ff */
[--C-:B------:R-:W-:Y:S01]  /*14de0*/  IMAD.X R17, R17, 0x1, R0.reuse, P2 ;  /* 0x0000000111117824 */ /* 0x100fe200010e0600 */
[----:B------:R-:W-:Y:S01]  /*14df0*/  STL [R1+0x39c], R16 ;  /* 0x00039c1001007387 */ /* 0x000fe20000100800 */
[----:B-1----:R-:W-:Y:S02]  /*14e00*/  MOV R8, R16 ;  /* 0x0000001000087202 */ /* 0x002fe40000000f00 */
[----:B------:R-:W-:Y:S01]  /*14e10*/  IMAD.MOV.U32 R9, RZ, RZ, R17 ;  /* 0x000000ffff097224 */ /* 0x000fe200078e0011 */
[----:B----4-:R-:W-:Y:S01]  /*14e20*/  IADD3 R14, P3, R14, R2, RZ ;  /* 0x000000020e0e7210 */ /* 0x010fe20007f7e0ff */
[----:B------:R1:W-:Y:S04]  /*14e30*/  STL [R1+0x398], R17 ;  /* 0x0003981101007387 */ /* 0x0003e80000100800 */
[----:B------:R-:W-:Y:S01]  /*14e40*/  IMAD.X R15, R15, 0x1, R0, P3 ;  /* 0x000000010f0f7824 */ /* 0x000fe200018e0600 */
[----:B------:R-:W-:Y:S04]  /*14e50*/  STL [R1+0x3a4], R14 ;  /* 0x0003a40e01007387 */ /* 0x000fe80000100800 */
[----:B------:R4:W-:Y:S04]  /*14e60*/  STL [R1+0x3a0], R15 ;  /* 0x0003a00f01007387 */ /* 0x0009e80000100800 */
[----:B------:R4:W-:Y:S04]  /*14e70*/  LDGSTS.E [R4+0x4008], desc[UR18][R8.64], P1 ;  /* 0x0400800008047fae */ /* 0x0009e80008921852 */
[----:B-1----:R-:W2:Y:S04]  /*14e80*/  LDL.LU R17, [R1+0x3b8] ;  /* 0x0003b80001117983 */ /* 0x002ea80000300800 */
[----:B------:R-:W2:Y:S01]  /*14e90*/  LDL.LU R16, [R1+0x3bc] ;  /* 0x0003bc0001107983 */ /* 0x000ea20000300800 */
[----:B----4-:R-:W-:-:S02]  /*14ea0*/  IMAD.MOV.U32 R9, RZ, RZ, R15 ;  /* 0x000000ffff097224 */ /* 0x010fc400078e000f */
        /* <DEDUP_REMOVED lines=13> */
[----:B--2---:R-:W-:Y:S01]  /*14f80*/  IMAD.X R247, R247, 0x1, R0, P4 ;  /* 0x00000001f7f77824 */ /* 0x004fe200020e0600 */
        /* <DEDUP_REMOVED lines=13> */
[----:B------:R-:W-:Y:S01]  /*15060*/  IMAD.X R17, R17, 0x1, R0, P1 ;  /* 0x0000000111117824 */ /* 0x000fe200008e0600 */
[----:B----4-:R-:W-:Y:S01]  /*15070*/  IADD3 R14, P3, R14, R2, RZ ;  /* 0x000000020e0e7210 */ /* 0x010fe20007f7e0ff */
[----:B------:R-:W-:Y:S01]  /*15080*/  STL [R1+0x3bc], R16 ;  /* 0x0003bc1001007387 */ /* 0x000fe20000100800 */
[----:B-1----:R-:W-:-:S03]  /*15090*/  MOV R8, R16 ;  /* 0x0000001000087202 */ /* 0x002fc60000000f00 */
[----:B------:R-:W-:Y:S01]  /*150a0*/  IMAD.X R15, R15, 0x1, R0, P3 ;  /* 0x000000010f0f7824 */ /* 0x000fe200018e0600 */
[----:B------:R1:W-:Y:S01]  /*150b0*/  STL [R1+0x3b8], R17 ;  /* 0x0003b81101007387 */ /* 0x0003e20000100800 */
[----:B------:R-:W-:-:S03]  /*150c0*/  IMAD.MOV.U32 R9, RZ, RZ, R17 ;  /* 0x000000ffff097224 */ /* 0x000fc600078e0011 */
        /* <DEDUP_REMOVED lines=33> */
[----:B------:R-:W-:Y:S01]  /*152e0*/  IMAD.X R17, R17, 0x1, R0, P2 ;  /* 0x0000000111117824 */ /* 0x000fe200010e0600 */
[----:B------:R4:W-:Y:S01]  /*152f0*/  STL [R1+0x75c], R16 ;  /* 0x00075c1001007387 */ /* 0x0009e20000100800 */
[----:B-1----:R-:W-:Y:S02]  /*15300*/  MOV R8, R16 ;  /* 0x0000001000087202 */ /* 0x002fe40000000f00 */
[----:B------:R-:W-:Y:S01]  /*15310*/  IMAD.MOV.U32 R9, RZ, RZ, R17 ;  /* 0x000000ffff097224 */ /* 0x000fe200078e0011 */
[----:B------:R-:W-:Y:S04]  /*15320*/  STL [R1+0x758], R17 ;  /* 0x0007581101007387 */ /* 0x000fe80000100800 */
[----:B------:R1:W-:Y:S01]  /*15330*/  LDGSTS.E [R4+0x14000], desc[UR18][R8.64], P1 ;  /* 0x1400000008047fae */ /* 0x0003e20008921852 */
[----:B----4-:R-:W-:-:S05]  /*15340*/  IADD3 R14, P3, R14, R2, RZ ;  /* 0x000000020e0e7210 */ /* 0x010fca0007f7e0ff */
[----:B------:R-:W-:Y:S01]  /*15350*/  IMAD.X R15, R15, 0x1, R0, P3 ;  /* 0x000000010f0f7824 */ /* 0x000fe200018e0600 */
[----:B------:R4:W-:Y:S01]  /*15360*/  STL [R1+0x764], R14 ;  /* 0x0007640e01007387 */ /* 0x0009e20000100800 */
[----:B-1----:R-:W-:-:S03]  /*15370*/  IMAD.MOV.U32 R8, RZ, RZ, R14 ;  /* 0x000000ffff087224 */ /* 0x002fc600078e000e */
[----:B------:R1:W-:Y:S04]  /*15380*/  STL [R1+0x760], R15 ;  /* 0x0007600f01007387 */ /* 0x0003e80000100800 */
[----:B------:R-:W2:Y:S01]  /*15390*/  LDL.LU R16, [R1+0x778] ;  /* 0x0007780001107983 */ /* 0x000ea20000300800 */
[----:B------:R-:W-:-:S03]  /*153a0*/  IMAD.MOV.U32 R9, RZ, RZ, R15 ;  /* 0x000000ffff097224 */ /* 0x000fc600078e000f */
[----:B----4-:R-:W4:Y:S04]  /*153b0*/  LDL.LU R14, [R1+0x77c] ;  /* 0x00077c00010e7983 */ /* 0x010f280000300800 */
[----:B------:R-:W4:Y:S04]  /*153c0*/  LDL.LU R17, [R1+0x780] ;  /* 0x0007800001117983 */ /* 0x000f280000300800 */
[----:B-1----:R-:W4:Y:S01]  /*153d0*/  LDL.LU R15, [R1+0x784] ;  /* 0x00078400010f7983 */ /* 0x002f220000300800 */
        /* <DEDUP_REMOVED lines=9> */
[----:B--2---:R-:W-:Y:S01]  /*15470*/  IMAD.X R247, R247, 0x1, R0, P4 ;  /* 0x00000001f7f77824 */ /* 0x004fe200020e0600 */
        /* <DEDUP_REMOVED lines=8> */
[----:B-1----:R-:W-:Y:S01]  /*15500*/  MOV R8, R22 ;  /* 0x0000001600087202 */ /* 0x002fe20000000f00 */
[----:B------:R-:W-:-:S02]  /*15510*/  IMAD.MOV.U32 R9, RZ, RZ, R247 ;  /* 0x000000ffff097224 */ /* 0x000fc400078e00f7 */
        /* <DEDUP_REMOVED lines=9> */
[----:B-1----:R-:W-:Y:S01]  /*155b0*/  MOV R8, R14 ;  /* 0x0000000e00087202 */ /* 0x002fe20000000f00 */
[----:B------:R-:W-:-:S02]  /*155c0*/  IMAD.MOV.U32 R9, RZ, RZ, R16 ;  /* 0x000000ffff097224 */ /* 0x000fc400078e0010 */
        /* <DEDUP_REMOVED lines=14> */
[----:B---3--:R-:W-:-:S04]  /*156b0*/  IADD3 R248, P3, R248, R2, RZ ;  /* 0x00000002f8f87210 */ /* 0x008fc80007f7e0ff */
[----:B--2---:R-:W-:Y:S01]  /*156c0*/  IADD3.X R249, R249, R0, RZ, P3, !PT ;  /* 0x00000000f9f97210 */ /* 0x004fe20001ffe4ff */
        /* <DEDUP_REMOVED lines=15> */
[----:B--2---:R-:W-:Y:S01]  /*157c0*/  MOV R8, R16 ;  /* 0x0000001000087202 */ /* 0x004fe20000000f00 */
[--C-:B------:R-:W-:Y:S02]  /*157d0*/  IMAD.X R17, R17, 0x1, R0.reuse, P2 ;  /* 0x0000000111117824 */ /* 0x100fe400010e0600 */
        /* <DEDUP_REMOVED lines=643> */
[----:B------:R3:W-:Y:S01]  /*18010*/  STL [R1+0x89c], R16 ;  /* 0x00089c1001007387 */ /* 0x0007e20000100800 */
[----:B------:R-:W-:Y:S01]  /*18020*/  IADD3.X R17, R17, R0, RZ, P2, !PT ;  /* 0x0000000011117210 */ /* 0x000fe200017fe4ff */
[----:B--2---:R-:W-:Y:S02]  /*18030*/  IMAD.MOV.U32 R8, RZ, RZ, R16 ;  /* 0x000000ffff087224 */ /* 0x004fe400078e0010 */
[----:B------:R-:W-:Y:S02]  /*18040*/  IMAD.X R15, R15, 0x1, R0, P3 ;  /* 0x000000010f0f7824 */ /* 0x000fe400018e0600 */
[----:B------:R2:W-:Y:S01]  /*18050*/  STL [R1+0x898], R17 ;  /* 0x0008981101007387 */ /* 0x0005e20000100800 */
[----:B------:R-:W-:-:S03]  /*18060*/  IMAD.MOV.U32 R9, RZ, RZ, R17 ;  /* 0x000000ffff097224 */ /* 0x000fc600078e0011 */
[----:B------:R-:W-:Y:S04]  /*18070*/  STL [R1+0x8a4], R14 ;  /* 0x0008a40e01007387 */ /* 0x000fe80000100800 */
[----:B-1----:R-:W4:Y:S04]  /*18080*/  LDL.LU R248, [R1+0x8b4] ;  /* 0x0008b40001f87983 */ /* 0x002f280000300800 */
[----:B------:R1:W-:Y:S04]  /*18090*/  STL [R1+0x8a0], R15 ;  /* 0x0008a00f01007387 */ /* 0x0003e80000100800 */
[----:B---3--:R-:W3:Y:S04]  /*180a0*/  LDL.LU R16, [R1+0x8bc] ;  /* 0x0008bc0001107983 */ /* 0x008ee80000300800 */
[----:B------:R2:W-:Y:S04]  /*180b0*/  LDGSTS.E [R4+0x14008], desc[UR18][R8.64], P1 ;  /* 0x1400800008047fae */ /* 0x0005e80008921852 */
[----:B------:R-:W3:Y:S04]  /*180c0*/  LDL.LU R249, [R1+0x8b0] ;  /* 0x0008b00001f97983 */ /* 0x000ee80000300800 */
[----:B------:R-:W3:Y:S01]  /*180d0*/  LDL.LU R22, [R1+0x8b8] ;  /* 0x0008b80001167983 */ /* 0x000ee20000300800 */
[----:B--2---:R-:W-:Y:S01]  /*180e0*/  MOV R8, R14 ;  /* 0x0000000e00087202 */ /* 0x004fe20000000f00 */
[----:B------:R-:W-:-:S02]  /*180f0*/  IMAD.MOV.U32 R9, RZ, RZ, R15 ;  /* 0x000000ffff097224 */ /* 0x000fc400078e000f */
[----:B------:R-:W2:Y:S04]  /*18100*/  LDL.LU R247, [R1+0x8c0] ;  /* 0x0008c00001f77983 */ /* 0x000ea80000300800 */
[----:B------:R-:W2:Y:S04]  /*18110*/  LDL.LU R17, [R1+0x8c4] ;  /* 0x0008c40001117983 */ /* 0x000ea80000300800 */
[----:B-1----:R-:W2:Y:S04]  /*18120*/  LDL.LU R15, [R1+0x8c8] ;  /* 0x0008c800010f7983 */ /* 0x002ea80000300800 */
[----:B------:R-:W2:Y:S04]  /*18130*/  LDL.LU R14, [R1+0x8cc] ;  /* 0x0008cc00010e7983 */ /* 0x000ea80000300800 */
[----:B------:R1:W-:Y:S04]  /*18140*/  LDGSTS.E [R4+0x18008], desc[UR18][R8.64], P1 ;  /* 0x1800800008047fae */ /* 0x0003e80008921852 */
[----:B------:R-:W4:Y:S04]  /*18150*/  LDL.LU R8, [R1+0x8a8] ;  /* 0x0008a80001087983 */ /* 0x000f280000300800 */
[----:B------:R-:W1:Y:S01]  /*18160*/  LDL.LU R9, [R1+0x8ac] ;  /* 0x0008ac0001097983 */ /* 0x000e620000300800 */
[----:B------:R-:W-:-:S04]  /*18170*/  ISETP.GT.AND P2, PT, R3, 0x3b, PT ;  /* 0x0000003b0300780c */ /* 0x000fc80003f44270 */
[----:B------:R-:W-:-:S04]  /*18180*/  SEL R7, RZ, 0x4, !P2 ;  /* 0x00000004ff077807 */ /* 0x000fc80005000000 */
[----:B------:R-:W-:-:S04]  /*18190*/  SEL R7, R7, RZ, !P0 ;  /* 0x000000ff07077207 */ /* 0x000fc80004000000 */
[----:B------:R-:W-:Y:S02]  /*181a0*/  ISETP.NE.U32.AND P2, PT, R7, RZ, PT ;  /* 0x000000ff0700720c */ /* 0x000fe40003f45070 */
[----:B-1----:R-:W-:-:S05]  /*181b0*/  IADD3 R9, P3, R9, R2, RZ ;  /* 0x0000000209097210 */ /* 0x002fca0007f7e0ff */
[----:B----4-:R-:W-:Y:S01]  /*181c0*/  IMAD.X R8, R8, 0x1, R0, P3 ;  /* 0x0000000108087824 */ /* 0x010fe200018e0600 */
[----:B------:R1:W-:Y:S04]  /*181d0*/  STL [R1+0x8ac], R9 ;  /* 0x0008ac0901007387 */ /* 0x0003e80000100800 */
[----:B------:R4:W-:Y:S01]  /*181e0*/  STL [R1+0x8a8], R8 ;  /* 0x0008a80801007387 */ /* 0x0009e20000100800 */
[----:B-1----:R-:W-:-:S04]  /*181f0*/  LOP3.LUT R9, R9, R8, RZ, 0x3c, !PT ;  /* 0x0000000809097212 */ /* 0x002fc800078e3cff */
[----:B----4-:R-:W-:-:S04]  /*18200*/  LOP3.LUT R8, R9, R8, RZ, 0x3c, !PT ;  /* 0x0000000809087212 */ /* 0x010fc800078e3cff */
[----:B------:R-:W-:-:S05]  /*18210*/  LOP3.LUT R9, R9, R8, RZ, 0x3c, !PT ;  /* 0x0000000809097212 */ /* 0x000fca00078e3cff */
[----:B------:R1:W-:Y:S01]  /*18220*/  LDGSTS.E [R4+0x1c008], desc[UR18][R8.64], P1 ;  /* 0x1c00800008047fae */ /* 0x0003e20008921852 */
[-C--:B------:R-:W-:Y:S02]  /*18230*/  IADD3 R248, P1, R248, R2.reuse, RZ ;  /* 0x00000002f8f87210 */ /* 0x080fe40007f3e0ff */
[----:B---3--:R-:W-:-:S03]  /*18240*/  IADD3 R16, P3, R16, R2, RZ ;  /* 0x0000000210107210 */ /* 0x008fc60007f7e0ff */
[----:B------:R-:W-:Y:S01]  /*18250*/  IMAD.X R249, R249, 0x1, R0, P1 ;  /* 0x00000001f9f97824 */ /* 0x000fe200008e0600 */
[----:B------:R-:W-:Y:S01]  /*18260*/  IADD3.X R22, R22, R0, RZ, P3, !PT ;  /* 0x0000000016167210 */ /* 0x000fe20001ffe4ff */
[----:B------:R-:W-:Y:S01]  /*18270*/  STL [R1+0x8b4], R248 ;  /* 0x0008b4f801007387 */ /* 0x000fe20000100800 */
[----:B-1----:R-:W-:Y:S02]  /*18280*/  IMAD.MOV.U32 R8, RZ, RZ, R248 ;  /* 0x000000ffff087224 */ /* 0x002fe400078e00f8 */
[----:B------:R-:W-:Y:S01]  /*18290*/  IMAD.MOV.U32 R9, RZ, RZ, R249 ;  /* 0x000000ffff097224 */ /* 0x000fe200078e00f9 */
[----:B------:R-:W-:Y:S04]  /*182a0*/  STL [R1+0x8b0], R249 ;  /* 0x0008b0f901007387 */ /* 0x000fe80000100800 */
[----:B------:R-:W-:Y:S04]  /*182b0*/  STL [R1+0x8bc], R16 ;  /* 0x0008bc1001007387 */ /* 0x000fe80000100800 */
[----:B------:R1:W-:Y:S04]  /*182c0*/  LDGSTS.E [R4+0x1000c], desc[UR18][R8.64], P2 ;  /* 0x1000c00008047fae */ /* 0x0003e80009121852 */
[----:B------:R3:W-:Y:S01]  /*182d0*/  STL [R1+0x8b8], R22 ;  /* 0x0008b81601007387 */ /* 0x0007e20000100800 */
[----:B-1----:R-:W-:Y:S01]  /*182e0*/  MOV R9, R22 ;  /* 0x0000001600097202 */ /* 0x002fe20000000f00 */
[----:B------:R-:W-:-:S02]  /*182f0*/  IMAD.MOV.U32 R8, RZ, RZ, R16 ;  /* 0x000000ffff087224 */ /* 0x000fc400078e0010 */
[----:B---3--:R-:W3:Y:S04]  /*18300*/  LDL.LU R22, [R1+0x4d0] ;  /* 0x0004d00001167983 */ /* 0x008ee80000300800 */
[----:B------:R-:W4:Y:S01]  /*18310*/  LDL.LU R16, [R1+0x4d4] ;  /* 0x0004d40001107983 */ /* 0x000f220000300800 */
[-C--:B--2---:R-:W-:Y:S02]  /*18320*/  IADD3 R17, P1, R17, R2.reuse, RZ ;  /* 0x0000000211117210 */ /* 0x084fe40007f3e0ff */
[----:B------:R-:W-:Y:S01]  /*18330*/  IADD3 R14, P3, R14, R2, RZ ;  /* 0x000000020e0e7210 */ /* 0x000fe20007f7e0ff */
[----:B------:R1:W-:Y:S02]  /*18340*/  LDGSTS.E [R4+0x1400c], desc[UR18][R8.64], P2 ;  /* 0x1400c00008047fae */ /* 0x0003e40009121852 */
[----:B------:R-:W-:-:S02]  /*18350*/  IMAD.X R247, R247, 0x1, R0, P1 ;  /* 0x00000001f7f77824 */ /* 0x000fc400008e0600 */
[----:B------:R-:W-:Y:S01]  /*18360*/  IMAD.X R15, R15, 0x1, R0, P3 ;  /* 0x000000010f0f7824 */ /* 0x000fe200018e0600 */
[----:B------:R2:W-:Y:S04]  /*18370*/  STL [R1+0x8c4], R17 ;  /* 0x0008c41101007387 */ /* 0x0005e80000100800 */
[----:B------:R-:W-:Y:S01]  /*18380*/  STL [R1+0x8c0], R247 ;  /* 0x0008c0f701007387 */ /* 0x000fe20000100800 */
[----:B-1----:R-:W-:Y:S01]  /*18390*/  IMAD.MOV.U32 R8, RZ, RZ, R17 ;  /* 0x000000ffff087224 */ /* 0x002fe200078e0011 */
[----:B------:R-:W-:Y:S02]  /*183a0*/  MOV R9, R247 ;  /* 0x000000f700097202 */ /* 0x000fe40000000f00 */
[----:B------:R-:W-:Y:S04]  /*183b0*/  STL [R1+0x8cc], R14 ;  /* 0x0008cc0e01007387 */ /* 0x000fe80000100800 */
[----:B------:R1:W-:Y:S04]  /*183c0*/  LDGSTS.E [R4+0x1800c], desc[UR18][R8.64], P2 ;  /* 0x1800c00008047fae */ /* 0x0003e80009121852 */
[----:B------:R1:W-:Y:S04]  /*183d0*/  STL [R1+0x8c8], R15 ;  /* 0x0008c80f01007387 */ /* 0x0003e80000100800 */
[----:B--2---:R-:W2:Y:S01]  /*183e0*/  LDL.LU R17, [R1+0x4d8] ;  /* 0x0004d80001117983 */ /* 0x004ea20000300800 */
[----:B-1----:R-:W-:-:S03]  /*183f0*/  IMAD.MOV.U32 R9, RZ, RZ, R15 ;  /* 0x000000ffff097224 */ /* 0x002fc600078e000f */
[----:B------:R-:W2:Y:S01]  /*18400*/  LDL.LU R15, [R1+0x4dc] ;  /* 0x0004dc00010f7983 */ /* 0x000ea20000300800 */
[----:B------:R-:W-:-:S03]  /*18410*/  IMAD.MOV.U32 R8, RZ, RZ, R14 ;  /* 0x000000ffff087224 */ /* 0x000fc600078e000e */
[----:B------:R-:W2:Y:S04]  /*18420*/  LDL.LU R14, [R1+0x4e0] ;  /* 0x0004e000010e7983 */ /* 0x000ea80000300800 */
[----:B------:R-:W2:Y:S04]  /*18430*/  LDL.LU R7, [R1+0x4e4] ;  /* 0x0004e40001077983 */ /* 0x000ea80000300800 */
[----:B------:R1:W-:Y:S01]  /*18440*/  LDGSTS.E [R4+0x1c00c], desc[UR18][R8.64], P2 ;  /* 0x1c00c00008047fae */ /* 0x0003e20009121852 */
[----:B------:R-:W-:-:S04]  /*18450*/  ISETP.GT.AND P1, PT, R3, 0x1c, PT ;  /* 0x0000001c0300780c */ /* 0x000fc80003f24270 */
[----:B-1----:R-:W-:-:S04]  /*18460*/  SEL R4, RZ, 0x4, !P1 ;  /* 0x00000004ff047807 */ /* 0x002fc80004800000 */
[----:B------:R-:W-:-:S04]  /*18470*/  SEL R4, R4, RZ, !P0 ;  /* 0x000000ff04047207 */ /* 0x000fc80004000000 */
[----:B------:R-:W-:Y:S02]  /*18480*/  ISETP.NE.U32.AND P1, PT, R4, RZ, PT ;  /* 0x000000ff0400720c */ /* 0x000fe40003f25070 */
[----:B------:R-:W-:-:S04]  /*18490*/  LOP3.LUT R4, R12, 0x70, RZ, 0x3c, !PT ;  /* 0x000000700c047812 */ /* 0x000fc800078e3cff */
[----:B------:R-:W-:Y:S02]  /*184a0*/  IADD3 R4, R4, UR5, RZ ;  /* 0x0000000504047c10 */ /* 0x000fe4000fffe0ff */
[----:B----4-:R-:W-:-:S05]  /*184b0*/  IADD3 R16, P2, R16, R2, RZ ;  /* 0x0000000210107210 */ /* 0x010fca0007f5e0ff */
[----:B---3--:R-:W-:Y:S01]  /*184c0*/  IMAD.X R22, R22, 0x1, R0, P2 ;  /* 0x0000000116167824 */ /* 0x008fe200010e0600 */
[----:B------:R-:W-:Y:S01]  /*184d0*/  STL [R1+0x4d4], R16 ;  /* 0x0004d41001007387 */ /* 0x000fe20000100800 */
[----:B------:R-:W-:-:S03]  /*184e0*/  IMAD.MOV.U32 R8, RZ, RZ, R16 ;  /* 0x000000ffff087224 */ /* 0x000fc600078e0010 */
[----:B------:R1:W-:Y:S01]  /*184f0*/  STL [R1+0x4d0], R22 ;  /* 0x0004d01601007387 */ /* 0x0003e20000100800 */
[----:B------:R-:W-:-:S03]  /*18500*/  IMAD.MOV.U32 R9, RZ, RZ, R22 ;  /* 0x000000ffff097224 */ /* 0x000fc600078e0016 */
[----:B------:R-:W3:Y:S04]  /*18510*/  LDL.LU R249, [R1+0x4e8] ;  /* 0x0004e80001f97983 */ /* 0x000ee80000300800 */
[----:B------:R-:W4:Y:S04]  /*18520*/  LDL.LU R248, [R1+0x4ec] ;  /* 0x0004ec0001f87983 */ /* 0x000f280000300800 */
[----:B-1----:R-:W3:Y:S04]  /*18530*/  LDL.LU R22, [R1+0x4f0] ;  /* 0x0004f00001167983 */ /* 0x002ee80000300800 */
[----:B------:R-:W3:Y:S04]  /*18540*/  LDL.LU R16, [R1+0x4f4] ;  /* 0x0004f40001107983 */ /* 0x000ee80000300800 */
[----:B------:R1:W-:Y:S01]  /*18550*/  LDGSTS.E [R4], desc[UR18][R8.64], P1 ;  /* 0x0000000008047fae */ /* 0x0003e20008921852 */
[----:B--2---:R-:W-:-:S05]  /*18560*/  IADD3 R15, P2, R15, R2, RZ ;  /* 0x000000020f0f7210 */ /* 0x004fca0007f5e0ff */
        /* <DEDUP_REMOVED lines=9> */
[----:B------:R-:W3:Y:S04]  /*18600*/  LDL.LU R247, [R1+0x4f8] ;  /* 0x0004f80001f77983 */ /* 0x000ee80000300800 */
[----:B--2---:R-:W2:Y:S04]  /*18610*/  LDL.LU R17, [R1+0x4fc] ;  /* 0x0004fc0001117983 */ /* 0x004ea80000300800 */
[----:B------:R1:W-:Y:S04]  /*18620*/  LDGSTS.E [R4+0x4000], desc[UR18][R8.64], P1 ;  /* 0x0400000008047fae */ /* 0x0003e80008921852 */
[----:B------:R-:W2:Y:S01]  /*18630*/  LDL.LU R15, [R1+0x500] ;  /* 0x00050000010f7983 */ /* 0x000ea20000300800 */
[----:B-1----:R-:W-:-:S03]  /*18640*/  MOV R9, R14 ;  /* 0x0000000e00097202 */ /* 0x002fc60000000f00 */
[----:B------:R-:W2:Y:S01]  /*18650*/  LDL.LU R14, [R1+0x504] ;  /* 0x00050400010e7983 */ /* 0x000ea20000300800 */
[----:B------:R-:W-:Y:S01]  /*18660*/  IMAD.MOV.U32 R8, RZ, RZ, R7 ;  /* 0x000000ffff087224 */ /* 0x000fe200078e0007 */
[----:B------:R-:W-:-:S04]  /*18670*/  ISETP.GT.AND P2, PT, R3, 0x1d, PT ;  /* 0x0000001d0300780c */ /* 0x000fc80003f44270 */
[----:B------:R1:W-:Y:S01]  /*18680*/  LDGSTS.E [R4+0x8000], desc[UR18][R8.64], P1 ;  /* 0x0800000008047fae */ /* 0x0003e20008921852 */
[----:B------:R-:W-:-:S04]  /*18690*/  SEL R7, RZ, 0x4, !P2 ;  /* 0x00000004ff077807 */ /* 0x000fc80005000000 */
[----:B------:R-:W-:-:S04]  /*186a0*/  SEL R7, R7, RZ, !P0 ;  /* 0x000000ff07077207 */ /* 0x000fc80004000000 */
[----:B------:R-:W-:Y:S02]  /*186b0*/  ISETP.NE.U32.AND P2, PT, R7, RZ, PT ;  /* 0x000000ff0700720c */ /* 0x000fe40003f45070 */
[----:B----4-:R-:W-:-:S05]  /*186c0*/  IADD3 R248, P3, R248, R2, RZ ;  /* 0x00000002f8f87210 */ /* 0x010fca0007f7e0ff */
[----:B---3--:R-:W-:Y:S01]  /*186d0*/  IMAD.X R249, R249, 0x1, R0, P3 ;  /* 0x00000001f9f97824 */ /* 0x008fe200018e0600 */
        /* <DEDUP_REMOVED lines=8> */
[----:B-1----:R-:W4:Y:S04]  /*18760*/  LDL.LU R249, [R1+0x508] ;  /* 0x0005080001f97983 */ /* 0x002f280000300800 */
[----:B------:R-:W4:Y:S04]  /*18770*/  LDL.LU R248, [R1+0x50c] ;  /* 0x00050c0001f87983 */ /* 0x000f280000300800 */
[----:B------:R1:W-:Y:S02]  /*18780*/  LDGSTS.E [R4+0xc000], desc[UR18][R8.64], P1 ;  /* 0x0c00000008047fae */ /* 0x0003e40008921852 */
[----:B-1----:R-:W-:-:S02]  /*18790*/  IMAD.MOV.U32 R9, RZ, RZ, R22 ;  /* 0x000000ffff097224 */ /* 0x002fc400078e0016 */
[----:B------:R-:W-:Y:S01]  /*187a0*/  IMAD.MOV.U32 R8, RZ, RZ, R16 ;  /* 0x000000ffff087224 */ /* 0x000fe200078e0010 */
[----:B---3--:R-:W3:Y:S04]  /*187b0*/  LDL.LU R22, [R1+0x510] ;  /* 0x0005100001167983 */ /* 0x008ee80000300800 */
[----:B------:R-:W3:Y:S01]  /*187c0*/  LDL.LU R16, [R1+0x514] ;  /* 0x0005140001107983 */ /* 0x000ee20000300800 */
[----:B--2---:R-:W-:-:S03]  /*187d0*/  IADD3 R17, P1, R17, R2, RZ ;  /* 0x0000000211117210 */ /* 0x004fc60007f3e0ff */
[----:B------:R1:W-:Y:S02]  /*187e0*/  LDGSTS.E [R4+0x4], desc[UR18][R8.64], P2 ;  /* 0x0000400008047fae */ /* 0x0003e40009121852 */
[----:B------:R-:W-:Y:S01]  /*187f0*/  IMAD.X R247, R247, 0x1, R0, P1 ;  /* 0x00000001f7f77824 */ /* 0x000fe200008e0600 */
[----:B------:R-:W-:Y:S01]  /*18800*/  IADD3 R14, P3, R14, R2, RZ ;  /* 0x000000020e0e7210 */ /* 0x000fe20007f7e0ff */
[----:B------:R-:W-:Y:S03]  /*18810*/  STL [R1+0x4fc], R17 ;  /* 0x0004fc1101007387 */ /* 0x000fe60000100800 */
[----:B------:R-:W-:Y:S01]  /*18820*/  IADD3.X R15, R15, R0, RZ, P3, !PT ;  /* 0x000000000f0f7210 */ /* 0x000fe20001ffe4ff */
[----:B-1----:R-:W-:Y:S01]  /*18830*/  IMAD.MOV.U32 R8, RZ, RZ, R17 ;  /* 0x000000ffff087224 */ /* 0x002fe200078e0011 */
[----:B------:R1:W-:Y:S01]  /*18840*/  STL [R1+0x4f8], R247 ;  /* 0x0004f8f701007387 */ /* 0x0003e20000100800 */
[----:B------:R-:W-:-:S03]  /*18850*/  IMAD.MOV.U32 R9, RZ, RZ, R247 ;  /* 0x000000ffff097224 */ /* 0x000fc600078e00f7 */
        /* <DEDUP_REMOVED lines=8> */
[----:B------:R-:W2:Y:S01]  /*188e0*/  LDL.LU R14, [R1+0x524] ;  /* 0x00052400010e7983 */ /* 0x000ea20000300800 */
[----:B------:R-:W-:-:S03]  /*188f0*/  ISETP.GT.AND P1, PT, R3, 0x1e, PT ;  /* 0x0000001e0300780c */ /* 0x000fc60003f24270 */
[----:B------:R1:W-:Y:S01]  /*18900*/  LDGSTS.E [R4+0x8004], desc[UR18][R8.64], P2 ;  /* 0x0800400008047fae */ /* 0x0003e20009121852 */
[----:B------:R-:W-:-:S04]  /*18910*/  SEL R7, RZ, 0x4, !P1 ;  /* 0x00000004ff077807 */ /* 0x000fc80004800000 */
[----:B------:R-:W-:-:S04]  /*18920*/  SEL R7, R7, RZ, !P0 ;  /* 0x000000ff07077207 */ /* 0x000fc80004000000 */
[----:B------:R-:W-:Y:S02]  /*18930*/  ISETP.NE.U32.AND P1, PT, R7, RZ, PT ;  /* 0x000000ff0700720c */ /* 0x000fe40003f25070 */
[----:B----4-:R-:W-:-:S05]  /*18940*/  IADD3 R248, P3, R248, R2, RZ ;  /* 0x00000002f8f87210 */ /* 0x010fca0007f7e0ff */
[----:B------:R-:W-:Y:S01]  /*18950*/  IMAD.X R249, R249, 0x1, R0, P3 ;  /* 0x00000001f9f97824 */ /* 0x000fe200018e0600 */
[----:B------:R-:W-:Y:S01]  /*18960*/  STL [R1+0x50c], R248 ;  /* 0x00050cf801007387 */ /* 0x000fe20000100800 */
[----:B-1----:R-:W-:-:S03]  /*18970*/  IMAD.MOV.U32 R8, RZ, RZ, R248 ;  /* 0x000000ffff087224 */ /* 0x002fc600078e00f8 */
[----:B------:R-:W-:Y:S01]  /*18980*/  MOV R9, R249 ;  /* 0x000000f900097202 */ /* 0x000fe20000000f00 */
[----:B------:R1:W-:Y:S04]  /*18990*/  STL [R1+0x508], R249 ;  /* 0x000508f901007387 */ /* 0x0003e80000100800 */
[----:B------:R4:W-:Y:S01]  /*189a0*/  LDGSTS.E [R4+0xc004], desc[UR18][R8.64], P2 ;  /* 0x0c00400008047fae */ /* 0x0009e20009121852 */
[----:B---3--:R-:W-:-:S05]  /*189b0*/  IADD3 R16, P4, R16, R2, RZ ;  /* 0x0000000210107210 */ /* 0x008fca0007f9e0ff */
[----:B------:R-:W-:Y:S01]  /*189c0*/  IMAD.X R22, R22, 0x1, R0, P4 ;  /* 0x0000000116167824 */ /* 0x000fe200020e0600 */
[----:B------:R-:W-:Y:S01]  /*189d0*/  STL [R1+0x514], R16 ;  /* 0x0005141001007387 */ /* 0x000fe20000100800 */
[----:B----4-:R-:W-:-:S03]  /*189e0*/  IMAD.MOV.U32 R8, RZ, RZ, R16 ;  /* 0x000000ffff087224 */ /* 0x010fc600078e0010 */
[----:B------:R3:W-:Y:S01]  /*189f0*/  STL [R1+0x510], R22 ;  /* 0x0005101601007387 */ /* 0x0007e20000100800 */
[----:B------:R-:W-:-:S03]  /*18a00*/  IMAD.MOV.U32 R9, RZ, RZ, R22 ;  /* 0x000000ffff097224 */ /* 0x000fc600078e0016 */
[----:B-1----:R-:W4:Y:S04]  /*18a10*/  LDL.LU R249, [R1+0x528] ;  /* 0x0005280001f97983 */ /* 0x002f280000300800 */
[----:B------:R-:W4:Y:S04]  /*18a20*/  LDL.LU R248, [R1+0x52c] ;  /* 0x00052c0001f87983 */ /* 0x000f280000300800 */
[----:B---3--:R-:W3:Y:S04]  /*18a30*/  LDL.LU R22, [R1+0x530] ;  /* 0x0005300001167983 */ /* 0x008ee80000300800 */
[----:B------:R-:W3:Y:S04]  /*18a40*/  LDL.LU R16, [R1+0x534] ;  /* 0x0005340001107983 */ /* 0x000ee80000300800 */
[----:B------:R1:W-:Y:S01]  /*18a50*/  LDGSTS.E [R4+0x8], desc[UR18][R8.64], P1 ;  /* 0x0000800008047fae */ /* 0x0003e20008921852 */
[----:B------:R-:W-:-:S05]  /*18a60*/  IADD3 R17, P2, R17, R2, RZ ;  /* 0x0000000211117210 */ /* 0x000fca0007f5e0ff */
[----:B------:R-:W-:Y:S01]  /*18a70*/  IMAD.X R247, R247, 0x1, R0, P2 ;  /* 0x00000001f7f77824 */ /* 0x000fe200010e0600 */
[----:B------:R-:W-:Y:S01]  /*18a80*/  STL [R1+0x51c], R17 ;  /* 0x00051c1101007387 */ /* 0x000fe20000100800 */
[----:B-1----:R-:W-:Y:S01]  /*18a90*/  IMAD.MOV.U32 R8, RZ, RZ, R17 ;  /* 0x000000ffff087224 */ /* 0x002fe200078e0011 */
[----:B--2---:R-:W-:Y:S01]  /*18aa0*/  IADD3 R14, P3, R14, R2, RZ ;  /* 0x000000020e0e7210 */ /* 0x004fe20007f7e0ff */
[----:B------:R-:W-:-:S03]  /*18ab0*/  IMAD.MOV.U32 R9, RZ, RZ, R247 ;  /* 0x000000ffff097224 */ /* 0x000fc600078e00f7 */
[----:B------:R-:W-:Y:S01]  /*18ac0*/  IADD3.X R15, R15, R0, RZ, P3, !PT ;  /* 0x000000000f0f7210 */ /* 0x000fe20001ffe4ff */
        /* <DEDUP_REMOVED lines=17> */
[----:B---3--:R-:W-:Y:S01]  /*18be0*/  IADD3 R16, P4, R16, R2, RZ ;  /* 0x0000000210107210 */ /* 0x008fe20007f9e0ff */
        /* <DEDUP_REMOVED lines=13> */
[----:B------:R-:W3:Y:S04]  /*18cc0*/  LDL.LU R16, [R1+0x8d4] ;  /* 0x0008d40001107983 */ /* 0x000ee80000300800 */
[----:B------:R1:W-:Y:S01]  /*18cd0*/  LDGSTS.E [R4+0xc], desc[UR18][R8.64], P2 ;  /* 0x0000c00008047fae */ /* 0x0003e20009121852 */
[----:B------:R-:W-:-:S05]  /*18ce0*/  IADD3 R17, P1, R17, R2, RZ ;  /* 0x0000000211117210 */ /* 0x000fca0007f3e0ff */
[----:B------:R-:W-:Y:S01]  /*18cf0*/  IMAD.X R247, R247, 0x1, R0, P1 ;  /* 0x00000001f7f77824 */ /* 0x000fe200008e0600 */
[----:B------:R-:W-:Y:S01]  /*18d00*/  STL [R1+0x53c], R17 ;  /* 0x00053c1101007387 */ /* 0x000fe20000100800 */
[----:B--2---:R-:W-:Y:S01]  /*18d10*/  IADD3 R14, P3, R14, R2, RZ ;  /* 0x000000020e0e7210 */ /* 0x004fe20007f7e0ff */
[----:B-1----:R-:W-:-:S03]  /*18d20*/  IMAD.MOV.U32 R8, RZ, RZ, R17 ;  /* 0x000000ffff087224 */ /* 0x002fc600078e0011 */
        /* <DEDUP_REMOVED lines=38> */
[----:B--2---:R-:W-:-:S03]  /*18f90*/  IADD3 R14, P3, R14, R2, RZ ;  /* 0x000000020e0e7210 */ /* 0x004fc60007f7e0ff */
[----:B------:R2:W-:Y:S01]  /*18fa0*/  STL [R1+0x8d8], R247 ;  /* 0x0008d8f701007387 */ /* 0x0005e20000100800 */
[----:B------:R-:W-:-:S03]  /*18fb0*/  IADD3.X R15, R15, R0, RZ, P3, !PT ;  /* 0x000000000f0f7210 */ /* 0x000fc60001ffe4ff */
[----:B------:R-:W-:Y:S01]  /*18fc0*/  STL [R1+0x8e4], R14 ;  /* 0x0008e40e01007387 */ /* 0x000fe20000100800 */
[----:B-1----:R-:W-:Y:S02]  /*18fd0*/  IMAD.MOV.U32 R8, RZ, RZ, R17 ;  /* 0x000000ffff087224 */ /* 0x002fe400078e0011 */
[----:B------:R-:W-:Y:S01]  /*18fe0*/  IMAD.MOV.U32 R9, RZ, RZ, R247 ;  /* 0x000000ffff097224 */ /* 0x000fe200078e00f7 */
[----:B------:R1:W-:Y:S04]  /*18ff0*/  STL [R1+0x8e0], R15 ;  /* 0x0008e00f01007387 */ /* 0x0003e80000100800 */
[----:B--2---:R-:W2:Y:S04]  /*19000*/  LDL.LU R247, [R1+0x8f8] ;  /* 0x0008f80001f77983 */ /* 0x004ea80000300800 */
        /* <DEDUP_REMOVED lines=12> */
[--C-:B------:R-:W-:Y:S01]  /*190d0*/  IMAD.X R249, R249, 0x1, R0.reuse, P3 ;  /* 0x00000001f9f97824 */ /* 0x100fe200018e0600 */
[----:B---3--:R-:W-:Y:S01]  /*190e0*/  IADD3 R16, P4, R16, R2, RZ ;  /* 0x0000000210107210 */ /* 0x008fe20007f9e0ff */
[----:B------:R-:W-:Y:S04]  /*190f0*/  STL [R1+0x8ec], R248 ;  /* 0x0008ecf801007387 */ /* 0x000fe80000100800 */
[----:B------:R-:W-:Y:S01]  /*19100*/  IMAD.X R22, R22, 0x1, R0, P4 ;  /* 0x0000000116167824 */ /* 0x000fe200020e0600 */
[----:B------:R3:W-:Y:S01]  /*19110*/  STL [R1+0x8e8], R249 ;  /* 0x0008e8f901007387 */ /* 0x0007e20000100800 */
[----:B-1----:R-:W-:Y:S01]  /*19120*/  MOV R9, R249 ;  /* 0x000000f900097202 */ /* 0x002fe20000000f00 */
[----:B------:R-:W-:Y:S02]  /*19130*/  IMAD.MOV.U32 R8, RZ, RZ, R248 ;  /* 0x000000ffff087224 */ /* 0x000fe400078e00f8 */
[----:B------:R-:W-:Y:S04]  /*19140*/  STL [R1+0x8f4], R16 ;  /* 0x0008f41001007387 */ /* 0x000fe80000100800 */
[----:B------:R1:W-:Y:S04]  /*19150*/  STL [R1+0x8f0], R22 ;  /* 0x0008f01601007387 */ /* 0x0003e80000100800 */
[----:B---3--:R-:W3:Y:S04]  /*19160*/  LDL.LU R249, [R1+0x908] ;  /* 0x0009080001f97983 */ /* 0x008ee80000300800 */
[----:B------:R-:W4:Y:S04]  /*19170*/  LDL.LU R248, [R1+0x90c] ;  /* 0x00090c0001f87983 */ /* 0x000f280000300800 */
[----:B------:R1:W-:Y:S02]  /*19180*/  LDGSTS.E [R4+0x1c000], desc[UR18][R8.64], P1 ;  /* 0x1c00000008047fae */ /* 0x0003e40008921852 */
[----:B-1----:R-:W-:-:S02]  /*19190*/  IMAD.MOV.U32 R8, RZ, RZ, R16 ;  /* 0x000000ffff087224 */ /* 0x002fc400078e0010 */
[----:B------:R-:W-:Y:S02]  /*191a0*/  IMAD.MOV.U32 R9, RZ, RZ, R22 ;  /* 0x000000ffff097224 */ /* 0x000fe400078e0016 */
[----:B------:R-:W3:Y:S04]  /*191b0*/  LDL.LU R22, [R1+0x914] ;  /* 0x0009140001167983 */ /* 0x000ee80000300800 */
[----:B------:R-:W3:Y:S04]  /*191c0*/  LDL.LU R16, [R1+0x91c] ;  /* 0x00091c0001107983 */ /* 0x000ee80000300800 */
[----:B------:R1:W-:Y:S01]  /*191d0*/  LDGSTS.E [R4+0x10004], desc[UR18][R8.64], P2 ;  /* 0x1000400008047fae */ /* 0x0003e20009121852 */
[----:B--2---:R-:W-:-:S05]  /*191e0*/  IADD3 R17, P1, R17, R2, RZ ;  /* 0x0000000211117210 */ /* 0x004fca0007f3e0ff */
[----:B------:R-:W-:Y:S01]  /*191f0*/  IMAD.X R247, R247, 0x1, R0, P1 ;  /* 0x00000001f7f77824 */ /* 0x000fe200008e0600 */
[----:B------:R-:W-:Y:S04]  /*19200*/  STL [R1+0x8fc], R17 ;  /* 0x0008fc1101007387 */ /* 0x000fe80000100800 */
[----:B------:R2:W-:Y:S01]  /*19210*/  STL [R1+0x8f8], R247 ;  /* 0x0008f8f701007387 */ /* 0x0005e20000100800 */
[----:B-1----:R-:W-:Y:S01]  /*19220*/  IMAD.MOV.U32 R9, RZ, RZ, R247 ;  /* 0x000000ffff097224 */ /* 0x002fe200078e00f7 */
[----:B------:R-:W-:-:S05]  /*19230*/  IADD3 R14, P3, R14, R2, RZ ;  /* 0x000000020e0e7210 */ /* 0x000fca0007f7e0ff */
[----:B------:R-:W-:Y:S04]  /*19240*/  STL [R1+0x904], R14 ;  /* 0x0009040e01007387 */ /* 0x000fe80000100800 */
[----:B--2---:R-:W2:Y:S01]  /*19250*/  LDL.LU R247, [R1+0x910] ;  /* 0x0009100001f77983 */ /* 0x004ea20000300800 */
[----:B------:R-:W-:Y:S01]  /*19260*/  IADD3.X R15, R15, R0, RZ, P3, !PT ;  /* 0x000000000f0f7210 */ /* 0x000fe20001ffe4ff */
[----:B------:R-:W-:-:S04]  /*19270*/  IMAD.MOV.U32 R8, RZ, RZ, R17 ;  /* 0x000000ffff087224 */ /* 0x000fc800078e0011 */
[----:B------:R1:W-:Y:S04]  /*19280*/  STL [R1+0x900], R15 ;  /* 0x0009000f01007387 */ /* 0x0003e80000100800 */
        /* <DEDUP_REMOVED lines=12> */
[----:B---3--:R-:W-:Y:S02]  /*19350*/  IMAD.X R249, R249, 0x1, R0, P3 ;  /* 0x00000001f9f97824 */ /* 0x008fe400018e0600 */
[----:B-1----:R-:W-:Y:S02]  /*19360*/  IMAD.MOV.U32 R8, RZ, RZ, R248 ;  /* 0x000000ffff087224 */ /* 0x002fe400078e00f8 */
[----:B------:R-:W-:-:S05]  /*19370*/  IMAD.MOV.U32 R9, RZ, RZ, R249 ;  /* 0x000000ffff097224 */ /* 0x000fca00078e00f9 */
[----:B------:R1:W-:Y:S01]  /*19380*/  LDGSTS.E [R4+0x1c004], desc[UR18][R8.64], P2 ;  /* 0x1c00400008047fae */ /* 0x0003e20009121852 */
[----:B------:R-:W-:-:S03]  /*19390*/  IADD3 R22, P2, R22, R2, RZ ;  /* 0x0000000216167210 */ /* 0x000fc60007f5e0ff */
[----:B------:R-:W-:Y:S01]  /*193a0*/  STL [R1+0x90c], R248 ;  /* 0x00090cf801007387 */ /* 0x000fe20000100800 */
[----:B------:R-:W-:Y:S01]  /*193b0*/  IADD3 R16, P3, R16, R2, RZ ;  /* 0x0000000210107210 */ /* 0x000fe20007f7e0ff */
[----:B-1----:R-:W-:Y:S02]  /*193c0*/  IMAD.MOV.U32 R8, RZ, RZ, R22 ;  /* 0x000000ffff087224 */ /* 0x002fe400078e0016 */
[----:B------:R-:W-:Y:S04]  /*193d0*/  STL [R1+0x908], R249 ;  /* 0x000908f901007387 */ /* 0x000fe80000100800 */
[----:B------:R-:W-:Y:S01]  /*193e0*/  STL [R1+0x914], R22 ;  /* 0x0009141601007387 */ /* 0x000fe20000100800 */
[----:B--2---:R-:W-:-:S05]  /*193f0*/  IADD3.X R247, R247, R0, RZ, P2, !PT ;  /* 0x00000000f7f77210 */ /* 0x004fca00017fe4ff */
[----:B------:R-:W-:Y:S01]  /*19400*/  IMAD.MOV.U32 R9, RZ, RZ, R247 ;  /* 0x000000ffff097224 */ /* 0x000fe200078e00f7 */
[----:B------:R-:W-:Y:S04]  /*19410*/  STL [R1+0x910], R247 ;  /* 0x000910f701007387 */ /* 0x000fe80000100800 */
[----:B------:R1:W-:Y:S04]  /*19420*/  LDGSTS.E [R4+0x10008], desc[UR18][R8.64], P1 ;  /* 0x1000800008047fae */ /* 0x0003e80008921852 */
[----:B------:R2:W-:Y:S01]  /*19430*/  STL [R1+0x91c], R16 ;  /* 0x00091c1001007387 */ /* 0x0005e20000100800 */
[----:B-1----:R-:W-:-:S02]  /*19440*/  MOV R8, R16 ;  /* 0x0000001000087202 */ /* 0x002fc40000000f00 */
[----:B--2---:R-:W1:Y:S01]  /*19450*/  S2R R16, SR_TID.X ;  /* 0x0000000000107919 */ /* 0x004e620000002100 */
[----:B------:R-:W-:Y:S01]  /*19460*/  IMAD.X R17, R17, 0x1, R0, P3 ;  /* 0x0000000111117824 */ /* 0x000fe200018e0600 */
[----:B------:R-:W-:-:S03]  /*19470*/  IADD3 R14, P2, R14, R2, RZ ;  /* 0x000000020e0e7210 */ /* 0x000fc60007f5e0ff */
[----:B------:R-:W-:Y:S01]  /*19480*/  IMAD.MOV.U32 R9, RZ, RZ, R17 ;  /* 0x000000ffff097224 */ /* 0x000fe200078e0011 */
[----:B------:R2:W-:Y:S01]  /*19490*/  STL [R1+0x918], R17 ;  /* 0x0009181101007387 */ /* 0x0005e20000100800 */
[----:B------:R-:W-:-:S03]  /*194a0*/  IMAD.X R15, R15, 0x1, R0, P2 ;  /* 0x000000010f0f7824 */ /* 0x000fc600010e0600 */
[----:B------:R-:W3:Y:S04]  /*194b0*/  LDL.LU R249, [R1+0x92c] ;  /* 0x00092c0001f97983 */ /* 0x000ee80000300800 */
[----:B------:R-:W4:Y:S04]  /*194c0*/  LDL.LU R247, [R1+0x934] ;  /* 0x0009340001f77983 */ /* 0x000f280000300800 */
[----:B------:R-:W-:Y:S04]  /*194d0*/  STL [R1+0x924], R14 ;  /* 0x0009240e01007387 */ /* 0x000fe80000100800 */
[----:B------:R1:W-:Y:S04]  /*194e0*/  STL [R1+0x920], R15 ;  /* 0x0009200f01007387 */ /* 0x0003e80000100800 */
[----:B------:R1:W-:Y:S04]  /*194f0*/  LDGSTS.E [R4+0x14008], desc[UR18][R8.64], P1 ;  /* 0x1400800008047fae */ /* 0x0003e80008921852 */
[----:B--2---:R-:W2:Y:S01]  /*19500*/  LDL.LU R17, [R1+0x93c] ;  /* 0x00093c0001117983 */ /* 0x004ea20000300800 */
[----:B-1----:R-:W-:-:S03]  /*19510*/  LOP3.LUT R7, R16, 0x3f, RZ, 0xc0, !PT ;  /* 0x0000003f10077812 */ /* 0x002fc600078ec0ff */
[----:B------:R-:W2:Y:S01]  /*19520*/  LDL.LU R248, [R1+0x930] ;  /* 0x0009300001f87983 */ /* 0x000ea20000300800 */
[----:B------:R-:W-:Y:S01]  /*19530*/  IMAD.MOV.U32 R8, RZ, RZ, R14 ;  /* 0x000000ffff087224 */ /* 0x000fe200078e000e */
[----:B------:R-:W-:Y:S02]  /*19540*/  MOV R9, R15 ;  /* 0x0000000f00097202 */ /* 0x000fe40000000f00 */
[----:B------:R-:W2:Y:S01]  /*19550*/  LDL.LU R22, [R1+0x938] ;  /* 0x0009380001167983 */ /* 0x000ea20000300800 */
[----:B------:R-:W-:-:S03]  /*19560*/  ISETP.GE.AND P2, PT, R7, R3, PT ;  /* 0x000000030700720c */ /* 0x000fc60003f46270 */
[----:B------:R-:W2:Y:S04]  /*19570*/  LDL.LU R16, [R1+0x940] ;  /* 0x0009400001107983 */ /* 0x000ea80000300800 */
[----:B------:R-:W2:Y:S04]  /*19580*/  LDL.LU R15, [R1+0x944] ;  /* 0x00094400010f7983 */ /* 0x000ea80000300800 */
[----:B------:R-:W2:Y:S04]  /*19590*/  LDL.LU R14, [R1+0x948] ;  /* 0x00094800010e7983 */ /* 0x000ea80000300800 */
[----:B------:R-:W2:Y:S04]  /*195a0*/  LDL.LU R7, [R1+0x94c] ;  /* 0x00094c0001077983 */ /* 0x000ea80000300800 */
[----:B------:R1:W-:Y:S04]  /*195b0*/  LDGSTS.E [R4+0x18008], desc[UR18][R8.64], P1 ;  /* 0x1800800008047fae */ /* 0x0003e80008921852 */
[----:B------:R-:W4:Y:S01]  /*195c0*/  LDL.LU R9, [R1+0x928] ;  /* 0x0009280001097983 */ /* 0x000f220000300800 */
[----:B------:R-:W-:-:S04]  /*195d0*/  ISETP.GT.AND P3, PT, R3, 0x3f, PT ;  /* 0x0000003f0300780c */ /* 0x000fc80003f64270 */
[----:B------:R-:W-:-:S04]  /*195e0*/  SEL R3, RZ, 0x4, !P3 ;  /* 0x00000004ff037807 */ /* 0x000fc80005800000 */
[----:B------:R-:W-:-:S04]  /*195f0*/  SEL R3, R3, RZ, !P0 ;  /* 0x000000ff03037207 */ /* 0x000fc80004000000 */
[----:B------:R-:W-:Y:S02]  /*19600*/  ISETP.NE.U32.AND P3, PT, R3, RZ, PT ;  /* 0x000000ff0300720c */ /* 0x000fe40003f65070 */
[----:B---3--:R-:W-:-:S05]  /*19610*/  IADD3 R249, P4, R249, R2, RZ ;  /* 0x00000002f9f97210 */ /* 0x008fca0007f9e0ff */
[----:B-1----:R-:W-:Y:S01]  /*19620*/  IMAD.MOV.U32 R8, RZ, RZ, R249 ;  /* 0x000000ffff087224 */ /* 0x002fe200078e00f9 */
[----:B------:R-:W-:Y:S01]  /*19630*/  STL [R1+0x92c], R249 ;  /* 0x00092cf901007387 */ /* 0x000fe20000100800 */
[----:B----4-:R-:W-:-:S05]  /*19640*/  IMAD.X R9, R9, 0x1, R0, P4 ;  /* 0x0000000109097824 */ /* 0x010fca00020e0600 */
[----:B------:R1:W-:Y:S01]  /*19650*/  LDGSTS.E [R4+0x1c008], desc[UR18][R8.64], P1 ;  /* 0x1c00800008047fae */ /* 0x0003e20008921852 */
[-C--:B------:R-:W-:Y:S02]  /*19660*/  IADD3 R247, P1, R247, R2.reuse, RZ ;  /* 0x00000002f7f77210 */ /* 0x080fe40007f3e0ff */
[----:B--2---:R-:W-:-:S03]  /*19670*/  IADD3 R17, P4, R17, R2, RZ ;  /* 0x0000000211117210 */ /* 0x004fc60007f9e0ff */
[----:B------:R-:W-:Y:S01]  /*19680*/  IMAD.X R248, R248, 0x1, R0, P1 ;  /* 0x00000001f8f87824 */ /* 0x000fe200008e0600 */
[----:B------:R2:W-:Y:S01]  /*19690*/  STL [R1+0x928], R9 ;  /* 0x0009280901007387 */ /* 0x0005e20000100800 */
[----:B------:R-:W-:Y:S02]  /*196a0*/  IADD3.X R22, R22, R0, RZ, P4, !PT ;  /* 0x0000000016167210 */ /* 0x000fe400027fe4ff */
[-C--:B------:R-:W-:Y:S01]  /*196b0*/  IADD3 R15, P1, R15, R2.reuse, RZ ;  /* 0x000000020f0f7210 */ /* 0x080fe20007f3e0ff */
[----:B-1----:R-:W-:Y:S01]  /*196c0*/  IMAD.MOV.U32 R8, RZ, RZ, R247 ;  /* 0x000000ffff087224 */ /* 0x002fe200078e00f7 */
[----:B------:R-:W-:Y:S01]  /*196d0*/  IADD3 R7, P4, R7, R2, RZ ;  /* 0x0000000207077210 */ /* 0x000fe20007f9e0ff */
[----:B--2---:R-:W-:Y:S01]  /*196e0*/  IMAD.MOV.U32 R9, RZ, RZ, R248 ;  /* 0x000000ffff097224 */ /* 0x004fe200078e00f8 */
[----:B------:R-:W-:Y:S01]  /*196f0*/  STL [R1+0x934], R247 ;  /* 0x000934f701007387 */ /* 0x000fe20000100800 */
[----:B------:R-:W-:-:S03]  /*19700*/  IMAD.X R16, R16, 0x1, R0, P1 ;  /* 0x0000000110107824 */ /* 0x000fc600008e0600 */
[----:B------:R1:W-:Y:S01]  /*19710*/  LDGSTS.E [R4+0x1000c], desc[UR18][R8.64], P3 ;  /* 0x1000c00008047fae */ /* 0x0003e20009921852 */
[----:B------:R-:W-:-:S03]  /*19720*/  IMAD.X R14, R14, 0x1, R0, P4 ;  /* 0x000000010e0e7824 */ /* 0x000fc600020e0600 */
[----:B------:R-:W-:Y:S04]  /*19730*/  STL [R1+0x930], R248 ;  /* 0x000930f801007387 */ /* 0x000fe80000100800 */
[----:B------:R-:W-:Y:S01]  /*19740*/  STL [R1+0x93c], R17 ;  /* 0x00093c1101007387 */ /* 0x000fe20000100800 */
[----:B-1----:R-:W-:Y:S01]  /*19750*/  IMAD.MOV.U32 R8, RZ, RZ, R17 ;  /* 0x000000ffff087224 */ /* 0x002fe200078e0011 */
[----:B------:R-:W-:Y:S02]  /*19760*/  MOV R9, R22 ;  /* 0x0000001600097202 */ /* 0x000fe40000000f00 */
[----:B------:R-:W-:Y:S04]  /*19770*/  STL [R1+0x938], R22 ;  /* 0x0009381601007387 */ /* 0x000fe80000100800 */
[----:B------:R1:W-:Y:S04]  /*19780*/  LDGSTS.E [R4+0x1400c], desc[UR18][R8.64], P3 ;  /* 0x1400c00008047fae */ /* 0x0003e80009921852 */
[----:B------:R-:W-:Y:S04]  /*19790*/  STL [R1+0x944], R15 ;  /* 0x0009440f01007387 */ /* 0x000fe80000100800 */
[----:B------:R2:W-:Y:S01]  /*197a0*/  STL [R1+0x940], R16 ;  /* 0x0009401001007387 */ /* 0x0005e20000100800 */
[----:B-1----:R-:W-:Y:S01]  /*197b0*/  IMAD.MOV.U32 R8, RZ, RZ, R15 ;  /* 0x000000ffff087224 */ /* 0x002fe200078e000f */
[----:B------:R-:W-:-:S02]  /*197c0*/  MOV R9, R16 ;  /* 0x0000001000097202 */ /* 0x000fc40000000f00 */
[----:B------:R1:W-:Y:S04]  /*197d0*/  STL [R1+0x94c], R7 ;  /* 0x00094c0701007387 */ /* 0x0003e80000100800 */
[----:B------:R3:W-:Y:S04]  /*197e0*/  STL [R1+0x948], R14 ;  /* 0x0009480e01007387 */ /* 0x0007e80000100800 */
[----:B--2---:R-:W2:Y:S04]  /*197f0*/  LDL.LU R16, [R1+0x98] ;  /* 0x0000980001107983 */ /* 0x004ea80000300800 */
[----:B------:R-:W4:Y:S04]  /*19800*/  LDL.LU R249, [R1+0xb4] ;  /* 0x0000b40001f97983 */ /* 0x000f280000300800 */
[----:B------:R1:W-:Y:S04]  /*19810*/  LDGSTS.E [R4+0x1800c], desc[UR18][R8.64], P3 ;  /* 0x1800c00008047fae */ /* 0x0003e80009921852 */
[----:B------:R-:W4:Y:S04]  /*19820*/  LDL.LU R248, [R1+0xb8] ;  /* 0x0000b80001f87983 */ /* 0x000f280000300800 */
[----:B------:R-:W4:Y:S01]  /*19830*/  LDL.LU R247, [R1+0xd4] ;  /* 0x0000d40001f77983 */ /* 0x000f220000300800 */
[----:B-1----:R-:W-:-:S03]  /*19840*/  IMAD.MOV.U32 R8, RZ, RZ, R7 ;  /* 0x000000ffff087224 */ /* 0x002fc600078e0007 */
[----:B------:R-:W4:Y:S01]  /*19850*/  LDL.LU R22, [R1+0xd8] ;  /* 0x0000d80001167983 */ /* 0x000f220000300800 */
[----:B------:R-:W-:-:S03]  /*19860*/  IMAD.MOV.U32 R9, RZ, RZ, R14 ;  /* 0x000000ffff097224 */ /* 0x000fc600078e000e */
[----:B------:R-:W4:Y:S04]  /*19870*/  LDL.LU R17, [R1+0xf4] ;  /* 0x0000f40001117983 */ /* 0x000f280000300800 */
[----:B------:R-:W4:Y:S04]  /*19880*/  LDL.LU R7, [R1+0xf8] ;  /* 0x0000f80001077983 */ /* 0x000f280000300800 */
[----:B------:R-:W4:Y:S04]  /*19890*/  LDL.LU R15, [R1+0x118] ;  /* 0x00011800010f7983 */ /* 0x000f280000300800 */
[----:B---3--:R-:W3:Y:S04]  /*198a0*/  LDL.LU R14, [R1+0x138] ;  /* 0x00013800010e7983 */ /* 0x008ee80000300800 */
[----:B------:R1:W-:Y:S01]  /*198b0*/  LDGSTS.E [R4+0x1c00c], desc[UR18][R8.64], P3 ;  /* 0x1c00c00008047fae */ /* 0x0003e20009921852 */
[----:B------:R-:W-:-:S02]  /*198c0*/  SEL R3, RZ, 0x4, P2 ;  /* 0x00000004ff037807 */ /* 0x000fc40001000000 */
[----:B------:R-:W-:Y:S01]  /*198d0*/  IADD3 R19, P1, R19, R6, RZ ;  /* 0x0000000613137210 */ /* 0x000fe20007f3e0ff */
[----:B------:R-:W-:Y:S01]  /*198e0*/  ULEA UR5, UR4, UR7, 0xe ;  /* 0x0000000704057291 */ /* 0x000fe2000f8e703f */
[----:B------:R-:W3:Y:S01]  /*198f0*/  LDL.LU R4, [R1+0x94] ;  /* 0x0000940001047983 */ /* 0x000ee20000300800 */
[----:B------:R-:W-:-:S03]  /*19900*/  SEL R3, R3, RZ, !P0 ;  /* 0x000000ff03037207 */ /* 0x000fc60004000000 */
[----:B------:R-:W0:Y:S01]  /*19910*/  LDGDEPBAR ;  /* 0x00000000000079af */ /* 0x000e220000000000 */
[----:B------:R-:W-:Y:S01]  /*19920*/  ISETP.NE.U32.AND P0, PT, R3, RZ, PT ;  /* 0x000000ff0300720c */ /* 0x000fe20003f05070 */
[----:B------:R-:W-:Y:S01]  /*19930*/  IMAD.X R11, R11, 0x1, R5, P1 ;  /* 0x000000010b0b7824 */ /* 0x000fe200008e0605 */
[----:B------:R-:W-:Y:S01]  /*19940*/  IADD3 R251, P2, R251, R6, RZ ;  /* 0x00000006fbfb7210 */ /* 0x000fe20007f5e0ff */
[----:B------:R-:W-:Y:S02]  /*19950*/  VIADD R3, R18, UR5 ;  /* 0x0000000512037c36 */ /* 0x000fe40008000000 */
[----:B-1----:R-:W-:Y:S01]  /*19960*/  IMAD.MOV.U32 R8, RZ, RZ, R19 ;  /* 0x000000ffff087224 */ /* 0x002fe200078e0013 */
[----:B------:R-:W-:Y:S01]  /*19970*/  IADD3.X R250, R250, R5, RZ, P2, !PT ;  /* 0x00000005fafa7210 */ /* 0x000fe200017fe4ff */
[----:B------:R-:W-:-:S06]  /*19980*/  IMAD.MOV.U32 R9, RZ, RZ, R11 ;  /* 0x000000ffff097224 */ /* 0x000fcc00078e000b */
[----:B------:R1:W-:Y:S02]  /*19990*/  LDGSTS.E [R3+0x40000], desc[UR18][R8.64], P0 ;  /* 0x4000000008037fae */ /* 0x0003e40008121852 */
[----:B-1----:R-:W-:Y:S01]  /*199a0*/  MOV R8, R251 ;  /* 0x000000fb00087202 */ /* 0x002fe20000000f00 */
[----:B------:R-:W-:-:S05]  /*199b0*/  IMAD.MOV.U32 R9, RZ, RZ, R250 ;  /* 0x000000ffff097224 */ /* 0x000fca00078e00fa */
[----:B------:R1:W-:Y:S01]  /*199c0*/  LDGSTS.E [R3+0x40400], desc[UR18][R8.64], P0 ;  /* 0x4040000008037fae */ /* 0x0003e20008121852 */
[----:B--2---:R-:W-:-:S05]  /*199d0*/  IADD3 R16, P1, R16, R6, RZ ;  /* 0x0000000610107210 */ /* 0x004fca0007f3e0ff */
[----:B------:R2:W-:Y:S01]  /*199e0*/  STL [R1+0x98], R16 ;  /* 0x0000981001007387 */ /* 0x0005e20000100800 */
[----:B-1----:R-:W-:Y:S02]  /*199f0*/  MOV R8, R16 ;  /* 0x0000001000087202 */ /* 0x002fe40000000f00 */
[----:B----4-:R-:W-:-:S05]  /*19a00*/  IADD3 R248, P2, R248, R6, RZ ;  /* 0x00000006f8f87210 */ /* 0x010fca0007f5e0ff */
[--C-:B------:R-:W-:Y:S02]  /*19a10*/  IMAD.X R249, R249, 0x1, R5.reuse, P2 ;  /* 0x00000001f9f97824 */ /* 0x100fe400010e0605 */
[----:B---3--:R-:W-:-:S05]  /*19a20*/  IMAD.X R4, R4, 0x1, R5, P1 ;  /* 0x0000000104047824 */ /* 0x008fca00008e0605 */
[----:B------:R1:W-:Y:S04]  /*19a30*/  STL [R1+0x94], R4 ;  /* 0x0000940401007387 */ /* 0x0003e80000100800 */
[----:B------:R-:W-:Y:S01]  /*19a40*/  STL [R1+0xb8], R248 ;  /* 0x0000b8f801007387 */ /* 0x000fe20000100800 */
[----:B------:R-:W-:-:S03]  /*19a50*/  IMAD.MOV.U32 R9, RZ, RZ, R4 ;  /* 0x000000ffff097224 */ /* 0x000fc600078e0004 */
[----:B--2---:R-:W2:Y:S04]  /*19a60*/  LDL.LU R16, [R1+0x114] ;  /* 0x0001140001107983 */ /* 0x004ea80000300800 */
[----:B------:R-:W-:Y:S04]  /*19a70*/  STL [R1+0xb4], R249 ;  /* 0x0000b4f901007387 */ /* 0x000fe80000100800 */
[----:B-1----:R-:W3:Y:S01]  /*19a80*/  LDL.LU R4, [R1+0x134] ;  /* 0x0001340001047983 */ /* 0x002ee20000300800 */
[----:B------:R-:W-:-:S03]  /*19a90*/  IADD3 R22, P1, R22, R6, RZ ;  /* 0x0000000616167210 */ /* 0x000fc60007f3e0ff */
[----:B------:R1:W-:Y:S01]  /*19aa0*/  LDGSTS.E [R3+0x40800], desc[UR18][R8.64], P0 ;  /* 0x4080000008037fae */ /* 0x0003e20008121852 */
[----:B------:R-:W-:Y:S02]  /*19ab0*/  IADD3.X R247, R247, R5, RZ, P1, !PT ;  /* 0x00000005f7f77210 */ /* 0x000fe40000ffe4ff */
[-C--:B------:R-:W-:Y:S01]  /*19ac0*/  IADD3 R7, P2, R7, R6.reuse, RZ ;  /* 0x0000000607077210 */ /* 0x080fe20007f5e0ff */
[----:B-1----:R-:W-:Y:S02]  /*19ad0*/  IMAD.MOV.U32 R8, RZ, RZ, R248 ;  /* 0x000000ffff087224 */ /* 0x002fe400078e00f8 */
[----:B------:R-:W-:Y:S01]  /*19ae0*/  IMAD.MOV.U32 R9, RZ, RZ, R249 ;  /* 0x000000ffff097224 */ /* 0x000fe200078e00f9 */
[----:B------:R-:W-:Y:S01]  /*19af0*/  IADD3 R15, P1, R15, R6, RZ ;  /* 0x000000060f0f7210 */ /* 0x000fe20007f3e0ff */
[----:B------:R-:W-:-:S03]  /*19b00*/  IMAD.X R17, R17, 0x1, R5, P2 ;  /* 0x0000000111117824 */ /* 0x000fc600010e0605 */
[----:B------:R1:W-:Y:S01]  /*19b10*/  LDGSTS.E [R3+0x40c00], desc[UR18][R8.64], P0 ;  /* 0x40c0000008037fae */ /* 0x0003e20008121852 */
[----:B------:R-:W-:-:S03]  /*19b20*/  IADD3 R14, P2, R14, R6, RZ ;  /* 0x000000060e0e7210 */ /* 0x000fc60007f5e0ff */
[----:B------:R-:W-:Y:S01]  /*19b30*/  STL [R1+0xd8], R22 ;  /* 0x0000d81601007387 */ /* 0x000fe20000100800 */
[----:B-1----:R-:W-:Y:S02]  /*19b40*/  IMAD.MOV.U32 R8, RZ, RZ, R22 ;  /* 0x000000ffff087224 */ /* 0x002fe400078e0016 */
[----:B------:R-:W-:Y:S01]  /*19b50*/  IMAD.MOV.U32 R9, RZ, RZ, R247 ;  /* 0x000000ffff097224 */ /* 0x000fe200078e00f7 */
[----:B------:R-:W-:Y:S04]  /*19b60*/  STL [R1+0xd4], R247 ;  /* 0x0000d4f701007387 */ /* 0x000fe80000100800 */
[----:B------:R1:W-:Y:S04]  /*19b70*/  LDGSTS.E [R3+0x41000], desc[UR18][R8.64], P0 ;  /* 0x4100000008037fae */ /* 0x0003e80008121852 */
[----:B------:R4:W-:Y:S01]  /*19b80*/  STL [R1+0xf8], R7 ;  /* 0x0000f80701007387 */ /* 0x0009e20000100800 */
[----:B-1----:R-:W-:Y:S01]  /*19b90*/  MOV R8, R7 ;  /* 0x0000000700087202 */ /* 0x002fe20000000f00 */
[----:B------:R-:W-:-:S02]  /*19ba0*/  IMAD.MOV.U32 R9, RZ, RZ, R17 ;  /* 0x000000ffff097224 */ /* 0x000fc400078e0011 */
[----:B------:R1:W-:Y:S04]  /*19bb0*/  STL [R1+0xf4], R17 ;  /* 0x0000f41101007387 */ /* 0x0003e80000100800 */
[----:B------:R1:W-:Y:S04]  /*19bc0*/  LDGSTS.E [R3+0x41400], desc[UR18][R8.64], P0 ;  /* 0x4140000008037fae */ /* 0x0003e80008121852 */
[----:B----4-:R-:W4:Y:S04]  /*19bd0*/  LDL.LU R7, [R1+0x80] ;  /* 0x0000800001077983 */ /* 0x010f280000300800 */
[----:B------:R-:W-:Y:S01]  /*19be0*/  STL [R1+0x118], R15 ;  /* 0x0001180f01007387 */ /* 0x000fe20000100800 */
[----:B-1----:R-:W-:Y:S01]  /*19bf0*/  MOV R8, R15 ;  /* 0x0000000f00087202 */ /* 0x002fe20000000f00 */
[----:B--2---:R-:W-:-:S04]  /*19c00*/  IMAD.X R16, R16, 0x1, R5, P1 ;  /* 0x0000000110107824 */ /* 0x004fc800008e0605 */
[----:B------:R-:W-:Y:S01]  /*19c10*/  IMAD.MOV.U32 R9, RZ, RZ, R16 ;  /* 0x000000ffff097224 */ /* 0x000fe200078e0010 */
[----:B------:R-:W-:Y:S01]  /*19c20*/  STL [R1+0x114], R16 ;  /* 0x0001141001007387 */ /* 0x000fe20000100800 */
[----:B---3--:R-:W-:-:S03]  /*19c30*/  IMAD.X R4, R4, 0x1, R5, P2 ;  /* 0x0000000104047824 */ /* 0x008fc600010e0605 */
[----:B------:R1:W-:Y:S04]  /*19c40*/  STL [R1+0x138], R14 ;  /* 0x0001380e01007387 */ /* 0x0003e80000100800 */
[----:B------:R2:W-:Y:S04]  /*19c50*/  LDGSTS.E [R3+0x41800], desc[UR18][R8.64], P0 ;  /* 0x4180000008037fae */ /* 0x0005e80008121852 */
[----:B------:R3:W-:Y:S04]  /*19c60*/  STL [R1+0x134], R4 ;  /* 0x0001340401007387 */ /* 0x0007e80000100800 */
[----:B------:R-:W4:Y:S01]  /*19c70*/  LDL.LU R17, [R1+0x9c] ;  /* 0x00009c0001117983 */ /* 0x000f220000300800 */
[----:B--2---:R-:W-:-:S03]  /*19c80*/  IMAD.MOV.U32 R8, RZ, RZ, R14 ;  /* 0x000000ffff087224 */ /* 0x004fc600078e000e */
[----:B-1----:R-:W2:Y:S04]  /*19c90*/  LDL.LU R14, [R1+0xa0] ;  /* 0x0000a000010e7983 */ /* 0x002ea80000300800 */
[----:B------:R-:W2:Y:S04]  /*19ca0*/  LDL.LU R22, [R1+0xbc] ;  /* 0x0000bc0001167983 */ /* 0x000ea80000300800 */
[----:B------:R-:W2:Y:S01]  /*19cb0*/  LDL.LU R249, [R1+0xc0] ;  /* 0x0000c00001f97983 */ /* 0x000ea20000300800 */
[----:B------:R-:W-:Y:S01]  /*19cc0*/  IMAD.MOV.U32 R9, RZ, RZ, R4 ;  /* 0x000000ffff097224 */ /* 0x000fe200078e0004 */
[----:B------:R-:W-:-:S02]  /*19cd0*/  IADD3 R21, P1, R21, R6, RZ ;  /* 0x0000000615157210 */ /* 0x000fc40007f3e0ff */
[----:B---3--:R-:W3:Y:S02]  /*19ce0*/  LDL.LU R4, [R1+0xe0] ;  /* 0x0000e00001047983 */ /* 0x008ee40000300800 */
[----:B------:R-:W-:Y:S02]  /*19cf0*/  IADD3.X R20, R20, R5, RZ, P1, !PT ;  /* 0x0000000514147210 */ /* 0x000fe40000ffe4ff */
[----:B------:R1:W-:Y:S04]  /*19d00*/  LDGSTS.E [R3+0x41c00], desc[UR18][R8.64], P0 ;  /* 0x41c0000008037fae */ /* 0x0003e80008121852 */
[----:B------:R-:W3:Y:S01]  /*19d10*/  LDL.LU R15, [R1+0x100] ;  /* 0x00010000010f7983 */ /* 0x000ee20000300800 */
[----:B-1----:R-:W-:Y:S01]  /*19d20*/  LOP3.LUT R3, R18, 0x20, RZ, 0x3c, !PT ;  /* 0x0000002012037812 */ /* 0x002fe200078e3cff */
[----:B------:R-:W-:Y:S01]  /*19d30*/  IMAD.MOV.U32 R8, RZ, RZ, R21 ;  /* 0x000000ffff087224 */ /* 0x000fe200078e0015 */
[----:B------:R-:W-:-:S03]  /*19d40*/  MOV R9, R20 ;  /* 0x0000001400097202 */ /* 0x000fc60000000f00 */
[----:B------:R-:W-:-:S05]  /*19d50*/  VIADD R3, R3, UR5 ;  /* 0x0000000503037c36 */ /* 0x000fca0008000000 */
[----:B------:R1:W-:Y:S01]  /*19d60*/  LDGSTS.E [R3+0x40100], desc[UR18][R8.64], P0 ;  /* 0x4010000008037fae */ /* 0x0003e20008121852 */
[----:B----4-:R-:W-:-:S05]  /*19d70*/  IADD3 R7, P2, R7, R6, RZ ;  /* 0x0000000607077210 */ /* 0x010fca0007f5e0ff */
[----:B------:R4:W-:Y:S01]  /*19d80*/  STL [R1+0x80], R7 ;  /* 0x0000800701007387 */ /* 0x0009e20000100800 */
[----:B------:R-:W-:-:S03]  /*19d90*/  IMAD.X R252, R252, 0x1, R5, P2 ;  /* 0x00000001fcfc7824 */ /* 0x000fc600010e0605 */
[----:B------:R-:W3:Y:S01]  /*19da0*/  LDL.LU R248, [R1+0xdc] ;  /* 0x0000dc0001f87983 */ /* 0x000ee20000300800 */
[----:B-1----:R-:W-:Y:S02]  /*19db0*/  IMAD.MOV.U32 R8, RZ, RZ, R7 ;  /* 0x000000ffff087224 */ /* 0x002fe400078e0007 */
[----:B------:R-:W-:Y:S01]  /*19dc0*/  IMAD.MOV.U32 R9, RZ, RZ, R252 ;  /* 0x000000ffff097224 */ /* 0x000fe200078e00fc */
[----:B------:R-:W3:Y:S04]  /*19dd0*/  LDL.LU R247, [R1+0xfc] ;  /* 0x0000fc0001f77983 */ /* 0x000ee80000300800 */
[----:B------:R-:W3:Y:S04]  /*19de0*/  LDL.LU R16, [R1+0x120] ;  /* 0x0001200001107983 */ /* 0x000ee80000300800 */
[----:B----4-:R-:W4:Y:S04]  /*19df0*/  LDL.LU R7, [R1+0x140] ;  /* 0x0001400001077983 */ /* 0x010f280000300800 */
[----:B------:R1:W-:Y:S01]  /*19e00*/  LDGSTS.E [R3+0x40500], desc[UR18][R8.64], P0 ;  /* 0x4050000008037fae */ /* 0x0003e20008121852 */
[----:B--2---:R-:W-:-:S05]  /*19e10*/  IADD3 R14, P1, R14, R6, RZ ;  /* 0x000000060e0e7210 */ /* 0x004fca0007f3e0ff */
[----:B------:R-:W-:Y:S01]  /*19e20*/  IMAD.X R17, R17, 0x1, R5, P1 ;  /* 0x0000000111117824 */ /* 0x000fe200008e0605 */
[----:B------:R-:W-:Y:S01]  /*19e30*/  IADD3 R249, P2, R249, R6, RZ ;  /* 0x00000006f9f97210 */ /* 0x000fe20007f5e0ff */
[----:B------:R-:W-:Y:S02]  /*19e40*/  STL [R1+0xa0], R14 ;  /* 0x0000a00e01007387 */ /* 0x000fe40000100800 */
[----:B-1----:R-:W-:Y:S01]  /*19e50*/  IMAD.MOV.U32 R9, RZ, RZ, R17 ;  /* 0x000000ffff097224 */ /* 0x002fe200078e0011 */
[----:B------:R-:W-:Y:S01]  /*19e60*/  IADD3.X R22, R22, R5, RZ, P2, !PT ;  /* 0x0000000516167210 */ /* 0x000fe200017fe4ff */
[----:B------:R1:W-:Y:S04]  /*19e70*/  STL [R1+0x9c], R17 ;  /* 0x00009c1101007387 */ /* 0x0003e80000100800 */
[----:B------:R-:W-:Y:S01]  /*19e80*/  STL [R1+0xc0], R249 ;  /* 0x0000c0f901007387 */ /* 0x000fe20000100800 */
[----:B------:R-:W-:-:S03]  /*19e90*/  IMAD.MOV.U32 R8, RZ, RZ, R14 ;  /* 0x000000ffff087224 */ /* 0x000fc600078e000e */
[----:B-1----:R-:W2:Y:S04]  /*19ea0*/  LDL.LU R17, [R1+0x11c] ;  /* 0x00011c0001117983 */ /* 0x002ea80000300800 */
[----:B------:R1:W-:Y:S04]  /*19eb0*/  STL [R1+0xbc], R22 ;  /* 0x0000bc1601007387 */ /* 0x0003e80000100800 */
[----:B------:R-:W2:Y:S01]  /*19ec0*/  LDL.LU R14, [R1+0x13c] ;  /* 0x00013c00010e7983 */ /* 0x000ea20000300800 */
[----:B---3--:R-:W-:-:S03]  /*19ed0*/  IADD3 R4, P1, R4, R6, RZ ;  /* 0x0000000604047210 */ /* 0x008fc60007f3e0ff */
[----:B------:R3:W-:Y:S01]  /*19ee0*/  LDGSTS.E [R3+0x40900], desc[UR18][R8.64], P0 ;  /* 0x4090000008037fae */ /* 0x0007e20008121852 */
[----:B------:R-:W-:Y:S01]  /*19ef0*/  IADD3 R15, P2, R15, R6, RZ ;  /* 0x000000060f0f7210 */ /* 0x000fe20007f5e0ff */
[----:B---3--:R-:W-:Y:S01]  /*19f00*/  IMAD.MOV.U32 R8, RZ, RZ, R249 ;  /* 0x000000ffff087224 */ /* 0x008fe200078e00f9 */
[----:B------:R-:W-:Y:S02]  /*19f10*/  MOV R9, R22 ;  /* 0x0000001600097202 */ /* 0x000fe40000000f00 */
[----:B-1----:R-:W3:Y:S01]  /*19f20*/  LDL.LU R22, [R1+0xa88] ;  /* 0x000a880001167983 */ /* 0x002ee20000300800 */
[----:B------:R-:W-:-:S03]  /*19f30*/  IMAD.X R248, R248, 0x1, R5, P1 ;  /* 0x00000001f8f87824 */ /* 0x000fc600008e0605 */
[----:B------:R1:W-:Y:S01]  /*19f40*/  LDGSTS.E [R3+0x40d00], desc[UR18][R8.64], P0 ;  /* 0x40d0000008037fae */ /* 0x0003e20008121852 */
[----:B------:R-:W-:Y:S01]  /*19f50*/  IMAD.X R247, R247, 0x1, R5, P2 ;  /* 0x00000001f7f77824 */ /* 0x000fe200010e0605 */
[----:B------:R-:W-:Y:S01]  /*19f60*/  IADD3 R16, P1, R16, R6, RZ ;  /* 0x0000000610107210 */ /* 0x000fe20007f3e0ff */
[----:B-1----:R-:W-:Y:S01]  /*19f70*/  IMAD.MOV.U32 R8, RZ, RZ, R4 ;  /* 0x000000ffff087224 */ /* 0x002fe200078e0004 */
[----:B------:R-:W-:Y:S01]  /*19f80*/  MOV R9, R248 ;  /* 0x000000f800097202 */ /* 0x000fe20000000f00 */
[----:B------:R1:W-:Y:S01]  /*19f90*/  STL [R1+0xe0], R4 ;  /* 0x0000e00401007387 */ /* 0x0003e20000100800 */
[----:B----4-:R-:W-:-:S03]  /*19fa0*/  IADD3 R7, P2, R7, R6, RZ ;  /* 0x0000000607077210 */ /* 0x010fc60007f5e0ff */
[----:B------:R4:W-:Y:S04]  /*19fb0*/  LDGSTS.E [R3+0x41100], desc[UR18][R8.64], P0 ;  /* 0x4110000008037fae */ /* 0x0009e80008121852 */
[----:B------:R-:W-:Y:S04]  /*19fc0*/  STL [R1+0xdc], R248 ;  /* 0x0000dcf801007387 */ /* 0x000fe80000100800 */
[----:B------:R1:W-:Y:S01]  /*19fd0*/  STL [R1+0x100], R15 ;  /* 0x0001000f01007387 */ /* 0x0003e20000100800 */
[----:B----4-:R-:W-:-:S03]  /*19fe0*/  IMAD.MOV.U32 R8, RZ, RZ, R15 ;  /* 0x000000ffff087224 */ /* 0x010fc600078e000f */
[----:B-1----:R-:W4:Y:S01]  /*19ff0*/  LDL.LU R4, [R1+0x88] ;  /* 0x0000880001047983 */ /* 0x002f220000300800 */
[----:B------:R-:W-:-:S03]  /*1a000*/  IMAD.MOV.U32 R9, RZ, RZ, R247 ;  /* 0x000000ffff097224 */ /* 0x000fc600078e00f7 */
[----:B------:R-:W-:Y:S04]  /*1a010*/  STL [R1+0xfc], R247 ;  /* 0x0000fcf701007387 */ /* 0x000fe80000100800 */
[----:B------:R1:W-:Y:S04]  /*1a020*/  LDGSTS.E [R3+0x41500], desc[UR18][R8.64], P0 ;  /* 0x4150000008037fae */ /* 0x0003e80008121852 */
[----:B------:R-:W4:Y:S04]  /*1a030*/  LDL.LU R15, [R1+0x84] ;  /* 0x00008400010f7983 */ /* 0x000f280000300800 */
[----:B------:R-:W-:Y:S01]  /*1a040*/  STL [R1+0x120], R16 ;  /* 0x0001201001007387 */ /* 0x000fe20000100800 */
[----:B-1----:R-:W-:-:S02]  /*1a050*/  IMAD.MOV.U32 R8, RZ, RZ, R16 ;  /* 0x000000ffff087224 */ /* 0x002fc400078e0010 */
[----:B--2---:R-:W-:-:S04]  /*1a060*/  IMAD.X R17, R17, 0x1, R5, P1 ;  /* 0x0000000111117824 */ /* 0x004fc800008e0605 */
[----:B------:R-:W-:Y:S01]  /*1a070*/  IMAD.MOV.U32 R9, RZ, RZ, R17 ;  /* 0x000000ffff097224 */ /* 0x000fe200078e0011 */
[----:B------:R1:W-:Y:S01]  /*1a080*/  STL [R1+0x11c], R17 ;  /* 0x00011c1101007387 */ /* 0x0003e20000100800 */
[----:B------:R-:W-:-:S03]  /*1a090*/  IADD3.X R14, R14, R5, RZ, P2, !PT ;  /* 0x000000050e0e7210 */ /* 0x000fc600017fe4ff */
[----:B------:R-:W-:Y:S04]  /*1a0a0*/  STL [R1+0x140], R7 ;  /* 0x0001400701007387 */ /* 0x000fe80000100800 */
[----:B------:R2:W-:Y:S04]  /*1a0b0*/  LDGSTS.E [R3+0x41900], desc[UR18][R8.64], P0 ;  /* 0x4190000008037fae */ /* 0x0005e80008121852 */
[----:B------:R3:W-:Y:S04]  /*1a0c0*/  STL [R1+0x13c], R14 ;  /* 0x00013c0e01007387 */ /* 0x0007e80000100800 */
[----:B-1----:R-:W4:Y:S01]  /*1a0d0*/  LDL.LU R17, [R1+0xa4] ;  /* 0x0000a40001117983 */ /* 0x002f220000300800 */
[----:B--2---:R-:W-:-:S03]  /*1a0e0*/  MOV R9, R14 ;  /* 0x0000000e00097202 */ /* 0x004fc60000000f00 */
[----:B---3--:R-:W2:Y:S04]  /*1a0f0*/  LDL.LU R14, [R1+0xa8] ;  /* 0x0000a800010e7983 */ /* 0x008ea80000300800 */
[----:B------:R-:W3:Y:S04]  /*1a100*/  LDL.LU R247, [R1+0xc4] ;  /* 0x0000c40001f77983 */ /* 0x000ee80000300800 */
[----:B------:R-:W3:Y:S01]  /*1a110*/  LDL.LU R249, [R1+0xc8] ;  /* 0x0000c80001f97983 */ /* 0x000ee20000300800 */
[----:B------:R-:W-:Y:S01]  /*1a120*/  IADD3 R23, P1, R23, R6, RZ ;  /* 0x0000000617177210 */ /* 0x000fe20007f3e0ff */
[----:B------:R-:W-:Y:S01]  /*1a130*/  IMAD.MOV.U32 R8, RZ, RZ, R7 ;  /* 0x000000ffff087224 */ /* 0x000fe200078e0007 */
[----:B------:R-:W-:-:S03]  /*1a140*/  LOP3.LUT R7, R18, 0x40, RZ, 0x3c, !PT ;  /* 0x0000004012077812 */ /* 0x000fc600078e3cff */
[----:B------:R-:W-:Y:S01]  /*1a150*/  IMAD.X R22, R22, 0x1, R5, P1 ;  /* 0x0000000116167824 */ /* 0x000fe200008e0605 */
[----:B------:R1:W-:Y:S02]  /*1a160*/  LDGSTS.E [R3+0x41d00], desc[UR18][R8.64], P0 ;  /* 0x41d0000008037fae */ /* 0x0003e40008121852 */
[----:B-1----:R-:W-:Y:S01]  /*1a170*/  VIADD R3, R7, UR5 ;  /* 0x0000000507037c36 */ /* 0x002fe20008000000 */
[----:B------:R-:W-:Y:S01]  /*1a180*/  MOV R8, R23 ;  /* 0x0000001700087202 */ /* 0x000fe20000000f00 */
[----:B------:R-:W-:-:S05]  /*1a190*/  IMAD.MOV.U32 R9, RZ, RZ, R22 ;  /* 0x000000ffff097224 */ /* 0x000fca00078e0016 */
[----:B------:R1:W-:Y:S01]  /*1a1a0*/  LDGSTS.E [R3+0x40200], desc[UR18][R8.64], P0 ;  /* 0x4020000008037fae */ /* 0x0003e20008121852 */
[----:B----4-:R-:W-:-:S05]  /*1a1b0*/  IADD3 R4, P2, R4, R6, RZ ;  /* 0x0000000604047210 */ /* 0x010fca0007f5e0ff */
[----:B------:R4:W-:Y:S04]  /*1a1c0*/  STL [R1+0x88], R4 ;  /* 0x0000880401007387 */ /* 0x0009e80000100800 */
[----:B------:R-:W3:Y:S01]  /*1a1d0*/  LDL.LU R7, [R1+0xe8] ;  /* 0x0000e80001077983 */ /* 0x000ee20000300800 */
[----:B------:R-:W-:Y:S02]  /*1a1e0*/  IMAD.X R15, R15, 0x1, R5, P2 ;  /* 0x000000010f0f7824 */ /* 0x000fe400010e0605 */
[----:B-1----:R-:W-:Y:S02]  /*1a1f0*/  IMAD.MOV.U32 R8, RZ, RZ, R4 ;  /* 0x000000ffff087224 */ /* 0x002fe400078e0004 */
[----:B------:R-:W-:Y:S01]  /*1a200*/  IMAD.MOV.U32 R9, RZ, RZ, R15 ;  /* 0x000000ffff097224 */ /* 0x000fe200078e000f */
[----:B------:R1:W-:Y:S04]  /*1a210*/  STL [R1+0x84], R15 ;  /* 0x0000840f01007387 */ /* 0x0003e80000100800 */
[----:B------:R2:W-:Y:S04]  /*1a220*/  LDGSTS.E [R3+0x40600], desc[UR18][R8.64], P0 ;  /* 0x4060000008037fae */ /* 0x0005e80008121852 */
[----:B------:R-:W3:Y:S04]  /*1a230*/  LDL.LU R16, [R1+0x108] ;  /* 0x0001080001107983 */ /* 0x000ee80000300800 */
[----:B------:R-:W3:Y:S04]  /*1a240*/  LDL.LU R248, [R1+0x104] ;  /* 0x0001040001f87983 */ /* 0x000ee80000300800 */
[----:B----4-:R-:W4:Y:S04]  /*1a250*/  LDL.LU R4, [R1+0x128] ;  /* 0x0001280001047983 */ /* 0x010f280000300800 */
[----:B-1----:R-:W4:Y:S01]  /*1a260*/  LDL.LU R15, [R1+0x148] ;  /* 0x00014800010f7983 */ /* 0x002f220000300800 */
[----:B--2---:R-:W-:-:S04]  /*1a270*/  IADD3 R14, P1, R14, R6, RZ ;  /* 0x000000060e0e7210 */ /* 0x004fc80007f3e0ff */
[----:B------:R-:W-:Y:S01]  /*1a280*/  IADD3.X R17, R17, R5, RZ, P1, !PT ;  /* 0x0000000511117210 */ /* 0x000fe20000ffe4ff */
[----:B------:R-:W-:Y:S01]  /*1a290*/  IMAD.MOV.U32 R8, RZ, RZ, R14 ;  /* 0x000000ffff087224 */ /* 0x000fe200078e000e */
[----:B---3--:R-:W-:-:S03]  /*1a2a0*/  IADD3 R249, P2, R249, R6, RZ ;  /* 0x00000006f9f97210 */ /* 0x008fc60007f5e0ff */
[----:B------:R-:W-:Y:S01]  /*1a2b0*/  IMAD.MOV.U32 R9, RZ, RZ, R17 ;  /* 0x000000ffff097224 */ /* 0x000fe200078e0011 */
[----:B------:R1:W-:Y:S01]  /*1a2c0*/  STL [R1+0xa8], R14 ;  /* 0x0000a80e01007387 */ /* 0x0003e20000100800 */
[----:B------:R-:W-:-:S03]  /*1a2d0*/  IMAD.X R247, R247, 0x1, R5, P2 ;  /* 0x00000001f7f77824 */ /* 0x000fc600010e0605 */
[----:B------:R2:W-:Y:S04]  /*1a2e0*/  STL [R1+0xa4], R17 ;  /* 0x0000a41101007387 */ /* 0x0005e80000100800 */
[----:B------:R3:W-:Y:S04]  /*1a2f0*/  LDGSTS.E [R3+0x40a00], desc[UR18][R8.64], P0 ;  /* 0x40a0000008037fae */ /* 0x0007e80008121852 */
[----:B------:R-:W-:Y:S04]  /*1a300*/  STL [R1+0xc8], R249 ;  /* 0x0000c8f901007387 */ /* 0x000fe80000100800 */
[----:B-1----:R-:W4:Y:S01]  /*1a310*/  LDL.LU R14, [R1+0x124] ;  /* 0x00012400010e7983 */ /* 0x002f220000300800 */
[----:B---3--:R-:W-:Y:S01]  /*1a320*/  MOV R8, R249 ;  /* 0x000000f900087202 */ /* 0x008fe20000000f00 */
[----:B------:R-:W-:-:S02]  /*1a330*/  IMAD.MOV.U32 R9, RZ, RZ, R247 ;  /* 0x000000ffff097224 */ /* 0x000fc400078e00f7 */
[----:B------:R1:W-:Y:S04]  /*1a340*/  STL [R1+0xc4], R247 ;  /* 0x0000c4f701007387 */ /* 0x0003e80000100800 */
[----:B--2---:R-:W2:Y:S04]  /*1a350*/  LDL.LU R17, [R1+0x144] ;  /* 0x0001440001117983 */ /* 0x004ea80000300800 */
[----:B------:R3:W-:Y:S04]  /*1a360*/  LDGSTS.E [R3+0x40e00], desc[UR18][R8.64], P0 ;  /* 0x40e0000008037fae */ /* 0x0007e80008121852 */
[----:B-1----:R-:W5:Y:S04]  /*1a370*/  LDL.LU R247, [R1+0xa84] ;  /* 0x000a840001f77983 */ /* 0x002f680000300800 */
[----:B------:R-:W2:Y:S04]  /*1a380*/  LDL.LU R249, [R1+0xa80] ;  /* 0x000a800001f97983 */ /* 0x000ea80000300800 */
[----:B------:R-:W4:Y:S01]  /*1a390*/  LDL.LU R9, [R1+0xe4] ;  /* 0x0000e40001097983 */ /* 0x000f220000300800 */
[----:B------:R-:W-:-:S04]  /*1a3a0*/  IADD3 R7, P1, R7, R6, RZ ;  /* 0x0000000607077210 */ /* 0x000fc80007f3e0ff */
[----:B---3--:R-:W-:Y:S02]  /*1a3b0*/  MOV R8, R7 ;  /* 0x0000000700087202 */ /* 0x008fe40000000f00 */
[----:B------:R-:W-:Y:S01]  /*1a3c0*/  IADD3 R16, P2, R16, R6, RZ ;  /* 0x0000000610107210 */ /* 0x000fe20007f5e0ff */
[----:B------:R1:W-:Y:S04]  /*1a3d0*/  STL [R1+0xe8], R7 ;  /* 0x0000e80701007387 */ /* 0x0003e80000100800 */
[--C-:B------:R-:W-:Y:S02]  /*1a3e0*/  IMAD.X R248, R248, 0x1, R5.reuse, P2 ;  /* 0x00000001f8f87824 */ /* 0x100fe400010e0605 */
[----:B----4-:R-:W-:-:S05]  /*1a3f0*/  IMAD.X R9, R9, 0x1, R5, P1 ;  /* 0x0000000109097824 */ /* 0x010fca00008e0605 */
[----:B------:R3:W-:Y:S04]  /*1a400*/  STL [R1+0xe4], R9 ;  /* 0x0000e40901007387 */ /* 0x0007e80000100800 */
[----:B------:R-:W-:Y:S04]  /*1a410*/  STL [R1+0x108], R16 ;  /* 0x0001081001007387 */ /* 0x000fe80000100800 */
[----:B-1----:R-:W4:Y:S04]  /*1a420*/  LDL.LU R7, [R1+0x90] ;  /* 0x0000900001077983 */ /* 0x002f280000300800 */
[----:B------:R3:W-:Y:S04]  /*1a430*/  LDGSTS.E [R3+0x41200], desc[UR18][R8.64], P0 ;  /* 0x4120000008037fae */ /* 0x0007e80008121852 */
[----:B------:R1:W-:Y:S01]  /*1a440*/  STL [R1+0x104], R248 ;  /* 0x000104f801007387 */ /* 0x0003e20000100800 */
[----:B---3--:R-:W-:-:S03]  /*1a450*/  IMAD.MOV.U32 R9, RZ, RZ, R248 ;  /* 0x000000ffff097224 */ /* 0x008fc600078e00f8 */
[----:B-1----:R-:W3:Y:S01]  /*1a460*/  LDL.LU R248, [R1+0xa7c] ;  /* 0x000a7c0001f87983 */ /* 0x002ee20000300800 */
[----:B------:R-:W-:-:S03]  /*1a470*/  IMAD.MOV.U32 R8, RZ, RZ, R16 ;  /* 0x000000ffff087224 */ /* 0x000fc600078e0010 */
[----:B------:R-:W3:Y:S01]  /*1a480*/  LDL.LU R16, [R1+0x8c] ;  /* 0x00008c0001107983 */ /* 0x000ee20000300800 */
[-C--:B------:R-:W-:Y:S02]  /*1a490*/  IADD3 R4, P1, R4, R6.reuse, RZ ;  /* 0x0000000604047210 */ /* 0x080fe40007f3e0ff */
[-C--:B------:R-:W-:Y:S01]  /*1a4a0*/  IADD3 R15, P2, R15, R6.reuse, RZ ;  /* 0x000000060f0f7210 */ /* 0x080fe20007f5e0ff */
[----:B------:R1:W-:Y:S02]  /*1a4b0*/  LDGSTS.E [R3+0x41600], desc[UR18][R8.64], P0 ;  /* 0x4160000008037fae */ /* 0x0003e40008121852 */
[----:B------:R-:W-:Y:S01]  /*1a4c0*/  IMAD.X R14, R14, 0x1, R5, P1 ;  /* 0x000000010e0e7824 */ /* 0x000fe200008e0605 */
[----:B--2---:R-:W-:Y:S01]  /*1a4d0*/  IADD3.X R17, R17, R5, RZ, P2, !PT ;  /* 0x0000000511117210 */ /* 0x004fe200017fe4ff */
[----:B------:R-:W-:Y:S01]  /*1a4e0*/  STL [R1+0x128], R4 ;  /* 0x0001280401007387 */ /* 0x000fe20000100800 */
[----:B------:R-:W-:Y:S01]  /*1a4f0*/  IADD3 R249, P1, R249, R6, RZ ;  /* 0x00000006f9f97210 */ /* 0x000fe20007f3e0ff */
[----:B-1----:R-:W-:-:S02]  /*1a500*/  IMAD.MOV.U32 R8, RZ, RZ, R4 ;  /* 0x000000ffff087224 */ /* 0x002fc400078e0004 */
[----:B------:R-:W-:Y:S01]  /*1a510*/  IMAD.MOV.U32 R9, RZ, RZ, R14 ;  /* 0x000000ffff097224 */ /* 0x000fe200078e000e */
[----:B------:R1:W-:Y:S04]  /*1a520*/  STL [R1+0x124], R14 ;  /* 0x0001240e01007387 */ /* 0x0003e80000100800 */
[----:B------:R2:W-:Y:S04]  /*1a530*/  LDGSTS.E [R3+0x41a00], desc[UR18][R8.64], P0 ;  /* 0x41a0000008037fae */ /* 0x0005e80008121852 */
[----:B------:R2:W-:Y:S04]  /*1a540*/  STL [R1+0x148], R15 ;  /* 0x0001480f01007387 */ /* 0x0005e80000100800 */
[----:B-1----:R-:W3:Y:S01]  /*1a550*/  LDL.LU R14, [R1+0xb0] ;  /* 0x0000b000010e7983 */ /* 0x002ee20000300800 */
[----:B--2---:R-:W-:Y:S01]  /*1a560*/  IMAD.MOV.U32 R8, RZ, RZ, R15 ;  /* 0x000000ffff087224 */ /* 0x004fe200078e000f */
[----:B------:R-:W-:-:S02]  /*1a570*/  MOV R9, R17 ;  /* 0x0000001100097202 */ /* 0x000fc40000000f00 */
[----:B------:R-:W-:-:S03]  /*1a580*/  LOP3.LUT R15, R18, 0x60, RZ, 0x3c, !PT ;  /* 0x00000060120f7812 */ /* 0x000fc600078e3cff */
[----:B------:R1:W-:Y:S04]  /*1a590*/  LDGSTS.E [R3+0x41e00], desc[UR18][R8.64], P0 ;  /* 0x41e0000008037fae */ /* 0x0003e80008121852 */
[----:B------:R2:W-:Y:S04]  /*1a5a0*/  STL [R1+0x144], R17 ;  /* 0x0001441101007387 */ /* 0x0005e80000100800 */
[----:B------:R-:W3:Y:S01]  /*1a5b0*/  LDL.LU R4, [R1+0xd0] ;  /* 0x0000d00001047983 */ /* 0x000ee20000300800 */
[----:B-1----:R-:W-:Y:S01]  /*1a5c0*/  VIADD R3, R15, UR5 ;  /* 0x000000050f037c36 */ /* 0x002fe20008000000 */
[----:B------:R-:W-:-:S02]  /*1a5d0*/  MOV R8, R249 ;  /* 0x000000f900087202 */ /* 0x000fc40000000f00 */
[----:B--2---:R-:W2:Y:S01]  /*1a5e0*/  LDL.LU R17, [R1+0xcc] ;  /* 0x0000cc0001117983 */ /* 0x004ea20000300800 */
[----:B----4-:R-:W-:-:S05]  /*1a5f0*/  IADD3 R7, P2, R7, R6, RZ ;  /* 0x0000000607077210 */ /* 0x010fca0007f5e0ff */
[----:B------:R-:W-:Y:S04]  /*1a600*/  STL [R1+0x90], R7 ;  /* 0x0000900701007387 */ /* 0x000fe80000100800 */
[----:B------:R-:W4:Y:S01]  /*1a610*/  LDL.LU R15, [R1+0x110] ;  /* 0x00011000010f7983 */ /* 0x000f220000300800 */
[----:B---3--:R-:W-:-:S04]  /*1a620*/  IMAD.X R248, R248, 0x1, R5, P1 ;  /* 0x00000001f8f87824 */ /* 0x008fc800008e0605 */
[----:B------:R-:W-:Y:S02]  /*1a630*/  IMAD.MOV.U32 R9, RZ, RZ, R248 ;  /* 0x000000ffff097224 */ /* 0x000fe400078e00f8 */
[----:B------:R-:W-:-:S03]  /*1a640*/  IMAD.X R16, R16, 0x1, R5, P2 ;  /* 0x0000000110107824 */ /* 0x000fc600010e0605 */
[----:B------:R1:W-:Y:S04]  /*1a650*/  LDGSTS.E [R3+0x40300], desc[UR18][R8.64], P0 ;  /* 0x4030000008037fae */ /* 0x0003e80008121852 */
[----:B------:R3:W-:Y:S01]  /*1a660*/  STL [R1+0x8c], R16 ;  /* 0x00008c1001007387 */ /* 0x0007e20000100800 */
[----:B-1----:R-:W-:Y:S02]  /*1a670*/  IMAD.MOV.U32 R8, RZ, RZ, R7 ;  /* 0x000000ffff087224 */ /* 0x002fe400078e0007 */
[----:B------:R-:W-:Y:S02]  /*1a680*/  IMAD.MOV.U32 R9, RZ, RZ, R16 ;  /* 0x000000ffff097224 */ /* 0x000fe400078e0010 */
[----:B---3--:R-:W3:Y:S04]  /*1a690*/  LDL.LU R16, [R1+0x10c] ;  /* 0x00010c0001107983 */ /* 0x008ee80000300800 */
[----:B------:R-:W3:Y:S04]  /*1a6a0*/  LDL.LU R7, [R1+0x150] ;  /* 0x0001500001077983 */ /* 0x000ee80000300800 */
[----:B------:R1:W-:Y:S04]  /*1a6b0*/  LDGSTS.E [R3+0x40700], desc[UR18][R8.64], P0 ;  /* 0x4070000008037fae */ /* 0x0003e80008121852 */
[----:B------:R-:W4:Y:S01]  /*1a6c0*/  LDL.LU R9, [R1+0xac] ;  /* 0x0000ac0001097983 */ /* 0x000f220000300800 */
[----:B------:R-:W-:-:S02]  /*1a6d0*/  IADD3 R14, P1, R14, R6, RZ ;  /* 0x000000060e0e7210 */ /* 0x000fc40007f3e0ff */
[----:B------:R-:W-:-:S03]  /*1a6e0*/  IADD3 R4, P2, R4, R6, RZ ;  /* 0x0000000604047210 */ /* 0x000fc60007f5e0ff */
[----:B-1----:R-:W-:Y:S01]  /*1a6f0*/  IMAD.MOV.U32 R8, RZ, RZ, R14 ;  /* 0x000000ffff087224 */ /* 0x002fe200078e000e */
[----:B------:R1:W-:Y:S01]  /*1a700*/  STL [R1+0xb0], R14 ;  /* 0x0000b00e01007387 */ /* 0x0003e20000100800 */
[----:B--2---:R-:W-:Y:S01]  /*1a710*/  IMAD.X R17, R17, 0x1, R5, P2 ;  /* 0x0000000111117824 */ /* 0x004fe200010e0605 */
[----:B----4-:R-:W-:-:S05]  /*1a720*/  IADD3.X R9, R9, R5, RZ, P1, !PT ;  /* 0x0000000509097210 */ /* 0x010fca0000ffe4ff */
[----:B------:R2:W-:Y:S04]  /*1a730*/  STL [R1+0xac], R9 ;  /* 0x0000ac0901007387 */ /* 0x0005e80000100800 */
[----:B------:R4:W-:Y:S04]  /*1a740*/  LDGSTS.E [R3+0x40b00], desc[UR18][R8.64], P0 ;  /* 0x40b0000008037fae */ /* 0x0009e80008121852 */
[----:B------:R-:W-:Y:S04]  /*1a750*/  STL [R1+0xd0], R4 ;  /* 0x0000d00401007387 */ /* 0x000fe80000100800 */
[----:B-1----:R-:W3:Y:S01]  /*1a760*/  LDL.LU R14, [R1+0x14c] ;  /* 0x00014c00010e7983 */ /* 0x002ee20000300800 */
[----:B----4-:R-:W-:Y:S01]  /*1a770*/  IMAD.MOV.U32 R8, RZ, RZ, R4 ;  /* 0x000000ffff087224 */ /* 0x010fe200078e0004 */
[----:B--2---:R-:W-:-:S02]  /*1a780*/  MOV R9, R17 ;  /* 0x0000001100097202 */ /* 0x004fc40000000f00 */
[----:B------:R1:W-:Y:S04]  /*1a790*/  STL [R1+0xcc], R17 ;  /* 0x0000cc1101007387 */ /* 0x0003e80000100800 */
[----:B------:R2:W-:Y:S04]  /*1a7a0*/  LDGSTS.E [R3+0x40f00], desc[UR18][R8.64], P0 ;  /* 0x40f0000008037fae */ /* 0x0005e80008121852 */
[----:B-1----:R-:W5:Y:S04]  /*1a7b0*/  LDL.LU R17, [R1+0xa78] ;  /* 0x000a780001117983 */ /* 0x002f680000300800 */
[----:B------:R-:W4:Y:S04]  /*1a7c0*/  LDL R4, [R1+0x954] ;  /* 0x0009540001047983 */ /* 0x000f280000100800 */
[----:B------:R-:W4:Y:S04]  /*1a7d0*/  LDL.LU R8, [R1+0xec] ;  /* 0x0000ec0001087983 */ /* 0x000f280000300800 */
[----:B------:R-:W2:Y:S01]  /*1a7e0*/  LDL.LU R9, [R1+0xf0] ;  /* 0x0000f00001097983 */ /* 0x000ea20000300800 */
[----:B------:R-:W-:-:S05]  /*1a7f0*/  IADD3 R15, P2, R15, R6, RZ ;  /* 0x000000060f0f7210 */ /* 0x000fca0007f5e0ff */
[----:B---3--:R-:W-:Y:S01]  /*1a800*/  IMAD.X R16, R16, 0x1, R5, P2 ;  /* 0x0000000110107824 */ /* 0x008fe200010e0605 */
[----:B--2---:R-:W-:-:S05]  /*1a810*/  IADD3 R9, P1, R9, R6, RZ ;  /* 0x0000000609097210 */ /* 0x004fca0007f3e0ff */
[----:B----4-:R-:W-:Y:S01]  /*1a820*/  IMAD.X R8, R8, 0x1, R5, P1 ;  /* 0x0000000108087824 */ /* 0x010fe200008e0605 */
[----:B------:R1:W-:Y:S04]  /*1a830*/  STL [R1+0xf0], R9 ;  /* 0x0000f00901007387 */ /* 0x0003e80000100800 */
[----:B------:R2:W-:Y:S01]  /*1a840*/  STL [R1+0xec], R8 ;  /* 0x0000ec0801007387 */ /* 0x0005e20000100800 */
[----:B-1----:R-:W-:-:S04]  /*1a850*/  LOP3.LUT R9, R9, R8, RZ, 0x3c, !PT ;  /* 0x0000000809097212 */ /* 0x002fc800078e3cff */
[----:B--2---:R-:W-:-:S04]  /*1a860*/  LOP3.LUT R8, R9, R8, RZ, 0x3c, !PT ;  /* 0x0000000809087212 */ /* 0x004fc800078e3cff */
[----:B------:R-:W-:Y:S01]  /*1a870*/  LOP3.LUT R9, R9, R8, RZ, 0x3c, !PT ;  /* 0x0000000809097212 */ /* 0x000fe200078e3cff */
[----:B------:R-:W-:Y:S04]  /*1a880*/  STL [R1+0x110], R15 ;  /* 0x0001100f01007387 */ /* 0x000fe80000100800 */
[----:B------:R1:W-:Y:S04]  /*1a890*/  LDGSTS.E [R3+0x41300], desc[UR18][R8.64], P0 ;  /* 0x4130000008037fae */ /* 0x0003e80008121852 */
[----:B------:R2:W-:Y:S01]  /*1a8a0*/  STL [R1+0x10c], R16 ;  /* 0x00010c1001007387 */ /* 0x0005e20000100800 */
[----:B-1----:R-:W-:Y:S01]  /*1a8b0*/  IMAD.MOV.U32 R8, RZ, RZ, R15 ;  /* 0x000000ffff087224 */ /* 0x002fe200078e000f */
[----:B------:R-:W-:-:S02]  /*1a8c0*/  MOV R9, R16 ;  /* 0x0000001000097202 */ /* 0x000fc40000000f00 */
[----:B--2---:R-:W5:Y:S04]  /*1a8d0*/  LDL.LU R16, [R1+0xa74] ;  /* 0x000a740001107983 */ /* 0x004f680000300800 */
[----:B------:R-:W5:Y:S04]  /*1a8e0*/  LDL.LU R15, [R1+0xa70] ;  /* 0x000a7000010f7983 */ /* 0x000f680000300800 */
[----:B------:R1:W-:Y:S04]  /*1a8f0*/  LDGSTS.E [R3+0x41700], desc[UR18][R8.64], P0 ;  /* 0x4170000008037fae */ /* 0x0003e80008121852 */
[----:B------:R-:W2:Y:S04]  /*1a900*/  LDL.LU R8, [R1+0x12c] ;  /* 0x00012c0001087983 */ /* 0x000ea80000300800 */
[----:B------:R-:W1:Y:S01]  /*1a910*/  LDL.LU R9, [R1+0x130] ;  /* 0x0001300001097983 */ /* 0x000e620000300800 */
[----:B------:R-:W-:-:S05]  /*1a920*/  IADD3 R7, P2, R7, R6, RZ ;  /* 0x0000000607077210 */ /* 0x000fca0007f5e0ff */
[----:B------:R-:W-:Y:S01]  /*1a930*/  IMAD.X R14, R14, 0x1, R5, P2 ;  /* 0x000000010e0e7824 */ /* 0x000fe200010e0605 */
[----:B-1----:R-:W-:-:S05]  /*1a940*/  IADD3 R9, P1, R9, R6, RZ ;  /* 0x0000000609097210 */ /* 0x002fca0007f3e0ff */
[----:B--2---:R-:W-:Y:S01]  /*1a950*/  IMAD.X R8, R8, 0x1, R5, P1 ;  /* 0x0000000108087824 */ /* 0x004fe200008e0605 */
[----:B------:R1:W-:Y:S04]  /*1a960*/  STL [R1+0x130], R9 ;  /* 0x0001300901007387 */ /* 0x0003e80000100800 */
[----:B------:R2:W-:Y:S01]  /*1a970*/  STL [R1+0x12c], R8 ;  /* 0x00012c0801007387 */ /* 0x0005e20000100800 */
[----:B-1----:R-:W-:-:S04]  /*1a980*/  LOP3.LUT R9, R9, R8, RZ, 0x3c, !PT ;  /* 0x0000000809097212 */ /* 0x002fc800078e3cff */
[----:B--2---:R-:W-:-:S04]  /*1a990*/  LOP3.LUT R8, R9, R8, RZ, 0x3c, !PT ;  /* 0x0000000809087212 */ /* 0x004fc800078e3cff */
[----:B------:R-:W-:-:S05]  /*1a9a0*/  LOP3.LUT R9, R9, R8, RZ, 0x3c, !PT ;  /* 0x0000000809097212 */ /* 0x000fca00078e3cff */
[----:B------:R1:W-:Y:S04]  /*1a9b0*/  LDGSTS.E [R3+0x41b00], desc[UR18][R8.64], P0 ;  /* 0x41b0000008037fae */ /* 0x0003e80008121852 */
[----:B------:R-:W-:Y:S01]  /*1a9c0*/  STL [R1+0x150], R7 ;  /* 0x0001500701007387 */ /* 0x000fe20000100800 */
[----:B-1----:R-:W-:Y:S01]  /*1a9d0*/  IMAD.MOV.U32 R8, RZ, RZ, R7 ;  /* 0x000000ffff087224 */ /* 0x002fe200078e0007 */
[----:B------:R-:W-:Y:S02]  /*1a9e0*/  MOV R9, R14 ;  /* 0x0000000e00097202 */ /* 0x000fe40000000f00 */
[----:B------:R1:W-:Y:S04]  /*1a9f0*/  STL [R1+0x14c], R14 ;  /* 0x00014c0e01007387 */ /* 0x0003e80000100800 */
[----:B------:R2:W-:Y:S01]  /*1aa00*/  LDGSTS.E [R3+0x41f00], desc[UR18][R8.64], P0 ;  /* 0x41f0000008037fae */ /* 0x0005e20008121852 */
[----:B------:R-:W-:-:S03]  /*1aa10*/  ISETP.NE.U32.AND P0, PT, R13, R4, PT ;  /* 0x000000040d00720c */ /* 0x000fc60003f05070 */
[----:B------:R-:W0:Y:S04]  /*1aa20*/  LDGDEPBAR ;  /* 0x00000000000079af */ /* 0x000e280000000000 */
[----:B-1----:R1:W5:Y:S01]  /*1aa30*/  LDL.LU R14, [R1+0xa6c] ;  /* 0x000a6c00010e7983 */ /* 0x0023620000300800 */
[----:B--2---:R-:W-:-:S03]  /*1aa40*/  IMAD.MOV.U32 R3, RZ, RZ, R13 ;  /* 0x000000ffff037224 */ /* 0x004fc600078e000d */
[----:B------:R1:W5:Y:S02]  /*1aa50*/  LDL.LU R13, [R1+0xa68] ;  /* 0x000a6800010d7983 */ /* 0x0003640000300800 */
[----:B------:R-:W-:Y:S05]  /*1aa60*/  @P0 BRA `(.L_x_1) ;  /* 0xffffff3400280947 */ /* 0x000fea000383ffff */
.L_x_0:
[----:B-----5:R-:W2:Y:S01]  /*1aa70*/  LDL.LU R7, [R1+0x95c] ;  /* 0x00095c0001077983 */ /* 0x020ea20000300800 */
[----:B------:R-:W-:-:S04]  /*1aa80*/  DEPBAR.LE SB0, 0x0 ;  /* 0x000080000000791a */ /* 0x000fc80000000000 */
[----:B------:R-:W3:Y:S01]  /*1aa90*/  LDL.LU R4, [R1+0x958] ;  /* 0x0009580001047983 */ /* 0x000ee20000300800 */
[----:B------:R-:W4:Y:S01]  /*1aaa0*/  S2R R8, SR_TID.X ;  /* 0x0000000000087919 */ /* 0x000f220000002100 */
[----:B------:R-:W1:Y:S01]  /*1aab0*/  S2R R252, SR_TID.X ;  /* 0x0000000000fc7919 */ /* 0x000e620000002100 */
[----:B------:R-:W-:Y:S01]  /*1aac0*/  MOV R6, R216 ;  /* 0x000000d800067202 */ /* 0x000fe20000000f00 */
[----:B------:R-:W-:Y:S01]  /*1aad0*/  IMAD.MOV.U32 R9, RZ, RZ, R186 ;  /* 0x000000ffff097224 */ /* 0x000fe200078e00ba */
[----:B------:R-:W-:Y:S01]  /*1aae0*/  MOV R10, R152 ;  /* 0x00000098000a7202 */ /* 0x000fe20000000f00 */
[----:B------:R-:W-:Y:S01]  /*1aaf0*/  IMAD.MOV.U32 R11, RZ, RZ, R154 ;  /* 0x000000ffff0b7224 */ /* 0x000fe200078e009a */
[----:B------:R-:W-:Y:S01]  /*1ab00*/  ULDC UR4, c[0x0][0x22c] ;  /* 0x00008b0000047ab9 */ /* 0x000fe20000000800 */
[----:B------:R-:W-:Y:S01]  /*1ab10*/  ULDC UR5, c[0x0][0x22c] ;  /* 0x00008b0000057ab9 */ /* 0x000fe20000000800 */
[----:B------:R-:W-:Y:S01]  /*1ab20*/  ULDC.64 UR8, c[0x0][0x220] ;  /* 0x0000880000087ab9 */ /* 0x000fe20000000a00 */
[----:B------:R-:W-:Y:S01]  /*1ab30*/  ULDC.64 UR30, c[0x0][0x228] ;  /* 0x00008a00001e7ab9 */ /* 0x000fe20000000a00 */
[----:B------:R-:W-:Y:S01]  /*1ab40*/  ULDC UR28, c[0x0][0x248] ;  /* 0x00009200001c7ab9 */ /* 0x000fe20000000800 */
[----:B------:R-:W-:Y:S01]  /*1ab50*/  ULDC.64 UR14, c[0x0][0x228] ;  /* 0x00008a00000e7ab9 */ /* 0x000fe20000000a00 */
[----:B------:R-:W-:Y:S01]  /*1ab60*/  ULDC.64 UR12, c[0x0][0x228] ;  /* 0x00008a00000c7ab9 */ /* 0x000fe20000000a00 */
[----:B------:R-:W-:Y:S01]  /*1ab70*/  ULDC.64 UR10, c[0x0][0x228] ;  /* 0x00008a00000a7ab9 */ /* 0x000fe20000000a00 */
[----:B------:R-:W-:Y:S01]  /*1ab80*/  ULDC.64 UR26, c[0x0][0x228] ;  /* 0x00008a00001a7ab9 */ /* 0x000fe20000000a00 */
[----:B------:R-:W-:Y:S01]  /*1ab90*/  ULDC.64 UR22, c[0x0][0x228] ;  /* 0x00008a0000167ab9 */ /* 0x000fe20000000a00 */
[----:B------:R-:W-:Y:S01]  /*1aba0*/  ULDC.64 UR20, c[0x0][0x228] ;  /* 0x00008a0000147ab9 */ /* 0x000fe20000000a00 */
[----:B------:R-:W-:Y:S01]  /*1abb0*/  ULDC.64 UR16, c[0x0][0x228] ;  /* 0x00008a0000107ab9 */ /* 0x000fe20000000a00 */
[----:B------:R-:W-:Y:S01]  /*1abc0*/  ULDC.64 UR24, c[0x0][0x228] ;  /* 0x00008a0000187ab9 */ /* 0x000fe20000000a00 */
[----:B------:R-:W-:Y:S01]  /*1abd0*/  BAR.SYNC.DEFER_BLOCKING 0x0 ;  /* 0x0000000000007b1d */ /* 0x000fe20000010000 */
[----:B---3--:R-:W-:-:S05]  /*1abe0*/  ISETP.GE.AND P1, PT, R14, R4, PT ;  /* 0x000000040e00720c */ /* 0x008fca0003f26270 */
[----:B------:R-:W3:Y:S04]  /*1abf0*/  LDL.LU R4, [R1] ;  /* 0x0000000001047983 */ /* 0x000ee80000300800 */
[----:B------:R-:W3:Y:S01]  /*1ac00*/  LDL.LU R5, [R1+0x8] ;  /* 0x0000080001057983 */ /* 0x000ee20000300800 */
[C---:B----4-:R-:W-:Y:S02]  /*1ac10*/  IMAD.SHL.U32 R2, R8.reuse, 0x10, RZ ;  /* 0x0000001008027824 */ /* 0x050fe400078e00ff */
[C---:B------:R-:W-:Y:S01]  /*1ac20*/  IMAD.SHL.U32 R0, R8.reuse, 0x40, RZ ;  /* 0x0000004008007824 */ /* 0x040fe200078e00ff */
[----:B------:R-:W-:Y:S02]  /*1ac30*/  SHF.L.U32 R3, R8, 0x3, RZ ;  /* 0x0000000308037819 */ /* 0x000fe400000006ff */
[----:B------:R-:W-:-:S02]  /*1ac40*/  LOP3.LUT R2, R2, 0xf0, RZ, 0xc0, !PT ;  /* 0x000000f002027812 */ /* 0x000fc400078ec0ff */
[----:B------:R-:W-:Y:S02]  /*1ac50*/  LOP3.LUT R0, R0, 0x400, RZ, 0xc0, !PT ;  /* 0x0000040000007812 */ /* 0x000fe400078ec0ff */
[----:B------:R-:W-:Y:S02]  /*1ac60*/  LOP3.LUT R3, R3, 0x300, RZ, 0xc0, !PT ;  /* 0x0000030003037812 */ /* 0x000fe400078ec0ff */
[----:B------:R-:W-:Y:S02]  /*1ac70*/  IADD3 R0, R0, UR7, R2 ;  /* 0x0000000700007c10 */ /* 0x000fe4000fffe002 */
[----:B--2---:R-:W-:Y:S01]  /*1ac80*/  ISETP.GE.AND P0, PT, R13, R7, PT ;  /* 0x000000070d00720c */ /* 0x004fe20003f06270 */
[----:B------:R-:W-:Y:S02]  /*1ac90*/  IMAD.MOV.U32 R7, RZ, RZ, R218 ;  /* 0x000000ffff077224 */ /* 0x000fe400078e00da */
[----:B------:R-:W-:Y:S01]  /*1aca0*/  IMAD.IADD R0, R3, 0x1, R0 ;  /* 0x0000000103007824 */ /* 0x000fe200078e0200 */
[----:B-1----:R-:W-:-:S04]  /*1acb0*/  LOP3.LUT R252, R252, 0x7f, RZ, 0xc0, !PT ;  /* 0x0000007ffcfc7812 */ /* 0x002fc800078ec0ff */
[----:B------:R-:W-:Y:S01]  /*1acc0*/  LEA R252, R252, UR7, 0x4 ;  /* 0x00000007fcfc7c11 */ /* 0x000fe2000f8e20ff */
[----:B------:R-:W-:Y:S01]  /*1acd0*/  IMAD.MOV.U32 R8, RZ, RZ, R184 ;  /* 0x000000ffff087224 */ /* 0x000fe200078e00b8 */
[----:B------:R-:W-:Y:S01]  /*1ace0*/  ULDC.64 UR6, c[0x0][0x228] ;  /* 0x00008a0000067ab9 */ /* 0x000fe20000000a00 */
[----:B---3--:R1:W-:Y:S01]  /*1acf0*/  STSM.16.M88.4 [R0], R4 ;  /* 0x0000000400007844 */ /* 0x0083e20000000200 */
[----:B------:R-:W-:Y:S06]  /*1ad00*/  BAR.SYNC.DEFER_BLOCKING 0x0 ;  /* 0x0000000000007b1d */ /* 0x000fec0000010000 */
[----:B------:R-:W2:Y:S02]  /*1ad10*/  LDS.128 R20, [R252] ;  /* 0x00000000fc147984 */ /* 0x000ea40000000c00 */
[----:B------:R-:W-:Y:S06]  /*1ad20*/  BAR.SYNC.DEFER_BLOCKING 0x0 ;  /* 0x0000000000007b1d */ /* 0x000fec0000010000 */
[----:B------:R-:W-:Y:S02]  /*1ad30*/  STSM.16.M88.4 [R0], R8 ;  /* 0x0000000800007844 */ /* 0x000fe40000000200 */
[----:B------:R-:W-:Y:S06]  /*1ad40*/  BAR.SYNC.DEFER_BLOCKING 0x0 ;  /* 0x0000000000007b1d */ /* 0x000fec0000010000 */
[----:B------:R-:W3:Y:S01]  /*1ad50*/  LDS.128 R8, [R252] ;  /* 0x00000000fc087984 */ /* 0x000ee20000000c00 */
[----:B-1----:R-:W-:Y:S01]  /*1ad60*/  IMAD.MOV.U32 R4, RZ, RZ, R120 ;  /* 0x000000ffff047224 */ /* 0x002fe200078e0078 */
[----:B------:R-:W-:Y:S01]  /*1ad70*/  MOV R6, R88 ;  /* 0x0000005800067202 */ /* 0x000fe20000000f00 */
[----:B------:R-:W-:-:S02]  /*1ad80*/  IMAD.MOV.U32 R5, RZ, RZ, R122 ;  /* 0x000000ffff057224 */ /* 0x000fc400078e007a */
[----:B------:R-:W-:Y:S01]  /*1ad90*/  IMAD.MOV.U32 R7, RZ, RZ, R90 ;  /* 0x000000ffff077224 */ /* 0x000fe200078e005a */
[----:B------:R-:W-:Y:S06]  /*1ada0*/  BAR.SYNC.DEFER_BLOCKING 0x0 ;  /* 0x0000000000007b1d */ /* 0x000fec0000010000 */
[----:B--2---:R-:W-:Y:S04]  /*1adb0*/  STL.64 [R1+0x100], R20 ;  /* 0x0001001401007387 */ /* 0x004fe80000100a00 */
[----:B------:R-:W-:Y:S04]  /*1adc0*/  STL.64 [R1+0x108], R22 ;  /* 0x0001081601007387 */ /* 0x000fe80000100a00 */
[----:B------:R1:W-:Y:S01]  /*1add0*/  STSM.16.M88.4 [R0], R4 ;  /* 0x0000000400007844 */ /* 0x0003e20000000200 */
[----:B------:R-:W-:Y:S06]  /*1ade0*/  BAR.SYNC.DEFER_BLOCKING 0x0 ;  /* 0x0000000000007b1d */ /* 0x000fec0000010000 */
[----:B---3--:R2:W-:Y:S04]  /*1adf0*/  STL.64 [R1+0xf0], R8 ;  /* 0x0000f00801007387 */ /* 0x0085e80000100a00 */
[----:B------:R3:W-:Y:S04]  /*1ae00*/  STL.64 [R1+0xf8], R10 ;  /* 0x0000f80a01007387 */ /* 0x0007e80000100a00 */
[----:B-1----:R-:W4:Y:S04]  /*1ae10*/  LDL.LU R4, [R1+0x4] ;  /* 0x0000040001047983 */ /* 0x002f280000300800 */
[----:B------:R-:W4:Y:S04]  /*1ae20*/  LDL.LU R5, [R1+0xc] ;  /* 0x00000c0001057983 */ /* 0x000f280000300800 */
[----:B------:R-:W1:Y:S01]  /*1ae30*/  LDS.128 R20, [R252] ;  /* 0x00000000fc147984 */ /* 0x000e620000000c00 */
[----:B--2---:R-:W-:Y:S01]  /*1ae40*/  IMAD.MOV.U32 R8, RZ, RZ, R56 ;  /* 0x000000ffff087224 */ /* 0x004fe200078e0038 */
[----:B---3--:R-:W-:Y:S01]  /*1ae50*/  MOV R10, R24 ;  /* 0x00000018000a7202 */ /* 0x008fe20000000f00 */
[----:B------:R-:W-:-:S02]  /*1ae60*/  IMAD.MOV.U32 R9, RZ, RZ, R58 ;  /* 0x000000ffff097224 */ /* 0x000fc400078e003a */
[----:B------:R-:W-:Y:S01]  /*1ae70*/  IMAD.MOV.U32 R11, RZ, RZ, R26 ;  /* 0x000000ffff0b7224 */ /* 0x000fe200078e001a */
[----:B------:R-:W-:Y:S06]  /*1ae80*/  BAR.SYNC.DEFER_BLOCKING 0x0 ;  /* 0x0000000000007b1d */ /* 0x000fec0000010000 */
[----:B------:R-:W-:Y:S02]  /*1ae90*/  STSM.16.M88.4 [R0], R8 ;  /* 0x0000000800007844 */ /* 0x000fe40000000200 */
[----:B------:R-:W-:Y:S01]  /*1aea0*/  BAR.SYNC.DEFER_BLOCKING 0x0 ;  /* 0x0000000000007b1d */ /* 0x000fe20000010000 */
[----:B------:R-:W-:-:S02]  /*1aeb0*/  IMAD.MOV.U32 R6, RZ, RZ, R217 ;  /* 0x000000ffff067224 */ /* 0x000fc400078e00d9 */
[----:B------:R-:W-:-:S03]  /*1aec0*/  IMAD.MOV.U32 R7, RZ, RZ, R219 ;  /* 0x000000ffff077224 */ /* 0x000fc600078e00db */
[----:B------:R-:W2:Y:S02]  /*1aed0*/  LDS.128 R8, [R252] ;  /* 0x00000000fc087984 */ /* 0x000ea40000000c00 */
[----:B------:R-:W-:Y:S06]  /*1aee0*/  BAR.SYNC.DEFER_BLOCKING 0x0 ;  /* 0x0000000000007b1d */ /* 0x000fec0000010000 */
[----:B-1----:R-:W-:Y:S04]  /*1aef0*/  STL.64 [R1+0xe0], R20 ;  /* 0x0000e01401007387 */ /* 0x002fe80000100a00 */
[----:B------:R-:W-:Y:S04]  /*1af00*/  STL.64 [R1+0xe8], R22 ;  /* 0x0000e81601007387 */ /* 0x000fe80000100a00 */
[----:B--2---:R1:W-:Y:S04]  /*1af10*/  STL.64 [R1+0xd0], R8 ;  /* 0x0000d00801007387 */ /* 0x0043e80000100a00 */
[----:B------:R2:W-:Y:S01]  /*1af20*/  STL.64 [R1+0xd8], R10 ;  /* 0x0000d80a01007387 */ /* 0x0005e20000100a00 */
[----:B-1----:R-:W-:Y:S01]  /*1af30*/  MOV R8, R185 ;  /* 0x000000b900087202 */ /* 0x002fe20000000f00 */
[----:B------:R-:W-:-:S02]  /*1af40*/  IMAD.MOV.U32 R9, RZ, RZ, R187 ;  /* 0x000000ffff097224 */ /* 0x000fc400078e00bb */
[----:B--2---:R-:W-:Y:S02]  /*1af50*/  IMAD.MOV.U32 R10, RZ, RZ, R153 ;  /* 0x000000ffff0a7224 */ /* 0x004fe400078e0099 */
[----:B------:R-:W-:Y:S01]  /*1af60*/  IMAD.MOV.U32 R11, RZ, RZ, R155 ;  /* 0x000000ffff0b7224 */ /* 0x000fe200078e009b */
[----:B----4-:R-:W-:Y:S01]  /*1af70*/  STSM.16.M88.4 [R0], R4 ;  /* 0x0000000400007844 */ /* 0x010fe20000000200 */
[----:B------:R-:W-:Y:S06]  /*1af80*/  BAR.SYNC.DEFER_BLOCKING 0x0 ;  /* 0x0000000000007b1d */ /* 0x000fec0000010000 */
[----:B------:R-:W1:Y:S02]  /*1af90*/  LDS.128 R20, [R252] ;  /* 0x00000000fc147984 */ /* 0x000e640000000c00 */
[----:B------:R-:W-:Y:S06]  /*1afa0*/  BAR.SYNC.DEFER_BLOCKING 0x0 ;  /* 0x0000000000007b1d */ /* 0x000fec0000010000 */
[----:B------:R-:W-:Y:S04]  /*1afb0*/  STSM.16.M88.4 [R0], R8 ;  /* 0x0000000800007844 */ /* 0x000fe80000000200 */
[----:B-1----:R-:W-:Y:S04]  /*1afc0*/  STL.64 [R1+0xc0], R20 ;  /* 0x0000c01401007387 */ /* 0x002fe80000100a00 */
[----:B------:R-:W-:Y:S01]  /*1afd0*/  STL.64 [R1+0xc8], R22 ;  /* 0x0000c81601007387 */ /* 0x000fe20000100a00 */
[----:B------:R-:W-:Y:S06]  /*1afe0*/  BAR.SYNC.DEFER_BLOCKING 0x0 ;  /* 0x0000000000007b1d */ /* 0x000fec0000010000 */
[----:B------:R-:W1:Y:S01]  /*1aff0*/  LDS.128 R20, [R252] ;  /* 0x00000000fc147984 */ /* 0x000e620000000c00 */
[----:B------:R-:W-:Y:S01]  /*1b000*/  MOV R4, R121 ;  /* 0x0000007900047202 */ /* 0x000fe20000000f00 */
[----:B------:R-:W-:Y:S01]  /*1b010*/  IMAD.MOV.U32 R5, RZ, RZ, R123 ;  /* 0x000000ffff057224 */ /* 0x000fe200078e007b */
[----:B------:R-:W-:Y:S01]  /*1b020*/  BAR.SYNC.DEFER_BLOCKING 0x0 ;  /* 0x0000000000007b1d */ /* 0x000fe20000010000 */
[----:B------:R-:W-:-:S02]  /*1b030*/  IMAD.MOV.U32 R6, RZ, RZ, R89 ;  /* 0x000000ffff067224 */ /* 0x000fc400078e0059 */
[----:B------:R-:W-:-:S05]  /*1b040*/  IMAD.MOV.U32 R7, RZ, RZ, R91 ;  /* 0x000000ffff077224 */ /* 0x000fca00078e005b */
[----:B------:R2:W-:Y:S04]  /*1b050*/  STSM.16.M88.4 [R0], R4 ;  /* 0x0000000400007844 */ /* 0x0005e80000000200 */
[----:B-1----:R-:W-:Y:S04]  /*1b060*/  STL [R1+0xb4], R21 ;  /* 0x0000b41501007387 */ /* 0x002fe80000100800 */
[----:B------:R-:W-:Y:S04]  /*1b070*/  STL.64 [R1+0xb8], R22 ;  /* 0x0000b81601007387 */ /* 0x000fe80000100a00 */
[----:B--2---:R-:W2:Y:S04]  /*1b080*/  LDL.LU R4, [R1+0x10] ;  /* 0x0000100001047983 */ /* 0x004ea80000300800 */
[----:B------:R-:W2:Y:S01]  /*1b090*/  LDL.LU R5, [R1+0x18] ;  /* 0x0000180001057983 */ /* 0x000ea20000300800 */
[----:B------:R-:W-:-:S05]  /*1b0a0*/  VIADD R2, R13, 0x1 ;  /* 0x000000010d027836 */ /* 0x000fca0000000000 */
[----:B------:R-:W-:Y:S02]  /*1b0b0*/  ISETP.GE.AND P2, PT, R2, UR4, PT ;  /* 0x0000000402007c0c */ /* 0x000fe4000bf46270 */
[----:B------:R-:W-:Y:S01]  /*1b0c0*/  MOV R2, R20 ;  /* 0x0000001400027202 */ /* 0x000fe20000000f00 */
[----:B------:R-:W-:Y:S01]  /*1b0d0*/  BAR.SYNC.DEFER_BLOCKING 0x0 ;  /* 0x0000000000007b1d */ /* 0x000fe20000010000 */
[----:B------:R-:W-:Y:S01]  /*1b0e0*/  IMAD.MOV.U32 R8, RZ, RZ, R57 ;  /* 0x000000ffff087224 */ /* 0x000fe200078e0039 */
[----:B------:R-:W-:Y:S01]  /*1b0f0*/  MOV R11, R27 ;  /* 0x0000001b000b7202 */ /* 0x000fe20000000f00 */
[----:B------:R-:W-:-:S03]  /*1b100*/  IMAD.MOV.U32 R9, RZ, RZ, R59 ;  /* 0x000000ffff097224 */ /* 0x000fc600078e003b */
[----:B------:R-:W1:Y:S01]  /*1b110*/  LDS.128 R20, [R252] ;  /* 0x00000000fc147984 */ /* 0x000e620000000c00 */
[----:B------:R-:W-:Y:S01]  /*1b120*/  IMAD.MOV.U32 R10, RZ, RZ, R25 ;  /* 0x000000ffff0a7224 */ /* 0x000fe200078e0019 */
[----:B------:R-:W-:Y:S01]  /*1b130*/  BAR.SYNC.DEFER_BLOCKING 0x0 ;  /* 0x0000000000007b1d */ /* 0x000fe20000010000 */
[----:B------:R-:W-:-:S05]  /*1b140*/  VIADD R3, R13, 0x2 ;  /* 0x000000020d037836 */ /* 0x000fca0000000000 */
[----:B------:R3:W-:Y:S01]  /*1b150*/  STSM.16.M88.4 [R0], R8 ;  /* 0x0000000800007844 */ /* 0x0007e20000000200 */
[----:B------:R-:W-:Y:S01]  /*1b160*/  ISETP.GE.AND P4, PT, R3, UR5, PT ;  /* 0x0000000503007c0c */ /* 0x000fe2000bf86270 */
[----:B------:R-:W-:Y:S02]  /*1b170*/  IMAD.MOV.U32 R6, RZ, RZ, R220 ;  /* 0x000000ffff067224 */ /* 0x000fe400078e00dc */
[----:B-1----:R-:W-:Y:S01]  /*1b180*/  STL [R1+0xa4], R21 ;  /* 0x0000a41501007387 */ /* 0x002fe20000100800 */
[----:B------:R-:W-:Y:S02]  /*1b190*/  IMAD.MOV.U32 R3, RZ, RZ, R20 ;  /* 0x000000ffff037224 */ /* 0x000fe400078e0014 */
[----:B------:R-:W-:Y:S01]  /*1b1a0*/  IMAD.MOV.U32 R7, RZ, RZ, R222 ;  /* 0x000000ffff077224 */ /* 0x000fe200078e00de */
[----:B------:R-:W-:Y:S01]  /*1b1b0*/  BAR.SYNC.DEFER_BLOCKING 0x0 ;  /* 0x0000000000007b1d */ /* 0x000fe20000010000 */
[----:B---3--:R-:W-:Y:S01]  /*1b1c0*/  IMAD.MOV.U32 R8, RZ, RZ, R188 ;  /* 0x000000ffff087224 */ /* 0x008fe200078e00bc */
[----:B------:R-:W-:Y:S01]  /*1b1d0*/  MOV R11, R158 ;  /* 0x0000009e000b7202 */ /* 0x000fe20000000f00 */
[----:B------:R-:W-:-:S02]  /*1b1e0*/  IMAD.MOV.U32 R9, RZ, RZ, R190 ;  /* 0x000000ffff097224 */ /* 0x000fc400078e00be */
[----:B------:R-:W-:Y:S02]  /*1b1f0*/  IMAD.MOV.U32 R10, RZ, RZ, R156 ;  /* 0x000000ffff0a7224 */ /* 0x000fe400078e009c */
[----:B------:R-:W-:Y:S01]  /*1b200*/  IMAD.MOV.U32 R26, RZ, RZ, R93 ;  /* 0x000000ffff1a7224 */ /* 0x000fe200078e005d */
[----:B------:R-:W-:Y:S01]  /*1b210*/  STL.64 [R1+0xa8], R22 ;  /* 0x0000a81601007387 */ /* 0x000fe20000100a00 */
[----:B------:R-:W-:Y:S01]  /*1b220*/  IMAD.MOV.U32 R24, RZ, RZ, R125 ;  /* 0x000000ffff187224 */ /* 0x000fe200078e007d */
[----:B------:R-:W-:Y:S01]  /*1b230*/  MOV R25, R127 ;  /* 0x0000007f00197202 */ /* 0x000fe20000000f00 */
[----:B------:R-:W-:Y:S01]  /*1b240*/  IMAD.MOV.U32 R27, RZ, RZ, R95 ;  /* 0x000000ffff1b7224 */ /* 0x000fe200078e005f */
[----:B------:R-:W-:Y:S01]  /*1b250*/  MOV R57, R63 ;  /* 0x0000003f00397202 */ /* 0x000fe20000000f00 */
[----:B------:R-:W-:Y:S01]  /*1b260*/  IMAD.MOV.U32 R56, RZ, RZ, R61 ;  /* 0x000000ffff387224 */ /* 0x000fe200078e003d */
[----:B------:R-:W-:Y:S01]  /*1b270*/  ISETP.LT.AND P1, PT, R13, UR31, !P1 ;  /* 0x0000001f0d007c0c */ /* 0x000fe2000cf21270 */
[----:B------:R-:W-:Y:S01]  /*1b280*/  IMAD.MOV.U32 R58, RZ, RZ, R29 ;  /* 0x000000ffff3a7224 */ /* 0x000fe200078e001d */
[----:B------:R-:W-:Y:S01]  /*1b290*/  ULDC.64 UR4, c[0x0][0x228] ;  /* 0x00008a0000047ab9 */ /* 0x000fe20000000a00 */
[----:B------:R-:W1:Y:S01]  /*1b2a0*/  LDS.128 R20, [R252] ;  /* 0x00000000fc147984 */ /* 0x000e620000000c00 */
[----:B------:R-:W-:Y:S06]  /*1b2b0*/  BAR.SYNC.DEFER_BLOCKING 0x0 ;  /* 0x0000000000007b1d */ /* 0x000fec0000010000 */
[----:B-1----:R-:W-:Y:S01]  /*1b2c0*/  STL [R1+0x94], R21 ;  /* 0x0000941501007387 */ /* 0x002fe20000100800 */
[----:B------:R-:W-:-:S03]  /*1b2d0*/  MOV R12, R20 ;  /* 0x00000014000c7202 */ /* 0x000fc60000000f00 */
[----:B------:R-:W-:Y:S04]  /*1b2e0*/  STL.64 [R1+0x98], R22 ;  /* 0x0000981601007387 */ /* 0x000fe80000100a00 */
[----:B--2---:R1:W-:Y:S01]  /*1b2f0*/  STSM.16.M88.4 [R0], R4 ;  /* 0x0000000400007844 */ /* 0x0043e20000000200 */
        /* <DEDUP_REMOVED lines=15> */
[----:B---3--:R2:W-:Y:S04]  /*1b3f0*/  STL.64 [R1], R8 ;  /* 0x0000000801007387 */ /* 0x0085e80000100a00 */
[----:B------:R3:W-:Y:S04]  /*1b400*/  STL.64 [R1+0x8], R10 ;  /* 0x0000080a01007387 */ /* 0x0007e80000100a00 */
[----:B-1----:R-:W4:Y:S04]  /*1b410*/  LDL.LU R4, [R1+0x14] ;  /* 0x0000140001047983 */ /* 0x002f280000300800 */
[----:B------:R-:W4:Y:S04]  /*1b420*/  LDL.LU R5, [R1+0x1c] ;  /* 0x00001c0001057983 */ /* 0x000f280000300800 */
[----:B------:R-:W4:Y:S04]  /*1b430*/  LDL.LU R92, [R1+0x20] ;  /* 0x00002000015c7983 */ /* 0x000f280000300800 */
[----:B------:R-:W4:Y:S04]  /*1b440*/  LDL.LU R93, [R1+0x28] ;  /* 0x00002800015d7983 */ /* 0x000f280000300800 */
[----:B------:R-:W1:Y:S01]  /*1b450*/  LDS.128 R248, [R252] ;  /* 0x00000000fcf87984 */ /* 0x000e620000000c00 */
[----:B--2---:R-:W-:Y:S01]  /*1b460*/  IMAD.MOV.U32 R8, RZ, RZ, R60 ;  /* 0x000000ffff087224 */ /* 0x004fe200078e003c */
[----:B---3--:R-:W-:Y:S01]  /*1b470*/  MOV R11, R30 ;  /* 0x0000001e000b7202 */ /* 0x008fe20000000f00 */
[----:B------:R-:W-:Y:S01]  /*1b480*/  IMAD.MOV.U32 R9, RZ, RZ, R62 ;  /* 0x000000ffff097224 */ /* 0x000fe200078e003e */
[----:B------:R-:W-:Y:S01]  /*1b490*/  BAR.SYNC.DEFER_BLOCKING 0x0 ;  /* 0x0000000000007b1d */ /* 0x000fe20000010000 */
[----:B------:R-:W-:-:S05]  /*1b4a0*/  IMAD.MOV.U32 R10, RZ, RZ, R28 ;  /* 0x000000ffff0a7224 */ /* 0x000fca00078e001c */
[----:B------:R-:W-:Y:S02]  /*1b4b0*/  STSM.16.M88.4 [R0], R8 ;  /* 0x0000000800007844 */ /* 0x000fe40000000200 */
[----:B------:R-:W-:Y:S01]  /*1b4c0*/  BAR.SYNC.DEFER_BLOCKING 0x0 ;  /* 0x0000000000007b1d */ /* 0x000fe20000010000 */
[----:B------:R-:W-:Y:S02]  /*1b4d0*/  IMAD.MOV.U32 R6, RZ, RZ, R221 ;  /* 0x000000ffff067224 */ /* 0x000fe400078e00dd */
[----:B------:R-:W-:-:S03]  /*1b4e0*/  IMAD.MOV.U32 R7, RZ, RZ, R223 ;  /* 0x000000ffff077224 */ /* 0x000fc600078e00df */
[----:B------:R-:W2:Y:S02]  /*1b4f0*/  LDS.128 R8, [R252] ;  /* 0x00000000fc087984 */ /* 0x000ea40000000c00 */
[----:B------:R-:W-:Y:S01]  /*1b500*/  BAR.SYNC.DEFER_BLOCKING 0x0 ;  /* 0x0000000000007b1d */ /* 0x000fe20000010000 */
[----:B------:R-:W-:Y:S01]  /*1b510*/  IMAD.MOV.U32 R20, RZ, RZ, R189 ;  /* 0x000000ffff147224 */ /* 0x000fe200078e00bd */
[----:B------:R-:W-:Y:S01]  /*1b520*/  MOV R21, R191 ;  /* 0x000000bf00157202 */ /* 0x000fe20000000f00 */
[----:B------:R-:W-:Y:S02]  /*1b530*/  IMAD.MOV.U32 R22, RZ, RZ, R157 ;  /* 0x000000ffff167224 */ /* 0x000fe400078e009d */
[----:B------:R-:W-:Y:S02]  /*1b540*/  IMAD.MOV.U32 R23, RZ, RZ, R159 ;  /* 0x000000ffff177224 */ /* 0x000fe400078e009f */
[----:B------:R-:W-:Y:S01]  /*1b550*/  IMAD.MOV.U32 R59, RZ, RZ, R31 ;  /* 0x000000ffff3b7224 */ /* 0x000fe200078e001f */
[----:B------:R-:W-:Y:S01]  /*1b560*/  MOV R95, R226 ;  /* 0x000000e2005f7202 */ /* 0x000fe20000000f00 */
[----:B------:R-:W-:Y:S01]  /*1b570*/  IMAD.MOV.U32 R94, RZ, RZ, R224 ;  /* 0x000000ffff5e7224 */ /* 0x000fe200078e00e0 */
[----:B----4-:R-:W-:Y:S01]  /*1b580*/  STSM.16.M88.4 [R0], R4 ;  /* 0x0000000400007844 */ /* 0x010fe20000000200 */
[----:B------:R-:W-:Y:S06]  /*1b590*/  BAR.SYNC.DEFER_BLOCKING 0x0 ;  /* 0x0000000000007b1d */ /* 0x000fec0000010000 */
[----:B------:R-:W3:Y:S02]  /*1b5a0*/  LDS.128 R4, [R252] ;  /* 0x00000000fc047984 */ /* 0x000ee40000000c00 */
[----:B------:R-:W-:Y:S06]  /*1b5b0*/  BAR.SYNC.DEFER_BLOCKING 0x0 ;  /* 0x0000000000007b1d */ /* 0x000fec0000010000 */
[----:B------:R-:W-:Y:S02]  /*1b5c0*/  STSM.16.M88.4 [R0], R20 ;  /* 0x0000001400007844 */ /* 0x000fe40000000200 */
[----:B------:R-:W-:Y:S06]  /*1b5d0*/  BAR.SYNC.DEFER_BLOCKING 0x0 ;  /* 0x0000000000007b1d */ /* 0x000fec0000010000 */
[----:B------:R-:W4:Y:S02]  /*1b5e0*/  LDS.128 R20, [R252] ;  /* 0x00000000fc147984 */ /* 0x000f240000000c00 */
        /* <DEDUP_REMOVED lines=9> */
[----:B------:R1:W-:Y:S02]  /*1b680*/  STSM.16.M88.4 [R0], R92 ;  /* 0x0000005c00007844 */ /* 0x0003e40000000200 */
[----:B------:R-:W-:Y:S06]  /*1b690*/  BAR.SYNC.DEFER_BLOCKING 0x0 ;  /* 0x0000000000007b1d */ /* 0x000fec0000010000 */
[----:B-1----:R-:W2:Y:S04]  /*1b6a0*/  LDL.LU R92, [R1+0x24] ;  /* 0x00002400015c7983 */ /* 0x002ea80000300800 */
[----:B------:R-:W2:Y:S01]  /*1b6b0*/  LDL.LU R93, [R1+0x2c] ;  /* 0x00002c00015d7983 */ /* 0x000ea20000300800 */
[----:B------:R-:W-:Y:S01]  /*1b6c0*/  IMAD.MOV.U32 R28, RZ, RZ, R192 ;  /* 0x000000ffff1c7224 */ /* 0x000fe200078e00c0 */
[----:B------:R-:W-:Y:S01]  /*1b6d0*/  MOV R31, R162 ;  /* 0x000000a2001f7202 */ /* 0x000fe20000000f00 */
[----:B------:R-:W-:-:S02]  /*1b6e0*/  IMAD.MOV.U32 R29, RZ, RZ, R194 ;  /* 0x000000ffff1d7224 */ /* 0x000fc400078e00c2 */
[----:B------:R-:W-:Y:S01]  /*1b6f0*/  IMAD.MOV.U32 R30, RZ, RZ, R160 ;  /* 0x000000ffff1e7224 */ /* 0x000fe200078e00a0 */
[----:B------:R-:W-:Y:S01]  /*1b700*/  MOV R27, R98 ;  /* 0x00000062001b7202 */ /* 0x000fe20000000f00 */
[----:B------:R-:W-:Y:S01]  /*1b710*/  IMAD.MOV.U32 R24, RZ, RZ, R128 ;  /* 0x000000ffff187224 */ /* 0x000fe200078e0080 */
[----:B------:R-:W1:Y:S01]  /*1b720*/  LDS.128 R56, [R252] ;  /* 0x00000000fc387984 */ /* 0x000e620000000c00 */
[----:B------:R-:W-:Y:S01]  /*1b730*/  BAR.SYNC.DEFER_BLOCKING 0x0 ;  /* 0x0000000000007b1d */ /* 0x000fe20000010000 */
[----:B------:R-:W-:Y:S02]  /*1b740*/  IMAD.MOV.U32 R25, RZ, RZ, R130 ;  /* 0x000000ffff197224 */ /* 0x000fe400078e0082 */
[----:B------:R-:W-:-:S03]  /*1b750*/  IMAD.MOV.U32 R26, RZ, RZ, R96 ;  /* 0x000000ffff1a7224 */ /* 0x000fc600078e0060 */
[----:B------:R-:W3:Y:S04]  /*1b760*/  LDL.LU R156, [R1+0x30] ;  /* 0x00003000019c7983 */ /* 0x000ee80000300800 */
[----:B------:R-:W3:Y:S04]  /*1b770*/  LDL.LU R157, [R1+0x38] ;  /* 0x00003800019d7983 */ /* 0x000ee80000300800 */
[----:B------:R-:W-:Y:S01]  /*1b780*/  STSM.16.M88.4 [R0], R28 ;  /* 0x0000001c00007844 */ /* 0x000fe20000000200 */
[----:B------:R-:W-:Y:S06]  /*1b790*/  BAR.SYNC.DEFER_BLOCKING 0x0 ;  /* 0x0000000000007b1d */ /* 0x000fec0000010000 */
[----:B------:R-:W1:Y:S02]  /*1b7a0*/  LDS.128 R28, [R252] ;  /* 0x00000000fc1c7984 */ /* 0x000e640000000c00 */
[----:B------:R-:W-:Y:S06]  /*1b7b0*/  BAR.SYNC.DEFER_BLOCKING 0x0 ;  /* 0x0000000000007b1d */ /* 0x000fec0000010000 */
[----:B------:R4:W-:Y:S02]  /*1b7c0*/  STSM.16.M88.4 [R0], R24 ;  /* 0x0000001800007844 */ /* 0x0009e40000000200 */
[----:B------:R-:W-:Y:S06]  /*1b7d0*/  BAR.SYNC.DEFER_BLOCKING 0x0 ;  /* 0x0000000000007b1d */ /* 0x000fec0000010000 */
[----:B------:R-:W1:Y:S01]  /*1b7e0*/  LDS.128 R120, [R252] ;  /* 0x00000000fc787984 */ /* 0x000e620000000c00 */
[----:B----4-:R-:W-:Y:S01]  /*1b7f0*/  IMAD.MOV.U32 R24, RZ, RZ, R64 ;  /* 0x000000ffff187224 */ /* 0x010fe200078e0040 */
[----:B------:R-:W-:Y:S01]  /*1b800*/  MOV R27, R34 ;  /* 0x00000022001b7202 */ /* 0x000fe20000000f00 */
[----:B------:R-:W-:-:S02]  /*1b810*/  IMAD.MOV.U32 R25, RZ, RZ, R66 ;  /* 0x000000ffff197224 */ /* 0x000fc400078e0042 */
[----:B------:R-:W-:Y:S01]  /*1b820*/  IMAD.MOV.U32 R26, RZ, RZ, R32 ;  /* 0x000000ffff1a7224 */ /* 0x000fe200078e0020 */
[----:B------:R-:W-:Y:S06]  /*1b830*/  BAR.SYNC.DEFER_BLOCKING 0x0 ;  /* 0x0000000000007b1d */ /* 0x000fec0000010000 */
[----:B------:R-:W-:Y:S02]  /*1b840*/  STSM.16.M88.4 [R0], R24 ;  /* 0x0000001800007844 */ /* 0x000fe40000000200 */
[----:B------:R-:W-:Y:S01]  /*1b850*/  BAR.SYNC.DEFER_BLOCKING 0x0 ;  /* 0x0000000000007b1d */ /* 0x000fe20000010000 */
[----:B------:R-:W-:-:S02]  /*1b860*/  IMAD.MOV.U32 R94, RZ, RZ, R225 ;  /* 0x000000ffff5e7224 */ /* 0x000fc400078e00e1 */
[----:B------:R-:W-:-:S03]  /*1b870*/  IMAD.MOV.U32 R95, RZ, RZ, R227 ;  /* 0x000000ffff5f7224 */ /* 0x000fc600078e00e3 */
[----:B------:R-:W4:Y:S02]  /*1b880*/  LDS.128 R24, [R252] ;  /* 0x00000000fc187984 */ /* 0x000f240000000c00 */
[----:B------:R-:W-:Y:S01]  /*1b890*/  BAR.SYNC.DEFER_BLOCKING 0x0 ;  /* 0x0000000000007b1d */ /* 0x000fe20000010000 */
[----:B------:R-:W-:Y:S01]  /*1b8a0*/  IMAD.MOV.U32 R128, RZ, RZ, R129 ;  /* 0x000000ffff807224 */ /* 0x000fe200078e0081 */
[----:B------:R-:W-:Y:S01]  /*1b8b0*/  MOV R129, R131 ;  /* 0x0000008300817202 */ /* 0x000fe20000000f00 */
[----:B------:R-:W-:Y:S02]  /*1b8c0*/  IMAD.MOV.U32 R130, RZ, RZ, R97 ;  /* 0x000000ffff827224 */ /* 0x000fe400078e0061 */
[----:B------:R-:W-:Y:S01]  /*1b8d0*/  IMAD.MOV.U32 R131, RZ, RZ, R99 ;  /* 0x000000ffff837224 */ /* 0x000fe200078e0063 */
[----:B------:R-:W-:Y:S01]  /*1b8e0*/  MOV R125, R195 ;  /* 0x000000c3007d7202 */ /* 0x000fe20000000f00 */
[----:B------:R-:W-:Y:S02]  /*1b8f0*/  IMAD.MOV.U32 R124, RZ, RZ, R193 ;  /* 0x000000ffff7c7224 */ /* 0x000fe400078e00c1 */
[----:B------:R-:W-:-:S02]  /*1b900*/  IMAD.MOV.U32 R126, RZ, RZ, R161 ;  /* 0x000000ffff7e7224 */ /* 0x000fc400078e00a1 */
[----:B------:R-:W-:Y:S01]  /*1b910*/  IMAD.MOV.U32 R127, RZ, RZ, R163 ;  /* 0x000000ffff7f7224 */ /* 0x000fe200078e00a3 */
[----:B--2---:R-:W-:Y:S01]  /*1b920*/  STSM.16.M88.4 [R0], R92 ;  /* 0x0000005c00007844 */ /* 0x004fe20000000200 */
[----:B------:R-:W-:Y:S06]  /*1b930*/  BAR.SYNC.DEFER_BLOCKING 0x0 ;  /* 0x0000000000007b1d */ /* 0x000fec0000010000 */
[----:B------:R-:W2:Y:S02]  /*1b940*/  LDS.128 R96, [R252] ;  /* 0x00000000fc607984 */ /* 0x000ea40000000c00 */
[----:B------:R-:W-:Y:S06]  /*1b950*/  BAR.SYNC.DEFER_BLOCKING 0x0 ;  /* 0x0000000000007b1d */ /* 0x000fec0000010000 */
[----:B------:R-:W-:Y:S02]  /*1b960*/  STSM.16.M88.4 [R0], R124 ;  /* 0x0000007c00007844 */ /* 0x000fe40000000200 */
[----:B------:R-:W-:Y:S06]  /*1b970*/  BAR.SYNC.DEFER_BLOCKING 0x0 ;  /* 0x0000000000007b1d */ /* 0x000fec0000010000 */
[----:B------:R-:W2:Y:S02]  /*1b980*/  LDS.128 R92, [R252] ;  /* 0x00000000fc5c7984 */ /* 0x000ea40000000c00 */
[----:B------:R-:W-:Y:S06]  /*1b990*/  BAR.SYNC.DEFER_BLOCKING 0x0 ;  /* 0x0000000000007b1d */ /* 0x000fec0000010000 */
[----:B------:R-:W-:Y:S02]  /*1b9a0*/  STSM.16.M88.4 [R0], R128 ;  /* 0x0000008000007844 */ /* 0x000fe40000000200 */
[----:B------:R-:W-:Y:S01]  /*1b9b0*/  BAR.SYNC.DEFER_BLOCKING 0x0 ;  /* 0x0000000000007b1d */ /* 0x000fe20000010000 */
[----:B------:R-:W-:Y:S01]  /*1b9c0*/  IMAD.MOV.U32 R64, RZ, RZ, R65 ;  /* 0x000000ffff407224 */ /* 0x000fe200078e0041 */
[----:B------:R-:W-:Y:S01]  /*1b9d0*/  MOV R65, R67 ;  /* 0x0000004300417202 */ /* 0x000fe20000000f00 */
[----:B------:R-:W-:-:S03]  /*1b9e0*/  IMAD.MOV.U32 R66, RZ, RZ, R33 ;  /* 0x000000ffff427224 */ /* 0x000fc600078e0021 */
[----:B------:R-:W2:Y:S01]  /*1b9f0*/  LDS.128 R128, [R252] ;  /* 0x00000000fc807984 */ /* 0x000ea20000000c00 */
[----:B------:R-:W-:Y:S01]  /*1ba00*/  IMAD.MOV.U32 R67, RZ, RZ, R35 ;  /* 0x000000ffff437224 */ /* 0x000fe200078e0023 */
[----:B------:R-:W-:Y:S06]  /*1ba10*/  BAR.SYNC.DEFER_BLOCKING 0x0 ;  /* 0x0000000000007b1d */ /* 0x000fec0000010000 */
[----:B------:R-:W-:Y:S02]  /*1ba20*/  STSM.16.M88.4 [R0], R64 ;  /* 0x0000004000007844 */ /* 0x000fe40000000200 */
[----:B------:R-:W-:Y:S01]  /*1ba30*/  BAR.SYNC.DEFER_BLOCKING 0x0 ;  /* 0x0000000000007b1d */ /* 0x000fe20000010000 */
[----:B------:R-:W-:Y:S01]  /*1ba40*/  IMAD.MOV.U32 R158, RZ, RZ, R228 ;  /* 0x000000ffff9e7224 */ /* 0x000fe200078e00e4 */
[----:B------:R-:W-:-:S04]  /*1ba50*/  MOV R159, R230 ;  /* 0x000000e6009f7202 */ /* 0x000fc80000000f00 */
[----:B------:R-:W2:Y:S02]  /*1ba60*/  LDS.128 R152, [R252] ;  /* 0x00000000fc987984 */ /* 0x000ea40000000c00 */
[----:B------:R-:W-:Y:S06]  /*1ba70*/  BAR.SYNC.DEFER_BLOCKING 0x0 ;  /* 0x0000000000007b1d */ /* 0x000fec0000010000 */
[----:B---3--:R3:W-:Y:S02]  /*1ba80*/  STSM.16.M88.4 [R0], R156 ;  /* 0x0000009c00007844 */ /* 0x0087e40000000200 */
[----:B------:R-:W-:Y:S06]  /*1ba90*/  BAR.SYNC.DEFER_BLOCKING 0x0 ;  /* 0x0000000000007b1d */ /* 0x000fec0000010000 */
[----:B---3--:R-:W3:Y:S04]  /*1baa0*/  LDL.LU R156, [R1+0x34] ;  /* 0x00003400019c7983 */ /* 0x008ee80000300800 */
[----:B------:R-:W3:Y:S01]  /*1bab0*/  LDL.LU R157, [R1+0x3c] ;  /* 0x00003c00019d7983 */ /* 0x000ee20000300800 */
[----:B------:R-:W-:Y:S01]  /*1bac0*/  IMAD.MOV.U32 R64, RZ, RZ, R196 ;  /* 0x000000ffff407224 */ /* 0x000fe200078e00c4 */
[----:B------:R-:W-:Y:S01]  /*1bad0*/  MOV R67, R166 ;  /* 0x000000a600437202 */ /* 0x000fe20000000f00 */
[----:B------:R-:W-:Y:S01]  /*1bae0*/  IMAD.MOV.U32 R65, RZ, RZ, R198 ;  /* 0x000000ffff417224 */ /* 0x000fe200078e00c6 */
[----:B------:R-:W-:Y:S01]  /*1baf0*/  MOV R35, R102 ;  /* 0x0000006600237202 */ /* 0x000fe20000000f00 */
[----:B------:R-:W-:Y:S01]  /*1bb00*/  IMAD.MOV.U32 R66, RZ, RZ, R164 ;  /* 0x000000ffff427224 */ /* 0x000fe200078e00a4 */
[----:B------:R-:W4:Y:S04]  /*1bb10*/  LDL.LU R192, [R1+0x40] ;  /* 0x0000400001c07983 */ /* 0x000f280000300800 */
[----:B------:R-:W2:Y:S01]  /*1bb20*/  LDS.128 R124, [R252] ;  /* 0x00000000fc7c7984 */ /* 0x000ea20000000c00 */
[----:B------:R-:W-:Y:S01]  /*1bb30*/  BAR.SYNC.DEFER_BLOCKING 0x0 ;  /* 0x0000000000007b1d */ /* 0x000fe20000010000 */
[----:B------:R-:W-:-:S02]  /*1bb40*/  IMAD.MOV.U32 R32, RZ, RZ, R132 ;  /* 0x000000ffff207224 */ /* 0x000fc400078e0084 */
[----:B------:R-:W-:Y:S02]  /*1bb50*/  IMAD.MOV.U32 R33, RZ, RZ, R134 ;  /* 0x000000ffff217224 */ /* 0x000fe400078e0086 */
[----:B------:R-:W-:Y:S01]  /*1bb60*/  IMAD.MOV.U32 R34, RZ, RZ, R100 ;  /* 0x000000ffff227224 */ /* 0x000fe200078e0064 */
[----:B------:R-:W4:Y:S04]  /*1bb70*/  LDL.LU R193, [R1+0x48] ;  /* 0x0000480001c17983 */ /* 0x000f280000300800 */
[----:B------:R-:W-:Y:S01]  /*1bb80*/  STSM.16.M88.4 [R0], R64 ;  /* 0x0000004000007844 */ /* 0x000fe20000000200 */
[----:B------:R-:W-:Y:S06]  /*1bb90*/  BAR.SYNC.DEFER_BLOCKING 0x0 ;  /* 0x0000000000007b1d */ /* 0x000fec0000010000 */
[----:B------:R-:W2:Y:S02]  /*1bba0*/  LDS.128 R64, [R252] ;  /* 0x00000000fc407984 */ /* 0x000ea40000000c00 */
[----:B------:R-:W-:Y:S06]  /*1bbb0*/  BAR.SYNC.DEFER_BLOCKING 0x0 ;  /* 0x0000000000007b1d */ /* 0x000fec0000010000 */
[----:B------:R1:W-:Y:S02]  /*1bbc0*/  STSM.16.M88.4 [R0], R32 ;  /* 0x0000002000007844 */ /* 0x0003e40000000200 */
[----:B------:R-:W-:Y:S06]  /*1bbd0*/  BAR.SYNC.DEFER_BLOCKING 0x0 ;  /* 0x0000000000007b1d */ /* 0x000fec0000010000 */
[----:B------:R-:W2:Y:S01]  /*1bbe0*/  LDS.128 R160, [R252] ;  /* 0x00000000fca07984 */ /* 0x000ea20000000c00 */
[----:B-1----:R-:W-:Y:S01]  /*1bbf0*/  IMAD.MOV.U32 R32, RZ, RZ, R68 ;  /* 0x000000ffff207224 */ /* 0x002fe200078e0044 */
        /* <DEDUP_REMOVED lines=8> */
[----:B------:R-:W1:Y:S02]  /*1bc80*/  LDS.128 R32, [R252] ;  /* 0x00000000fc207984 */ /* 0x000e640000000c00 */
[----:B------:R-:W-:Y:S01]  /*1bc90*/  BAR.SYNC.DEFER_BLOCKING 0x0 ;  /* 0x0000000000007b1d */ /* 0x000fe20000010000 */
[----:B------:R-:W-:Y:S02]  /*1bca0*/  IMAD.MOV.U32 R166, RZ, RZ, R101 ;  /* 0x000000ffffa67224 */ /* 0x000fe400078e0065 */
[----:B------:R-:W-:-:S03]  /*1bcb0*/  IMAD.MOV.U32 R164, RZ, RZ, R133 ;  /* 0x000000ffffa47224 */ /* 0x000fc600078e0085 */
[----:B---3--:R3:W-:Y:S02]  /*1bcc0*/  STSM.16.M88.4 [R0], R156 ;  /* 0x0000009c00007844 */ /* 0x0087e40000000200 */
[----:B---3--:R-:W-:Y:S02]  /*1bcd0*/  IMAD.MOV.U32 R159, RZ, RZ, R167 ;  /* 0x000000ffff9f7224 */ /* 0x008fe400078e00a7 */
[----:B------:R-:W-:Y:S01]  /*1bce0*/  IMAD.MOV.U32 R167, RZ, RZ, R103 ;  /* 0x000000ffffa77224 */ /* 0x000fe200078e0067 */
[----:B------:R-:W-:Y:S01]  /*1bcf0*/  BAR.SYNC.DEFER_BLOCKING 0x0 ;  /* 0x0000000000007b1d */ /* 0x000fe20000010000 */
[----:B------:R-:W-:Y:S01]  /*1bd00*/  IMAD.MOV.U32 R156, RZ, RZ, R197 ;  /* 0x000000ffff9c7224 */ /* 0x000fe200078e00c5 */
[----:B------:R-:W-:Y:S01]  /*1bd10*/  MOV R157, R199 ;  /* 0x000000c7009d7202 */ /* 0x000fe20000000f00 */
[----:B------:R-:W-:-:S03]  /*1bd20*/  IMAD.MOV.U32 R158, RZ, RZ, R165 ;  /* 0x000000ffff9e7224 */ /* 0x000fc600078e00a5 */
[----:B------:R-:W3:Y:S02]  /*1bd30*/  LDS.128 R100, [R252] ;  /* 0x00000000fc647984 */ /* 0x000ee40000000c00 */
[----:B------:R-:W-:Y:S06]  /*1bd40*/  BAR.SYNC.DEFER_BLOCKING 0x0 ;  /* 0x0000000000007b1d */ /* 0x000fec0000010000 */
[----:B------:R-:W-:Y:S02]  /*1bd50*/  STSM.16.M88.4 [R0], R156 ;  /* 0x0000009c00007844 */ /* 0x000fe40000000200 */
[----:B------:R-:W-:Y:S01]  /*1bd60*/  BAR.SYNC.DEFER_BLOCKING 0x0 ;  /* 0x0000000000007b1d */ /* 0x000fe20000010000 */
[----:B------:R-:W-:-:S05]  /*1bd70*/  MOV R165, R135 ;  /* 0x0000008700a57202 */ /* 0x000fca0000000f00 */
[----:B------:R-:W3:Y:S02]  /*1bd80*/  LDS.128 R132, [R252] ;  /* 0x00000000fc847984 */ /* 0x000ee40000000c00 */
[----:B------:R-:W-:Y:S06]  /*1bd90*/  BAR.SYNC.DEFER_BLOCKING 0x0 ;  /* 0x0000000000007b1d */ /* 0x000fec0000010000 */
[----:B------:R-:W-:Y:S02]  /*1bda0*/  STSM.16.M88.4 [R0], R164 ;  /* 0x000000a400007844 */ /* 0x000fe40000000200 */
[----:B------:R-:W-:Y:S01]  /*1bdb0*/  BAR.SYNC.DEFER_BLOCKING 0x0 ;  /* 0x0000000000007b1d */ /* 0x000fe20000010000 */
[----:B------:R-:W-:Y:S01]  /*1bdc0*/  IMAD.MOV.U32 R188, RZ, RZ, R69 ;  /* 0x000000ffffbc7224 */ /* 0x000fe200078e0045 */
[----:B------:R-:W-:Y:S01]  /*1bdd0*/  MOV R189, R71 ;  /* 0x0000004700bd7202 */ /* 0x000fe20000000f00 */
[----:B------:R-:W-:-:S03]  /*1bde0*/  IMAD.MOV.U32 R190, RZ, RZ, R37 ;  /* 0x000000ffffbe7224 */ /* 0x000fc600078e0025 */
[----:B------:R-:W3:Y:S01]  /*1bdf0*/  LDS.128 R184, [R252] ;  /* 0x00000000fcb87984 */ /* 0x000ee20000000c00 */
[----:B------:R-:W-:Y:S01]  /*1be00*/  IMAD.MOV.U32 R191, RZ, RZ, R39 ;  /* 0x000000ffffbf7224 */ /* 0x000fe200078e0027 */
[----:B------:R-:W-:Y:S06]  /*1be10*/  BAR.SYNC.DEFER_BLOCKING 0x0 ;  /* 0x0000000000007b1d */ /* 0x000fec0000010000 */
[----:B------:R2:W-:Y:S02]  /*1be20*/  STSM.16.M88.4 [R0], R188 ;  /* 0x000000bc00007844 */ /* 0x0005e40000000200 */
[----:B------:R-:W-:Y:S06]  /*1be30*/  BAR.SYNC.DEFER_BLOCKING 0x0 ;  /* 0x0000000000007b1d */ /* 0x000fec0000010000 */
[----:B--2---:R-:W2:Y:S04]  /*1be40*/  LDL.LU R188, [R1+0x44] ;  /* 0x0000440001bc7983 */ /* 0x004ea80000300800 */
[----:B------:R-:W2:Y:S04]  /*1be50*/  LDL.LU R189, [R1+0x4c] ;  /* 0x00004c0001bd7983 */ /* 0x000ea80000300800 */
[----:B------:R-:W3:Y:S01]  /*1be60*/  LDS.128 R164, [R252] ;  /* 0x00000000fca47984 */ /* 0x000ee20000000c00 */
[----:B------:R-:W-:Y:S01]  /*1be70*/  MOV R194, R232 ;  /* 0x000000e800c27202 */ /* 0x000fe20000000f00 */
[----:B------:R-:W-:Y:S01]  /*1be80*/  IMAD.MOV.U32 R195, RZ, RZ, R234 ;  /* 0x000000ffffc37224 */ /* 0x000fe200078e00ea */
[----:B------:R-:W-:Y:S06]  /*1be90*/  BAR.SYNC.DEFER_BLOCKING 0x0 ;  /* 0x0000000000007b1d */ /* 0x000fec0000010000 */
[----:B----4-:R-:W-:Y:S02]  /*1bea0*/  STSM.16.M88.4 [R0], R192 ;  /* 0x000000c000007844 */ /* 0x010fe40000000200 */
[----:B------:R-:W-:Y:S01]  /*1beb0*/  BAR.SYNC.DEFER_BLOCKING 0x0 ;  /* 0x0000000000007b1d */ /* 0x000fe20000010000 */
[----:B------:R-:W-:Y:S01]  /*1bec0*/  IMAD.MOV.U32 R68, RZ, RZ, R200 ;  /* 0x000000ffff447224 */ /* 0x000fe200078e00c8 */
[----:B------:R-:W-:Y:S01]  /*1bed0*/  MOV R69, R202 ;  /* 0x000000ca00457202 */ /* 0x000fe20000000f00 */
[----:B------:R-:W-:-:S02]  /*1bee0*/  IMAD.MOV.U32 R70, RZ, RZ, R168 ;  /* 0x000000ffff467224 */ /* 0x000fc400078e00a8 */
[----:B------:R-:W-:Y:S01]  /*1bef0*/  IMAD.MOV.U32 R71, RZ, RZ, R170 ;  /* 0x000000ffff477224 */ /* 0x000fe200078e00aa */
[----:B------:R-:W-:Y:S01]  /*1bf00*/  MOV R36, R136 ;  /* 0x0000008800247202 */ /* 0x000fe20000000f00 */
[----:B------:R-:W-:Y:S01]  /*1bf10*/  IMAD.MOV.U32 R37, RZ, RZ, R138 ;  /* 0x000000ffff257224 */ /* 0x000fe200078e008a */
[----:B------:R-:W-:Y:S01]  /*1bf20*/  MOV R39, R106 ;  /* 0x0000006a00277202 */ /* 0x000fe20000000f00 */
[----:B------:R-:W-:Y:S01]  /*1bf30*/  IMAD.MOV.U32 R38, RZ, RZ, R104 ;  /* 0x000000ffff267224 */ /* 0x000fe200078e0068 */
[----:B------:R-:W-:Y:S01]  /*1bf40*/  MOV R191, R235 ;  /* 0x000000eb00bf7202 */ /* 0x000fe20000000f00 */
[----:B------:R-:W-:Y:S01]  /*1bf50*/  IMAD.MOV.U32 R190, RZ, RZ, R233 ;  /* 0x000000ffffbe7224 */ /* 0x000fe200078e00e9 */
[----:B------:R-:W4:Y:S04]  /*1bf60*/  LDL.LU R200, [R1+0x50] ;  /* 0x0000500001c87983 */ /* 0x000f280000300800 */
[----:B------:R-:W3:Y:S01]  /*1bf70*/  LDS.128 R156, [R252] ;  /* 0x00000000fc9c7984 */ /* 0x000ee20000000c00 */
[----:B------:R-:W-:Y:S06]  /*1bf80*/  BAR.SYNC.DEFER_BLOCKING 0x0 ;  /* 0x0000000000007b1d */ /* 0x000fec0000010000 */
[----:B------:R-:W-:Y:S02]  /*1bf90*/  STSM.16.M88.4 [R0], R68 ;  /* 0x0000004400007844 */ /* 0x000fe40000000200 */
[----:B------:R-:W-:Y:S06]  /*1bfa0*/  BAR.SYNC.DEFER_BLOCKING 0x0 ;  /* 0x0000000000007b1d */ /* 0x000fec0000010000 */
[----:B------:R-:W3:Y:S02]  /*1bfb0*/  LDS.128 R68, [R252] ;  /* 0x00000000fc447984 */ /* 0x000ee40000000c00 */
[----:B------:R-:W-:Y:S06]  /*1bfc0*/  BAR.SYNC.DEFER_BLOCKING 0x0 ;  /* 0x0000000000007b1d */ /* 0x000fec0000010000 */
[----:B------:R1:W-:Y:S02]  /*1bfd0*/  STSM.16.M88.4 [R0], R36 ;  /* 0x0000002400007844 */ /* 0x0003e40000000200 */
[----:B------:R-:W-:Y:S06]  /*1bfe0*/  BAR.SYNC.DEFER_BLOCKING 0x0 ;  /* 0x0000000000007b1d */ /* 0x000fec0000010000 */
[----:B------:R-:W3:Y:S01]  /*1bff0*/  LDS.128 R192, [R252] ;  /* 0x00000000fcc07984 */ /* 0x000ee20000000c00 */
[----:B-1----:R-:W-:Y:S01]  /*1c000*/  IMAD.MOV.U32 R36, RZ, RZ, R72 ;  /* 0x000000ffff247224 */ /* 0x002fe200078e0048 */
[----:B------:R-:W-:Y:S01]  /*1c010*/  MOV R38, R40 ;  /* 0x0000002800267202 */ /* 0x000fe20000000f00 */
[----:B------:R-:W-:-:S02]  /*1c020*/  IMAD.MOV.U32 R37, RZ, RZ, R74 ;  /* 0x000000ffff257224 */ /* 0x000fc400078e004a */
[----:B------:R-:W-:Y:S01]  /*1c030*/  IMAD.MOV.U32 R39, RZ, RZ, R42 ;  /* 0x000000ffff277224 */ /* 0x000fe200078e002a */
[----:B------:R-:W-:Y:S06]  /*1c040*/  BAR.SYNC.DEFER_BLOCKING 0x0 ;  /* 0x0000000000007b1d */ /* 0x000fec0000010000 */
[----:B------:R-:W-:Y:S02]  /*1c050*/  STSM.16.M88.4 [R0], R36 ;  /* 0x0000002400007844 */ /* 0x000fe40000000200 */
[----:B------:R-:W-:Y:S06]  /*1c060*/  BAR.SYNC.DEFER_BLOCKING 0x0 ;  /* 0x0000000000007b1d */ /* 0x000fec0000010000 */
[----:B------:R-:W1:Y:S02]  /*1c070*/  LDS.128 R36, [R252] ;  /* 0x00000000fc247984 */ /* 0x000e640000000c00 */
[----:B------:R-:W-:Y:S06]  /*1c080*/  BAR.SYNC.DEFER_BLOCKING 0x0 ;  /* 0x0000000000007b1d */ /* 0x000fec0000010000 */
[----:B--2---:R2:W-:Y:S02]  /*1c090*/  STSM.16.M88.4 [R0], R188 ;  /* 0x000000bc00007844 */ /* 0x0045e40000000200 */
[----:B--2---:R-:W-:-:S02]  /*1c0a0*/  IMAD.MOV.U32 R188, RZ, RZ, R201 ;  /* 0x000000ffffbc7224 */ /* 0x004fc400078e00c9 */
[----:B------:R-:W4:Y:S01]  /*1c0b0*/  LDL.LU R201, [R1+0x58] ;  /* 0x0000580001c97983 */ /* 0x000f220000300800 */
[----:B------:R-:W-:Y:S02]  /*1c0c0*/  IMAD.MOV.U32 R191, RZ, RZ, R171 ;  /* 0x000000ffffbf7224 */ /* 0x000fe400078e00ab */
[----:B------:R-:W-:Y:S02]  /*1c0d0*/  IMAD.MOV.U32 R170, RZ, RZ, R105 ;  /* 0x000000ffffaa7224 */ /* 0x000fe400078e0069 */
[----:B------:R-:W-:Y:S01]  /*1c0e0*/  IMAD.MOV.U32 R171, RZ, RZ, R107 ;  /* 0x000000ffffab7224 */ /* 0x000fe200078e006b */
[----:B------:R-:W-:Y:S01]  /*1c0f0*/  BAR.SYNC.DEFER_BLOCKING 0x0 ;  /* 0x0000000000007b1d */ /* 0x000fe20000010000 */
[----:B------:R-:W-:Y:S01]  /*1c100*/  IMAD.MOV.U32 R189, RZ, RZ, R203 ;  /* 0x000000ffffbd7224 */ /* 0x000fe200078e00cb */
[----:B------:R-:W-:-:S04]  /*1c110*/  MOV R190, R169 ;  /* 0x000000a900be7202 */ /* 0x000fc80000000f00 */
[----:B------:R-:W2:Y:S02]  /*1c120*/  LDS.128 R104, [R252] ;  /* 0x00000000fc687984 */ /* 0x000ea40000000c00 */
[----:B------:R-:W-:Y:S06]  /*1c130*/  BAR.SYNC.DEFER_BLOCKING 0x0 ;  /* 0x0000000000007b1d */ /* 0x000fec0000010000 */
[----:B------:R-:W-:Y:S02]  /*1c140*/  STSM.16.M88.4 [R0], R188 ;  /* 0x000000bc00007844 */ /* 0x000fe40000000200 */
[----:B------:R-:W-:Y:S01]  /*1c150*/  BAR.SYNC.DEFER_BLOCKING 0x0 ;  /* 0x0000000000007b1d */ /* 0x000fe20000010000 */
[----:B------:R-:W-:Y:S01]  /*1c160*/  IMAD.MOV.U32 R168, RZ, RZ, R137 ;  /* 0x000000ffffa87224 */ /* 0x000fe200078e0089 */
[----:B------:R-:W-:-:S04]  /*1c170*/  MOV R169, R139 ;  /* 0x0000008b00a97202 */ /* 0x000fc80000000f00 */
[----:B------:R-:W2:Y:S02]  /*1c180*/  LDS.128 R136, [R252] ;  /* 0x00000000fc887984 */ /* 0x000ea40000000c00 */
[----:B------:R-:W-:Y:S06]  /*1c190*/  BAR.SYNC.DEFER_BLOCKING 0x0 ;  /* 0x0000000000007b1d */ /* 0x000fec0000010000 */
[----:B------:R-:W-:Y:S02]  /*1c1a0*/  STSM.16.M88.4 [R0], R168 ;  /* 0x000000a800007844 */ /* 0x000fe40000000200 */
[----:B------:R-:W-:Y:S01]  /*1c1b0*/  BAR.SYNC.DEFER_BLOCKING 0x0 ;  /* 0x0000000000007b1d */ /* 0x000fe20000010000 */
[----:B------:R-:W-:Y:S01]  /*1c1c0*/  MOV R72, R73 ;  /* 0x0000004900487202 */ /* 0x000fe20000000f00 */
[----:B------:R-:W-:Y:S01]  /*1c1d0*/  IMAD.MOV.U32 R73, RZ, RZ, R75 ;  /* 0x000000ffff497224 */ /* 0x000fe200078e004b */
[----:B------:R-:W-:Y:S01]  /*1c1e0*/  MOV R75, R43 ;  /* 0x0000002b004b7202 */ /* 0x000fe20000000f00 */
[----:B------:R-:W-:-:S02]  /*1c1f0*/  IMAD.MOV.U32 R74, RZ, RZ, R41 ;  /* 0x000000ffff4a7224 */ /* 0x000fc400078e0029 */
[----:B------:R-:W2:Y:S02]  /*1c200*/  LDS.128 R188, [R252] ;  /* 0x00000000fcbc7984 */ /* 0x000ea40000000c00 */
[----:B------:R-:W-:Y:S06]  /*1c210*/  BAR.SYNC.DEFER_BLOCKING 0x0 ;  /* 0x0000000000007b1d */ /* 0x000fec0000010000 */
[----:B------:R3:W-:Y:S02]  /*1c220*/  STSM.16.M88.4 [R0], R72 ;  /* 0x0000004800007844 */ /* 0x0007e40000000200 */
[----:B------:R-:W-:Y:S01]  /*1c230*/  BAR.SYNC.DEFER_BLOCKING 0x0 ;  /* 0x0000000000007b1d */ /* 0x000fe20000010000 */
[----:B------:R-:W-:-:S02]  /*1c240*/  IMAD.MOV.U32 R202, RZ, RZ, R236 ;  /* 0x000000ffffca7224 */ /* 0x000fc400078e00ec */
[----:B------:R-:W-:Y:S01]  /*1c250*/  IMAD.MOV.U32 R203, RZ, RZ, R238 ;  /* 0x000000ffffcb7224 */ /* 0x000fe200078e00ee */
[----:B------:R-:W-:Y:S01]  /*1c260*/  MOV R42, R108 ;  /* 0x0000006c002a7202 */ /* 0x000fe20000000f00 */
[----:B------:R-:W-:Y:S01]  /*1c270*/  IMAD.MOV.U32 R40, RZ, RZ, R140 ;  /* 0x000000ffff287224 */ /* 0x000fe200078e008c */
[----:B------:R-:W-:Y:S01]  /*1c280*/  MOV R223, R242 ;  /* 0x000000f200df7202 */ /* 0x000fe20000000f00 */
[----:B------:R-:W-:Y:S02]  /*1c290*/  IMAD.MOV.U32 R41, RZ, RZ, R142 ;  /* 0x000000ffff297224 */ /* 0x000fe400078e008e */
[----:B------:R-:W-:Y:S01]  /*1c2a0*/  IMAD.MOV.U32 R222, RZ, RZ, R240 ;  /* 0x000000ffffde7224 */ /* 0x000fe200078e00f0 */
[----:B------:R-:W-:Y:S01]  /*1c2b0*/  MOV R229, R83 ;  /* 0x0000005300e57202 */ /* 0x000fe20000000f00 */
[----:B------:R-:W2:Y:S01]  /*1c2c0*/  LDS.128 R196, [R252] ;  /* 0x00000000fcc47984 */ /* 0x000ea20000000c00 */
[----:B---3--:R-:W-:Y:S01]  /*1c2d0*/  MOV R72, R204 ;  /* 0x000000cc00487202 */ /* 0x008fe20000000f00 */
[----:B------:R-:W-:Y:S01]  /*1c2e0*/  IMAD.MOV.U32 R73, RZ, RZ, R206 ;  /* 0x000000ffff497224 */ /* 0x000fe200078e00ce */
[----:B------:R-:W-:Y:S01]  /*1c2f0*/  MOV R75, R174 ;  /* 0x000000ae004b7202 */ /* 0x000fe20000000f00 */
[----:B------:R-:W-:Y:S01]  /*1c300*/  BAR.SYNC.DEFER_BLOCKING 0x0 ;  /* 0x0000000000007b1d */ /* 0x000fe20000010000 */
[----:B------:R-:W-:-:S02]  /*1c310*/  IMAD.MOV.U32 R74, RZ, RZ, R172 ;  /* 0x000000ffff4a7224 */ /* 0x000fc400078e00ac */
[----:B------:R-:W-:Y:S02]  /*1c320*/  IMAD.MOV.U32 R43, RZ, RZ, R110 ;  /* 0x000000ffff2b7224 */ /* 0x000fe400078e006e */
[----:B------:R-:W-:Y:S02]  /*1c330*/  IMAD.MOV.U32 R228, RZ, RZ, R81 ;  /* 0x000000ffffe47224 */ /* 0x000fe400078e0051 */
[----:B------:R-:W-:Y:S02]  /*1c340*/  IMAD.MOV.U32 R230, RZ, RZ, R49 ;  /* 0x000000ffffe67224 */ /* 0x000fe400078e0031 */
[----:B------:R-:W-:Y:S01]  /*1c350*/  IMAD.MOV.U32 R231, RZ, RZ, R51 ;  /* 0x000000ffffe77224 */ /* 0x000fe200078e0033 */
[----:B------:R-:W-:Y:S01]  /*1c360*/  MOV R234, R244 ;  /* 0x000000f400ea7202 */ /* 0x000fe20000000f00 */
[----:B------:R-:W-:Y:S01]  /*1c370*/  IMAD.MOV.U32 R235, RZ, RZ, R246 ;  /* 0x000000ffffeb7224 */ /* 0x000fe200078e00f6 */
[----:B------:R-:W3:Y:S01]  /*1c380*/  LDC R236, c[0x0][0x244] ;  /* 0x00009100ffec7b82 */ /* 0x000ee20000000800 */
[----:B----4-:R4:W-:Y:S07]  /*1c390*/  STSM.16.M88.4 [R0], R200 ;  /* 0x000000c800007844 */ /* 0x0109ee0000000200 */
[----:B------:R-:W-:Y:S06]  /*1c3a0*/  BAR.SYNC.DEFER_BLOCKING 0x0 ;  /* 0x0000000000007b1d */ /* 0x000fec0000010000 */
[----:B----4-:R-:W4:Y:S04]  /*1c3b0*/  LDL.LU R200, [R1+0x54] ;  /* 0x0000540001c87983 */ /* 0x010f280000300800 */
[----:B------:R-:W4:Y:S04]  /*1c3c0*/  LDL.LU R201, [R1+0x5c] ;  /* 0x00005c0001c97983 */ /* 0x000f280000300800 */
[----:B------:R-:W2:Y:S04]  /*1c3d0*/  LDL.LU R220, [R1+0x60] ;  /* 0x0000600001dc7983 */ /* 0x000ea80000300800 */
[----:B------:R-:W1:Y:S01]  /*1c3e0*/  LDS.128 R168, [R252] ;  /* 0x00000000fca87984 */ /* 0x000e620000000c00 */
[----:B------:R-:W-:Y:S06]  /*1c3f0*/  BAR.SYNC.DEFER_BLOCKING 0x0 ;  /* 0x0000000000007b1d */ /* 0x000fec0000010000 */
[----:B------:R-:W2:Y:S04]  /*1c400*/  LDL.LU R221, [R1+0x68] ;  /* 0x0000680001dd7983 */ /* 0x000ea80000300800 */
[----:B------:R-:W-:Y:S01]  /*1c410*/  STSM.16.M88.4 [R0], R72 ;  /* 0x0000004800007844 */ /* 0x000fe20000000200 */
[----:B------:R-:W-:Y:S06]  /*1c420*/  BAR.SYNC.DEFER_BLOCKING 0x0 ;  /* 0x0000000000007b1d */ /* 0x000fec0000010000 */
[----:B------:R-:W1:Y:S02]  /*1c430*/  LDS.128 R72, [R252] ;  /* 0x00000000fc487984 */ /* 0x000e640000000c00 */
[----:B------:R-:W-:Y:S06]  /*1c440*/  BAR.SYNC.DEFER_BLOCKING 0x0 ;  /* 0x0000000000007b1d */ /* 0x000fec0000010000 */
[----:B------:R3:W-:Y:S02]  /*1c450*/  STSM.16.M88.4 [R0], R40 ;  /* 0x0000002800007844 */ /* 0x0007e40000000200 */
[----:B------:R-:W-:Y:S06]  /*1c460*/  BAR.SYNC.DEFER_BLOCKING 0x0 ;  /* 0x0000000000007b1d */ /* 0x000fec0000010000 */
[----:B------:R-:W1:Y:S01]  /*1c470*/  LDS.128 R216, [R252] ;  /* 0x00000000fcd87984 */ /* 0x000e620000000c00 */
[----:B---3--:R-:W-:Y:S01]  /*1c480*/  IMAD.MOV.U32 R40, RZ, RZ, R76 ;  /* 0x000000ffff287224 */ /* 0x008fe200078e004c */
[----:B------:R-:W-:Y:S01]  /*1c490*/  MOV R41, R78 ;  /* 0x0000004e00297202 */ /* 0x000fe20000000f00 */
[----:B------:R-:W-:-:S02]  /*1c4a0*/  IMAD.MOV.U32 R42, RZ, RZ, R44 ;  /* 0x000000ffff2a7224 */ /* 0x000fc400078e002c */
[----:B------:R-:W-:Y:S01]  /*1c4b0*/  IMAD.MOV.U32 R43, RZ, RZ, R46 ;  /* 0x000000ffff2b7224 */ /* 0x000fe200078e002e */
[----:B------:R-:W-:Y:S06]  /*1c4c0*/  BAR.SYNC.DEFER_BLOCKING 0x0 ;  /* 0x0000000000007b1d */ /* 0x000fec0000010000 */
[----:B------:R-:W-:Y:S02]  /*1c4d0*/  STSM.16.M88.4 [R0], R40 ;  /* 0x0000002800007844 */ /* 0x000fe40000000200 */
[----:B------:R-:W-:Y:S01]  /*1c4e0*/  BAR.SYNC.DEFER_BLOCKING 0x0 ;  /* 0x0000000000007b1d */ /* 0x000fe20000010000 */
[----:B------:R-:W-:Y:S01]  /*1c4f0*/  MOV R202, R237 ;  /* 0x000000ed00ca7202 */ /* 0x000fe20000000f00 */
[----:B------:R-:W-:-:S04]  /*1c500*/  IMAD.MOV.U32 R203, RZ, RZ, R239 ;  /* 0x000000ffffcb7224 */ /* 0x000fc800078e00ef */
[----:B------:R-:W3:Y:S02]  /*1c510*/  LDS.128 R40, [R252] ;  /* 0x00000000fc287984 */ /* 0x000ee40000000c00 */
[----:B------:R-:W-:Y:S01]  /*1c520*/  BAR.SYNC.DEFER_BLOCKING 0x0 ;  /* 0x0000000000007b1d */ /* 0x000fe20000010000 */
[----:B------:R-:W-:Y:S01]  /*1c530*/  MOV R172, R141 ;  /* 0x0000008d00ac7202 */ /* 0x000fe20000000f00 */
[----:B------:R-:W-:-:S04]  /*1c540*/  IMAD.MOV.U32 R174, RZ, RZ, R109 ;  /* 0x000000ffffae7224 */ /* 0x000fc800078e006d */
[----:B----4-:R4:W-:Y:S02]  /*1c550*/  STSM.16.M88.4 [R0], R200 ;  /* 0x000000c800007844 */ /* 0x0109e40000000200 */
[----:B----4-:R-:W-:Y:S02]  /*1c560*/  IMAD.MOV.U32 R202, RZ, RZ, R173 ;  /* 0x000000ffffca7224 */ /* 0x010fe400078e00ad */
[----:B------:R-:W-:Y:S01]  /*1c570*/  IMAD.MOV.U32 R173, RZ, RZ, R143 ;  /* 0x000000ffffad7224 */ /* 0x000fe200078e008f */
[----:B------:R-:W-:Y:S01]  /*1c580*/  BAR.SYNC.DEFER_BLOCKING 0x0 ;  /* 0x0000000000007b1d */ /* 0x000fe20000010000 */
[----:B------:R-:W-:Y:S01]  /*1c590*/  IMAD.MOV.U32 R200, RZ, RZ, R205 ;  /* 0x000000ffffc87224 */ /* 0x000fe200078e00cd */
[----:B------:R-:W-:Y:S01]  /*1c5a0*/  MOV R201, R207 ;  /* 0x000000cf00c97202 */ /* 0x000fe20000000f00 */
[----:B------:R-:W-:-:S03]  /*1c5b0*/  IMAD.MOV.U32 R203, RZ, RZ, R175 ;  /* 0x000000ffffcb7224 */ /* 0x000fc600078e00af */
[----:B------:R-:W4:Y:S02]  /*1c5c0*/  LDS.128 R140, [R252] ;  /* 0x00000000fc8c7984 */ /* 0x000f240000000c00 */
[----:B------:R-:W-:Y:S06]  /*1c5d0*/  BAR.SYNC.DEFER_BLOCKING 0x0 ;  /* 0x0000000000007b1d */ /* 0x000fec0000010000 */
[----:B------:R-:W-:Y:S02]  /*1c5e0*/  STSM.16.M88.4 [R0], R200 ;  /* 0x000000c800007844 */ /* 0x000fe40000000200 */
[----:B------:R-:W-:Y:S01]  /*1c5f0*/  BAR.SYNC.DEFER_BLOCKING 0x0 ;  /* 0x0000000000007b1d */ /* 0x000fe20000010000 */
[----:B------:R-:W-:-:S05]  /*1c600*/  MOV R175, R111 ;  /* 0x0000006f00af7202 */ /* 0x000fca0000000f00 */
[----:B------:R-:W4:Y:S02]  /*1c610*/  LDS.128 R108, [R252] ;  /* 0x00000000fc6c7984 */ /* 0x000f240000000c00 */
[----:B------:R-:W-:Y:S06]  /*1c620*/  BAR.SYNC.DEFER_BLOCKING 0x0 ;  /* 0x0000000000007b1d */ /* 0x000fec0000010000 */
[----:B------:R-:W-:Y:S02]  /*1c630*/  STSM.16.M88.4 [R0], R172 ;  /* 0x000000ac00007844 */ /* 0x000fe40000000200 */
[----:B------:R-:W-:Y:S01]  /*1c640*/  BAR.SYNC.DEFER_BLOCKING 0x0 ;  /* 0x0000000000007b1d */ /* 0x000fe20000010000 */
[----:B------:R-:W-:Y:S01]  /*1c650*/  IMAD.MOV.U32 R76, RZ, RZ, R77 ;  /* 0x000000ffff4c7224 */ /* 0x000fe200078e004d */
[----:B------:R-:W-:Y:S01]  /*1c660*/  MOV R78, R45 ;  /* 0x0000002d004e7202 */ /* 0x000fe20000000f00 */
[----:B------:R-:W-:-:S03]  /*1c670*/  IMAD.MOV.U32 R77, RZ, RZ, R79 ;  /* 0x000000ffff4d7224 */ /* 0x000fc600078e004f */
[----:B------:R-:W4:Y:S01]  /*1c680*/  LDS.128 R200, [R252] ;  /* 0x00000000fcc87984 */ /* 0x000f220000000c00 */
[----:B------:R-:W-:Y:S01]  /*1c690*/  IMAD.MOV.U32 R79, RZ, RZ, R47 ;  /* 0x000000ffff4f7224 */ /* 0x000fe200078e002f */
[----:B------:R-:W-:Y:S06]  /*1c6a0*/  BAR.SYNC.DEFER_BLOCKING 0x0 ;  /* 0x0000000000007b1d */ /* 0x000fec0000010000 */
[----:B------:R-:W-:Y:S02]  /*1c6b0*/  STSM.16.M88.4 [R0], R76 ;  /* 0x0000004c00007844 */ /* 0x000fe40000000200 */
[----:B------:R-:W-:Y:S06]  /*1c6c0*/  BAR.SYNC.DEFER_BLOCKING 0x0 ;  /* 0x0000000000007b1d */ /* 0x000fec0000010000 */
[----:B------:R-:W4:Y:S02]  /*1c6d0*/  LDS.128 R204, [R252] ;  /* 0x00000000fccc7984 */ /* 0x000f240000000c00 */
[----:B------:R-:W-:Y:S06]  /*1c6e0*/  BAR.SYNC.DEFER_BLOCKING 0x0 ;  /* 0x0000000000007b1d */ /* 0x000fec0000010000 */
[----:B--2---:R2:W-:Y:S02]  /*1c6f0*/  STSM.16.M88.4 [R0], R220 ;  /* 0x000000dc00007844 */ /* 0x0045e40000000200 */
[----:B------:R-:W-:Y:S06]  /*1c700*/  BAR.SYNC.DEFER_BLOCKING 0x0 ;  /* 0x0000000000007b1d */ /* 0x000fec0000010000 */
[----:B--2---:R-:W2:Y:S04]  /*1c710*/  LDL.LU R220, [R1+0x64] ;  /* 0x0000640001dc7983 */ /* 0x004ea80000300800 */
[----:B------:R-:W2:Y:S01]  /*1c720*/  LDL.LU R221, [R1+0x6c] ;  /* 0x00006c0001dd7983 */ /* 0x000ea20000300800 */
[----:B------:R-:W-:Y:S01]  /*1c730*/  IMAD.MOV.U32 R172, RZ, RZ, R208 ;  /* 0x000000ffffac7224 */ /* 0x000fe200078e00d0 */
[----:B------:R-:W-:Y:S01]  /*1c740*/  MOV R174, R176 ;  /* 0x000000b000ae7202 */ /* 0x000fe20000000f00 */
[----:B------:R-:W-:-:S02]  /*1c750*/  IMAD.MOV.U32 R173, RZ, RZ, R210 ;  /* 0x000000ffffad7224 */ /* 0x000fc400078e00d2 */
[----:B------:R-:W-:Y:S01]  /*1c760*/  IMAD.MOV.U32 R175, RZ, RZ, R178 ;  /* 0x000000ffffaf7224 */ /* 0x000fe200078e00b2 */
[----:B------:R-:W-:Y:S01]  /*1c770*/  MOV R45, R146 ;  /* 0x00000092002d7202 */ /* 0x000fe20000000f00 */
[----:B------:R-:W-:Y:S01]  /*1c780*/  IMAD.MOV.U32 R44, RZ, RZ, R144 ;  /* 0x000000ffff2c7224 */ /* 0x000fe200078e0090 */
[----:B------:R-:W4:Y:S01]  /*1c790*/  LDS.128 R76, [R252] ;  /* 0x00000000fc4c7984 */ /* 0x000f220000000c00 */
[----:B------:R-:W-:Y:S01]  /*1c7a0*/  BAR.SYNC.DEFER_BLOCKING 0x0 ;  /* 0x0000000000007b1d */ /* 0x000fe20000010000 */
[----:B------:R-:W-:Y:S02]  /*1c7b0*/  IMAD.MOV.U32 R46, RZ, RZ, R112 ;  /* 0x000000ffff2e7224 */ /* 0x000fe400078e0070 */
[----:B------:R-:W-:-:S03]  /*1c7c0*/  IMAD.MOV.U32 R47, RZ, RZ, R114 ;  /* 0x000000ffff2f7224 */ /* 0x000fc600078e0072 */
[----:B------:R-:W3:Y:S04]  /*1c7d0*/  LDL.LU R232, [R1+0x70] ;  /* 0x0000700001e87983 */ /* 0x000ee80000300800 */
[----:B------:R-:W3:Y:S04]  /*1c7e0*/  LDL.LU R233, [R1+0x78] ;  /* 0x0000780001e97983 */ /* 0x000ee80000300800 */
[----:B------:R-:W-:Y:S01]  /*1c7f0*/  STSM.16.M88.4 [R0], R172 ;  /* 0x000000ac00007844 */ /* 0x000fe20000000200 */
[----:B------:R-:W-:Y:S06]  /*1c800*/  BAR.SYNC.DEFER_BLOCKING 0x0 ;  /* 0x0000000000007b1d */ /* 0x000fec0000010000 */
[----:B------:R-:W4:Y:S02]  /*1c810*/  LDS.128 R172, [R252] ;  /* 0x00000000fcac7984 */ /* 0x000f240000000c00 */
[----:B------:R-:W-:Y:S06]  /*1c820*/  BAR.SYNC.DEFER_BLOCKING 0x0 ;  /* 0x0000000000007b1d */ /* 0x000fec0000010000 */
[----:B------:R1:W-:Y:S02]  /*1c830*/  STSM.16.M88.4 [R0], R44 ;  /* 0x0000002c00007844 */ /* 0x0003e40000000200 */
[----:B------:R-:W-:Y:S06]  /*1c840*/  BAR.SYNC.DEFER_BLOCKING 0x0 ;  /* 0x0000000000007b1d */ /* 0x000fec0000010000 */
[----:B------:R-:W4:Y:S01]  /*1c850*/  LDS.128 R224, [R252] ;  /* 0x00000000fce07984 */ /* 0x000f220000000c00 */
[----:B-1----:R-:W-:Y:S01]  /*1c860*/  MOV R44, R80 ;  /* 0x00000050002c7202 */ /* 0x002fe20000000f00 */
[----:B------:R-:W-:Y:S01]  /*1c870*/  IMAD.MOV.U32 R45, RZ, RZ, R82 ;  /* 0x000000ffff2d7224 */ /* 0x000fe200078e0052 */
[----:B------:R-:W-:Y:S01]  /*1c880*/  MOV R47, R50 ;  /* 0x00000032002f7202 */ /* 0x000fe20000000f00 */
        /* <DEDUP_REMOVED lines=9> */
[----:B------:R-:W-:Y:S02]  /*1c920*/  IMAD.MOV.U32 R176, RZ, RZ, R145 ;  /* 0x000000ffffb07224 */ /* 0x000fe400078e0091 */
[----:B------:R-:W-:Y:S01]  /*1c930*/  IMAD.MOV.U32 R177, RZ, RZ, R147 ;  /* 0x000000ffffb17224 */ /* 0x000fe200078e0093 */
[----:B------:R-:W-:Y:S01]  /*1c940*/  MOV R208, R209 ;  /* 0x000000d100d07202 */ /* 0x000fe20000000f00 */
[----:B------:R-:W-:Y:S01]  /*1c950*/  IMAD.MOV.U32 R209, RZ, RZ, R211 ;  /* 0x000000ffffd17224 */ /* 0x000fe200078e00d3 */
[----:B------:R-:W-:Y:S01]  /*1c960*/  MOV R211, R179 ;  /* 0x000000b300d37202 */ /* 0x000fe20000000f00 */
[----:B------:R-:W-:Y:S01]  /*1c970*/  IMAD.MOV.U32 R179, RZ, RZ, R115 ;  /* 0x000000ffffb37224 */ /* 0x000fe200078e0073 */
[----:B------:R-:W-:Y:S01]  /*1c980*/  MOV R178, R113 ;  /* 0x0000007100b27202 */ /* 0x000fe20000000f00 */
        /* <DEDUP_REMOVED lines=9> */
[----:B------:R-:W-:Y:S06]  /*1ca20*/  BAR.SYNC.DEFER_BLOCKING 0x0 ;  /* 0x0000000000007b1d */ /* 0x000fec0000010000 */
[----:B------:R-:W2:Y:S02]  /*1ca30*/  LDS.128 R220, [R252] ;  /* 0x00000000fcdc7984 */ /* 0x000ea40000000c00 */
[----:B------:R-:W-:Y:S06]  /*1ca40*/  BAR.SYNC.DEFER_BLOCKING 0x0 ;  /* 0x0000000000007b1d */ /* 0x000fec0000010000 */
[----:B------:R4:W-:Y:S02]  /*1ca50*/  STSM.16.M88.4 [R0], R228 ;  /* 0x000000e400007844 */ /* 0x0009e40000000200 */
[----:B------:R-:W-:Y:S06]  /*1ca60*/  BAR.SYNC.DEFER_BLOCKING 0x0 ;  /* 0x0000000000007b1d */ /* 0x000fec0000010000 */
[----:B----4-:R-:W4:Y:S04]  /*1ca70*/  LDL.LU R228, [R1+0x74] ;  /* 0x0000740001e47983 */ /* 0x010f280000300800 */
[----:B------:R-:W4:Y:S01]  /*1ca80*/  LDL.LU R229, [R1+0x7c] ;  /* 0x00007c0001e57983 */ /* 0x000f220000300800 */
[----:B------:R-:W-:Y:S01]  /*1ca90*/  IMAD.MOV.U32 R80, RZ, RZ, R212 ;  /* 0x000000ffff507224 */ /* 0x000fe200078e00d4 */
[----:B------:R-:W-:Y:S01]  /*1caa0*/  MOV R81, R214 ;  /* 0x000000d600517202 */ /* 0x000fe20000000f00 */
[----:B------:R-:W-:Y:S01]  /*1cab0*/  IMAD.MOV.U32 R82, RZ, RZ, R180 ;  /* 0x000000ffff527224 */ /* 0x000fe200078e00b4 */
[----:B------:R-:W2:Y:S04]  /*1cac0*/  LDL.LU R244, [R1+0x100] ;  /* 0x0001000001f47983 */ /* 0x000ea80000300800 */
[----:B------:R-:W1:Y:S01]  /*1cad0*/  LDS.128 R208, [R252] ;  /* 0x00000000fcd07984 */ /* 0x000e620000000c00 */
[----:B------:R-:W-:Y:S01]  /*1cae0*/  BAR.SYNC.DEFER_BLOCKING 0x0 ;  /* 0x0000000000007b1d */ /* 0x000fe20000010000 */
[----:B------:R-:W-:-:S05]  /*1caf0*/  IMAD.MOV.U32 R83, RZ, RZ, R182 ;  /* 0x000000ffff537224 */ /* 0x000fca00078e00b6 */
[----:B------:R-:W2:Y:S01]  /*1cb00*/  LDL.LU R241, [R1+0xf0] ;  /* 0x0000f00001f17983 */ /* 0x000ea20000300800 */
[----:B------:R-:W-:-:S03]  /*1cb10*/  MOV R48, R148 ;  /* 0x0000009400307202 */ /* 0x000fc60000000f00 */
[----:B---3--:R-:W-:Y:S01]  /*1cb20*/  STSM.16.M88.4 [R0], R232 ;  /* 0x000000e800007844 */ /* 0x008fe20000000200 */
[----:B------:R-:W-:Y:S01]  /*1cb30*/  BAR.SYNC.DEFER_BLOCKING 0x0 ;  /* 0x0000000000007b1d */ /* 0x000fe20000010000 */
[----:B------:R-:W-:Y:S01]  /*1cb40*/  IMAD.MOV.U32 R49, RZ, RZ, R150 ;  /* 0x000000ffff317224 */ /* 0x000fe200078e0096 */
[----:B------:R-:W-:Y:S01]  /*1cb50*/  MOV R51, R118 ;  /* 0x0000007600337202 */ /* 0x000fe20000000f00 */
[----:B------:R-:W-:Y:S01]  /*1cb60*/  IMAD.MOV.U32 R50, RZ, RZ, R116 ;  /* 0x000000ffff327224 */ /* 0x000fe200078e0074 */
[----:B------:R-:W-:Y:S01]  /*1cb70*/  MOV R231, R247 ;  /* 0x000000f700e77202 */ /* 0x000fe20000000f00 */
[----:B------:R-:W-:Y:S02]  /*1cb80*/  IMAD.MOV.U32 R230, RZ, RZ, R245 ;  /* 0x000000ffffe67224 */ /* 0x000fe400078e00f5 */
[----:B------:R-:W-:Y:S01]  /*1cb90*/  IMAD.MOV.U32 R212, RZ, RZ, R213 ;  /* 0x000000ffffd47224 */ /* 0x000fe200078e00d5 */
[----:B------:R-:W-:Y:S02]  /*1cba0*/  MOV R214, R181 ;  /* 0x000000b500d67202 */ /* 0x000fe40000000f00 */
[----:B------:R-:W-:Y:S01]  /*1cbb0*/  MOV R238, R3 ;  /* 0x0000000300ee7202 */ /* 0x000fe20000000f00 */
[----:B------:R-:W-:Y:S01]  /*1cbc0*/  IMAD.MOV.U32 R240, RZ, RZ, R12 ;  /* 0x000000fffff07224 */ /* 0x000fe200078e000c */
[----:B------:R-:W3:Y:S04]  /*1cbd0*/  LDL.LU R243, [R1+0xe0] ;  /* 0x0000e00001f37983 */ /* 0x000ee80000300800 */
[----:B------:R-:W1:Y:S01]  /*1cbe0*/  LDS.128 R176, [R252] ;  /* 0x00000000fcb07984 */ /* 0x000e620000000c00 */
[----:B------:R-:W-:Y:S01]  /*1cbf0*/  BAR.SYNC.DEFER_BLOCKING 0x0 ;  /* 0x0000000000007b1d */ /* 0x000fe20000010000 */
[----:B------:R-:W-:-:S02]  /*1cc00*/  IMAD.MOV.U32 R148, RZ, RZ, R149 ;  /* 0x000000ffff947224 */ /* 0x000fc400078e0095 */
[----:B------:R-:W-:Y:S02]  /*1cc10*/  IMAD.MOV.U32 R150, RZ, RZ, R117 ;  /* 0x000000ffff967224 */ /* 0x000fe400078e0075 */
[----:B------:R-:W-:Y:S02]  /*1cc20*/  IMAD.MOV.U32 R213, RZ, RZ, R215 ;  /* 0x000000ffffd57224 */ /* 0x000fe400078e00d7 */
[----:B------:R-:W-:Y:S01]  /*1cc30*/  IMAD R3, R14, R236, RZ ;  /* 0x000000ec0e037224 */ /* 0x000fe200078e02ff */
[----:B------:R-:W3:Y:S04]  /*1cc40*/  LDL.LU R237, [R1+0xd0] ;  /* 0x0000d00001ed7983 */ /* 0x000ee80000300800 */
[----:B------:R-:W-:Y:S01]  /*1cc50*/  STSM.16.M88.4 [R0], R80 ;  /* 0x0000005000007844 */ /* 0x000fe20000000200 */
[----:B------:R-:W-:Y:S01]  /*1cc60*/  BAR.SYNC.DEFER_BLOCKING 0x0 ;  /* 0x0000000000007b1d */ /* 0x000fe20000010000 */
[----:B------:R-:W-:Y:S01]  /*1cc70*/  MOV R149, R151 ;  /* 0x0000009700957202 */ /* 0x000fe20000000f00 */
[----:B------:R-:W-:-:S02]  /*1cc80*/  IMAD.MOV.U32 R215, RZ, RZ, R183 ;  /* 0x000000ffffd77224 */ /* 0x000fc400078e00b7 */
[----:B------:R-:W-:Y:S02]  /*1cc90*/  IMAD.MOV.U32 R242, RZ, RZ, R2 ;  /* 0x000000fffff27224 */ /* 0x000fe400078e0002 */
[----:B------:R-:W-:Y:S01]  /*1cca0*/  IMAD R12, R236, 0x80, R3 ;  /* 0x00000080ec0c7824 */ /* 0x000fe200078e0203 */
[----:B------:R-:W3:Y:S04]  /*1ccb0*/  LDL.LU R239, [R1+0x108] ;  /* 0x0001080001ef7983 */ /* 0x000ee80000300800 */
[----:B------:R-:W1:Y:S01]  /*1ccc0*/  LDS.128 R80, [R252] ;  /* 0x00000000fc507984 */ /* 0x000e620000000c00 */
        /* <DEDUP_REMOVED lines=12> */
[----:B------:R-:W-:Y:S01]  /*1cd90*/  BAR.SYNC.DEFER_BLOCKING 0x0 ;  /* 0x0000000000007b1d */ /* 0x000fe20000010000 */
[----:B------:R-:W-:-:S05]  /*1cda0*/  IMAD.MOV.U32 R151, RZ, RZ, R119 ;  /* 0x000000ffff977224 */ /* 0x000fca00078e0077 */
[----:B----4-:R-:W-:Y:S02]  /*1cdb0*/  STSM.16.M88.4 [R0], R228 ;  /* 0x000000e400007844 */ /* 0x010fe40000000200 */
[----:B------:R-:W-:Y:S06]  /*1cdc0*/  BAR.SYNC.DEFER_BLOCKING 0x0 ;  /* 0x0000000000007b1d */ /* 0x000fec0000010000 */
[----:B------:R-:W4:Y:S02]  /*1cdd0*/  LDS.128 R116, [R252] ;  /* 0x00000000fc747984 */ /* 0x000f240000000c00 */
[----:B------:R-:W-:Y:S06]  /*1cde0*/  BAR.SYNC.DEFER_BLOCKING 0x0 ;  /* 0x0000000000007b1d */ /* 0x000fec0000010000 */
[----:B------:R1:W-:Y:S02]  /*1cdf0*/  STSM.16.M88.4 [R0], R212 ;  /* 0x000000d400007844 */ /* 0x0003e40000000200 */
[----:B------:R-:W-:Y:S06]  /*1ce00*/  BAR.SYNC.DEFER_BLOCKING 0x0 ;  /* 0x0000000000007b1d */ /* 0x000fec0000010000 */
[----:B------:R-:W4:Y:S02]  /*1ce10*/  LDS.128 R180, [R252] ;  /* 0x00000000fcb47984 */ /* 0x000f240000000c00 */
[----:B------:R-:W-:Y:S01]  /*1ce20*/  BAR.SYNC.DEFER_BLOCKING 0x0 ;  /* 0x0000000000007b1d */ /* 0x000fe20000010000 */
[----:B------:R-:W-:-:S05]  /*1ce30*/  MOV R84, R85 ;  /* 0x0000005500547202 */ /* 0x000fca0000000f00 */
[----:B------:R2:W-:Y:S01]  /*1ce40*/  STSM.16.M88.4 [R0], R148 ;  /* 0x0000009400007844 */ /* 0x0005e20000000200 */
[----:B------:R-:W-:Y:S01]  /*1ce50*/  IMAD.MOV.U32 R85, RZ, RZ, R87 ;  /* 0x000000ffff557224 */ /* 0x000fe200078e0057 */
[----:B------:R-:W-:Y:S01]  /*1ce60*/  MOV R87, R55 ;  /* 0x0000003700577202 */ /* 0x000fe20000000f00 */
[----:B------:R-:W-:Y:S01]  /*1ce70*/  IMAD.MOV.U32 R86, RZ, RZ, R53 ;  /* 0x000000ffff567224 */ /* 0x000fe200078e0035 */
[----:B------:R-:W-:Y:S06]  /*1ce80*/  BAR.SYNC.DEFER_BLOCKING 0x0 ;  /* 0x0000000000007b1d */ /* 0x000fec0000010000 */
[----:B------:R-:W4:Y:S02]  /*1ce90*/  LDS.128 R52, [R252] ;  /* 0x00000000fc347984 */ /* 0x000f240000000c00 */
[----:B------:R-:W-:Y:S01]  /*1cea0*/  BAR.SYNC.DEFER_BLOCKING 0x0 ;  /* 0x0000000000007b1d */ /* 0x000fe20000010000 */
[----:B------:R-:W-:-:S02]  /*1ceb0*/  LEA R2, P3, R3, UR8, 0x2 ;  /* 0x0000000803027c11 */ /* 0x000fc4000f8610ff */
[C---:B------:R-:W-:Y:S02]  /*1cec0*/  LEA R18, P6, R12.reuse, UR8, 0x2 ;  /* 0x000000080c127c11 */ /* 0x040fe4000f8c10ff */
[----:B------:R-:W-:Y:S02]  /*1ced0*/  LEA.HI.X.SX32 R3, R3, UR9, 0x2, P3 ;  /* 0x0000000903037c11 */ /* 0x000fe400098f16ff */
[----:B------:R-:W-:Y:S01]  /*1cee0*/  ISETP.LT.AND P3, PT, R17, UR6, !P0 ;  /* 0x0000000611007c0c */ /* 0x000fe2000c761270 */
[----:B-1----:R-:W-:Y:S01]  /*1cef0*/  IMAD R214, R13, UR28, RZ ;  /* 0x0000001c0dd67c24 */ /* 0x002fe2000f8e02ff */
[----:B------:R-:W-:Y:S01]  /*1cf00*/  STSM.16.M88.4 [R0], R84 ;  /* 0x0000005400007844 */ /* 0x000fe20000000200 */
[----:B------:R-:W-:Y:S02]  /*1cf10*/  LEA.HI.X.SX32 R19, R12, UR9, 0x2, P6 ;  /* 0x000000090c137c11 */ /* 0x000fe4000b0f16ff */
[C---:B------:R-:W-:Y:S01]  /*1cf20*/  IMAD.WIDE R212, R214.reuse, 0x4, R2 ;  /* 0x00000004d6d47825 */ /* 0x040fe200078e0202 */
[----:B------:R-:W-:Y:S01]  /*1cf30*/  ULDC UR6, c[0x0][0x228] ;  /* 0x00008a0000067ab9 */ /* 0x000fe20000000800 */
[----:B------:R-:W-:Y:S02]  /*1cf40*/  BAR.SYNC.DEFER_BLOCKING 0x0 ;  /* 0x0000000000007b1d */ /* 0x000fe40000010000 */
[----:B--2---:R-:W-:-:S04]  /*1cf50*/  IMAD.WIDE R150, R214, 0x4, R18 ;  /* 0x00000004d6967825 */ /* 0x004fc800078e0212 */
[----:B------:R-:W-:Y:S04]  /*1cf60*/  @P1 STG.E desc[UR18][R212.64], R244 ;  /* 0x000000f4d4001986 */ /* 0x000fe8000c101912 */
[----:B------:R1:W-:Y:S04]  /*1cf70*/  @P3 STG.E desc[UR18][R150.64], R241 ;  /* 0x000000f196003986 */ /* 0x0003e8000c101912 */
[----:B-1----:R-:W2:Y:S01]  /*1cf80*/  LDL.LU R241, [R1+0xc0] ;  /* 0x0000c00001f17983 */ /* 0x002ea20000300800 */
[----:B------:R-:W-:Y:S01]  /*1cf90*/  IMAD R0, R236, 0x80, R12 ;  /* 0x00000080ec007824 */ /* 0x000fe200078e020c */
[----:B------:R-:W-:-:S02]  /*1cfa0*/  ISETP.LT.AND P6, PT, R16, UR4, !P0 ;  /* 0x0000000410007c0c */ /* 0x000fc4000c7c1270 */
[----:B------:R-:W-:Y:S01]  /*1cfb0*/  ISETP.LT.AND P3, PT, R15, UR14, !P0 ;  /* 0x0000000e0f007c0c */ /* 0x000fe2000c761270 */
[----:B------:R-:W4:Y:S01]  /*1cfc0*/  LDL.LU R246, [R1+0x104] ;  /* 0x0001040001f67983 */ /* 0x000f220000300800 */
[----:B------:R-:W-:Y:S01]  /*1cfd0*/  LEA R84, P5, R0, UR8, 0x2 ;  /* 0x0000000800547c11 */ /* 0x000fe2000f8a10ff */
[----:B------:R-:W-:Y:S01]  /*1cfe0*/  VIADD R12, R214, UR28 ;  /* 0x0000001cd60c7c36 */ /* 0x000fe20008000000 */
[----:B------:R-:W-:Y:S01]  /*1cff0*/  ISETP.LT.AND P0, PT, R17, UR10, !P2 ;  /* 0x0000000a11007c0c */ /* 0x000fe2000d701270 */
[----:B------:R-:W4:Y:S01]  /*1d000*/  LDL.LU R244, [R1+0xf4] ;  /* 0x0000f40001f47983 */ /* 0x000f220000300800 */
[----:B------:R-:W-:Y:S01]  /*1d010*/  LEA.HI.X.SX32 R85, R0, UR9, 0x2, P5 ;  /* 0x0000000900557c11 */ /* 0x000fe2000a8f16ff */
[----:B------:R-:W-:Y:S01]  /*1d020*/  IMAD.WIDE R212, R12, 0x4, R2 ;  /* 0x000000040cd47825 */ /* 0x000fe200078e0202 */
[----:B------:R-:W-:Y:S01]  /*1d030*/  LEA R0, R236, R0, 0x7 ;  /* 0x00000000ec007211 */ /* 0x000fe200078e38ff */
[----:B------:R-:W-:Y:S01]  /*1d040*/  ULDC UR4, c[0x0][0x22c] ;  /* 0x00008b0000047ab9 */ /* 0x000fe20000000800 */
[----:B------:R-:W-:Y:S01]  /*1d050*/  ULDC UR10, c[0x0][0x228] ;  /* 0x00008a00000a7ab9 */ /* 0x000fe20000000800 */
[----:B------:R-:W-:Y:S01]  /*1d060*/  IMAD.WIDE R148, R214, 0x4, R84 ;  /* 0x00000004d6947825 */ /* 0x000fe200078e0254 */
[----:B------:R-:W-:-:S04]  /*1d070*/  LEA R86, P5, R0, UR8, 0x2 ;  /* 0x0000000800567c11 */ /* 0x000fc8000f8a10ff */
[----:B---3--:R1:W-:Y:S01]  /*1d080*/  @P6 STG.E desc[UR18][R148.64], R243 ;  /* 0x000000f394006986 */ /* 0x0083e2000c101912 */
[----:B------:R-:W-:Y:S01]  /*1d090*/  LEA.HI.X.SX32 R87, R0, UR9, 0x2, P5 ;  /* 0x0000000900577c11 */ /* 0x000fe2000a8f16ff */
[----:B------:R-:W-:Y:S01]  /*1d0a0*/  ULDC.64 UR8, c[0x0][0x228] ;  /* 0x00008a0000087ab9 */ /* 0x000fe20000000a00 */
[----:B------:R-:W-:Y:S01]  /*1d0b0*/  ISETP.LT.AND P6, PT, R14, UR12, !P2 ;  /* 0x0000000c0e007c0c */ /* 0x000fe2000d7c1270 */
[----:B------:R-:W-:Y:S01]  /*1d0c0*/  IMAD.WIDE R150, R12, 0x4, R18 ;  /* 0x000000040c967825 */ /* 0x000fe200078e0212 */
[----:B------:R-:W-:Y:S01]  /*1d0d0*/  ISETP.LT.AND P5, PT, R16, UR8, !P2 ;  /* 0x0000000810007c0c */ /* 0x000fe2000d7a1270 */
[----:B------:R-:W-:Y:S02]  /*1d0e0*/  ULDC UR8, c[0x0][0x228] ;  /* 0x00008a0000087ab9 */ /* 0x000fe40000000800 */
[----:B-1----:R-:W-:Y:S01]  /*1d0f0*/  IMAD.WIDE R148, R214, 0x4, R86 ;  /* 0x00000004d6947825 */ /* 0x002fe200078e0256 */
[----:B------:R-:W3:Y:S01]  /*1d100*/  LDL.LU R243, [R1+0xe4] ;  /* 0x0000e40001f37983 */ /* 0x000ee20000300800 */
[----:B------:R-:W-:-:S03]  /*1d110*/  ULDC UR12, c[0x0][0x228] ;  /* 0x00008a00000c7ab9 */ /* 0x000fc60000000800 */
[----:B------:R1:W-:Y:S04]  /*1d120*/  @P3 STG.E desc[UR18][R148.64], R237 ;  /* 0x000000ed94003986 */ /* 0x0003e8000c101912 */
[----:B-1----:R-:W3:Y:S01]  /*1d130*/  LDL.LU R237, [R1+0xd4] ;  /* 0x0000d40001ed7983 */ /* 0x002ee20000300800 */
[----:B------:R-:W-:-:S03]  /*1d140*/  IMAD.WIDE R148, R12, 0x4, R84 ;  /* 0x000000040c947825 */ /* 0x000fc600078e0254 */
[----:B--2---:R-:W-:Y:S04]  /*1d150*/  @P6 STG.E desc[UR18][R212.64], R241 ;  /* 0x000000f1d4006986 */ /* 0x004fe8000c101912 */
[----:B------:R-:W-:Y:S04]  /*1d160*/  @P0 STG.E desc[UR18][R150.64], R242 ;  /* 0x000000f296000986 */ /* 0x000fe8000c101912 */
[----:B------:R1:W-:Y:S04]  /*1d170*/  @P5 STG.E desc[UR18][R148.64], R238 ;  /* 0x000000ee94005986 */ /* 0x0003e8000c101912 */
[----:B-1----:R-:W2:Y:S01]  /*1d180*/  LDL.LU R238, [R1+0xc4] ;  /* 0x0000c40001ee7983 */ /* 0x002ea20000300800 */
[----:B------:R-:W-:-:S02]  /*1d190*/  ISETP.LT.AND P2, PT, R15, UR26, !P2 ;  /* 0x0000001a0f007c0c */ /* 0x000fc4000d741270 */
[----:B------:R-:W-:Y:S01]  /*1d1a0*/  ISETP.LT.AND P0, PT, R14, UR22, !P4 ;  /* 0x000000160e007c0c */ /* 0x000fe2000e701270 */
[C---:B------:R-:W-:Y:S01]  /*1d1b0*/  IMAD.WIDE R148, R12.reuse, 0x4, R86 ;  /* 0x000000040c947825 */ /* 0x040fe200078e0256 */
[----:B------:R-:W-:Y:S01]  /*1d1c0*/  ISETP.LT.AND P6, PT, R17, UR20, !P4 ;  /* 0x0000001411007c0c */ /* 0x000fe2000e7c1270 */
[----:B------:R-:W2:Y:S02]  /*1d1d0*/  LDL.LU R241, [R1+0xb4] ;  /* 0x0000b40001f17983 */ /* 0x000ea40000300800 */
[----:B------:R-:W-:Y:S02]  /*1d1e0*/  VIADD R12, R12, UR28 ;  /* 0x0000001c0c0c7c36 */ /* 0x000fe40008000000 */
[----:B------:R-:W-:Y:S01]  /*1d1f0*/  VIADD R0, R13, 0x3 ;  /* 0x000000030d007836 */ /* 0x000fe20000000000 */
[----:B------:R-:W-:Y:S01]  /*1d200*/  ISETP.LT.AND P5, PT, R16, UR16, !P4 ;  /* 0x0000001010007c0c */ /* 0x000fe2000e7a1270 */
[----:B------:R-:W2:Y:S01]  /*1d210*/  LDL.LU R242, [R1+0xa4] ;  /* 0x0000a40001f27983 */ /* 0x000ea20000300800 */
[----:B------:R-:W-:Y:S01]  /*1d220*/  ISETP.LT.AND P4, PT, R15, UR24, !P4 ;  /* 0x000000180f007c0c */ /* 0x000fe2000e781270 */
[----:B------:R-:W-:Y:S01]  /*1d230*/  IMAD.WIDE R214, R12, 0x4, R2 ;  /* 0x000000040cd67825 */ /* 0x000fe200078e0202 */
[----:B------:R-:W-:Y:S01]  /*1d240*/  ISETP.GE.AND P1, PT, R0, UR4, PT ;  /* 0x0000000400007c0c */ /* 0x000fe2000bf26270 */
[----:B------:R1:W-:Y:S02]  /*1d250*/  @P2 STG.E desc[UR18][R148.64], R240 ;  /* 0x000000f094002986 */ /* 0x0003e4000c101912 */
[----:B------:R-:W-:-:S04]  /*1d260*/  IMAD.WIDE R212, R12, 0x4, R18 ;  /* 0x000000040cd47825 */ /* 0x000fc800078e0212 */
[----:B------:R-:W-:Y:S01]  /*1d270*/  IMAD.WIDE R150, R12, 0x4, R84 ;  /* 0x000000040c967825 */ /* 0x000fe200078e0254 */
[----:B----4-:R-:W-:Y:S01]  /*1d280*/  @P0 STG.E desc[UR18][R214.64], R246 ;  /* 0x000000f6d6000986 */ /* 0x010fe2000c101912 */
[----:B------:R-:W-:Y:S01]  /*1d290*/  ISETP.LT.AND P0, PT, R14, UR30, !P1 ;  /* 0x0000001e0e007c0c */ /* 0x000fe2000cf01270 */
[----:B------:R-:W-:Y:S02]  /*1d2a0*/  ULDC UR4, c[0x0][0x22c] ;  /* 0x00008b0000047ab9 */ /* 0x000fe40000000800 */
[----:B-1----:R-:W4:Y:S01]  /*1d2b0*/  LDL.LU R240, [R1+0x94] ;  /* 0x0000940001f07983 */ /* 0x002f220000300800 */
[C---:B------:R-:W-:Y:S01]  /*1d2c0*/  IMAD.WIDE R148, R12.reuse, 0x4, R86 ;  /* 0x000000040c947825 */ /* 0x040fe200078e0256 */
[----:B------:R-:W-:Y:S02]  /*1d2d0*/  IADD3 R12, R12, UR28, RZ ;  /* 0x0000001c0c0c7c10 */ /* 0x000fe4000fffe0ff */
[----:B------:R-:W-:Y:S04]  /*1d2e0*/  @P6 STG.E desc[UR18][R212.64], R244 ;  /* 0x000000f4d4006986 */ /* 0x000fe8000c101912 */
[----:B---3--:R-:W-:Y:S04]  /*1d2f0*/  @P5 STG.E desc[UR18][R150.64], R243 ;  /* 0x000000f396005986 */ /* 0x008fe8000c101912 */
[----:B------:R1:W-:Y:S02]  /*1d300*/  @P4 STG.E desc[UR18][R148.64], R237 ;  /* 0x000000ed94004986 */ /* 0x0003e4000c101912 */
[----:B-1----:R-:W-:-:S02]  /*1d310*/  IMAD.WIDE R148, R12, 0x4, R2 ;  /* 0x000000040c947825 */ /* 0x002fc400078e0202 */
[----:B------:R-:W3:Y:S04]  /*1d320*/  LDL.LU R237, [R1+0xf8] ;  /* 0x0000f80001ed7983 */ /* 0x000ee80000300800 */
[----:B--2---:R1:W-:Y:S04]  /*1d330*/  @P0 STG.E desc[UR18][R148.64], R238 ;  /* 0x000000ee94000986 */ /* 0x0043e8000c101912 */
[----:B-1----:R-:W2:Y:S01]  /*1d340*/  LDL.LU R238, [R1+0xe8] ;  /* 0x0000e80001ee7983 */ /* 0x002ea20000300800 */
[C---:B------:R-:W-:Y:S02]  /*1d350*/  IADD3 R0, R13.reuse, 0x4, RZ ;  /* 0x000000040d007810 */ /* 0x040fe40007ffe0ff */
[----:B------:R-:W-:Y:S01]  /*1d360*/  ISETP.LT.AND P5, PT, R16, UR6, !P1 ;  /* 0x0000000610007c0c */ /* 0x000fe2000cfa1270 */
[----:B------:R-:W-:Y:S01]  /*1d370*/  IMAD.WIDE R214, R12, 0x4, R18 ;  /* 0x000000040cd67825 */ /* 0x000fe200078e0212 */
[----:B------:R-:W-:Y:S01]  /*1d380*/  ISETP.GE.AND P3, PT, R0, UR4, PT ;  /* 0x0000000400007c0c */ /* 0x000fe2000bf66270 */
[----:B------:R-:W-:Y:S01]  /*1d390*/  ULDC UR4, c[0x0][0x22c] ;  /* 0x00008b0000047ab9 */ /* 0x000fe20000000800 */
[----:B------:R-:W2:Y:S01]  /*1d3a0*/  LDL.LU R243, [R1+0xd8] ;  /* 0x0000d80001f37983 */ /* 0x000ea20000300800 */
[----:B------:R-:W-:Y:S01]  /*1d3b0*/  VIADD R0, R13, 0x5 ;  /* 0x000000050d007836 */ /* 0x000fe20000000000 */
[----:B------:R-:W-:-:S04]  /*1d3c0*/  ULDC UR6, c[0x0][0x228] ;  /* 0x00008a0000067ab9 */ /* 0x000fc80000000800 */
[----:B------:R-:W-:Y:S01]  /*1d3d0*/  ISETP.GE.AND P2, PT, R0, UR4, PT ;  /* 0x0000000400007c0c */ /* 0x000fe2000bf46270 */
[----:B------:R-:W-:Y:S02]  /*1d3e0*/  ULDC UR4, c[0x0][0x228] ;  /* 0x00008a0000047ab9 */ /* 0x000fe40000000800 */
[----:B------:R-:W-:Y:S01]  /*1d3f0*/  ISETP.LT.AND P4, PT, R17, UR4, !P1 ;  /* 0x0000000411007c0c */ /* 0x000fe2000cf81270 */
[C---:B------:R-:W-:Y:S01]  /*1d400*/  IMAD.WIDE R212, R12.reuse, 0x4, R84 ;  /* 0x000000040cd47825 */ /* 0x040fe200078e0254 */
[----:B------:R-:W-:Y:S01]  /*1d410*/  ISETP.LT.AND P1, PT, R15, UR8, !P1 ;  /* 0x000000080f007c0c */ /* 0x000fe2000cf21270 */
[----:B------:R-:W-:Y:S02]  /*1d420*/  ULDC UR4, c[0x0][0x22c] ;  /* 0x00008b0000047ab9 */ /* 0x000fe40000000800 */
[----:B------:R-:W-:Y:S02]  /*1d430*/  VIADD R228, R13, 0x6 ;  /* 0x000000060de47836 */ /* 0x000fe40000000000 */
[----:B------:R-:W-:Y:S01]  /*1d440*/  IMAD.WIDE R150, R12, 0x4, R86 ;  /* 0x000000040c967825 */ /* 0x000fe200078e0256 */
[----:B------:R-:W-:Y:S01]  /*1d450*/  ISETP.LT.AND P6, PT, R14, UR10, !P3 ;  /* 0x0000000a0e007c0c */ /* 0x000fe2000dfc1270 */
[----:B------:R-:W-:Y:S01]  /*1d460*/  ULDC UR8, c[0x0][0x228] ;  /* 0x00008a0000087ab9 */ /* 0x000fe20000000800 */
[----:B------:R-:W-:Y:S01]  /*1d470*/  ISETP.GE.AND P0, PT, R228, UR4, PT ;  /* 0x00000004e4007c0c */ /* 0x000fe2000bf06270 */
[----:B------:R-:W-:Y:S01]  /*1d480*/  ULDC UR4, c[0x0][0x228] ;  /* 0x00008a0000047ab9 */ /* 0x000fe20000000800 */
[----:B------:R-:W-:Y:S01]  /*1d490*/  VIADD R0, R12, UR28 ;  /* 0x0000001c0c007c36 */ /* 0x000fe20008000000 */
[----:B------:R1:W-:Y:S01]  /*1d4a0*/  @P4 STG.E desc[UR18][R214.64], R241 ;  /* 0x000000f1d6004986 */ /* 0x0003e2000c101912 */
[----:B------:R-:W-:-:S03]  /*1d4b0*/  ULDC UR10, c[0x0][0x228] ;  /* 0x00008a00000a7ab9 */ /* 0x000fc60000000800 */
[----:B------:R3:W-:Y:S04]  /*1d4c0*/  @P5 STG.E desc[UR18][R212.64], R242 ;  /* 0x000000f2d4005986 */ /* 0x0007e8000c101912 */
[----:B----4-:R4:W-:Y:S04]  /*1d4d0*/  @P1 STG.E desc[UR18][R150.64], R240 ;  /* 0x000000f096001986 */ /* 0x0109e8000c101912 */
[----:B-1----:R-:W2:Y:S01]  /*1d4e0*/  LDL.LU R241, [R1+0xc8] ;  /* 0x0000c80001f17983 */ /* 0x002ea20000300800 */
[----:B------:R-:W-:Y:S01]  /*1d4f0*/  ISETP.LT.AND P1, PT, R17, UR4, !P3 ;  /* 0x0000000411007c0c */ /* 0x000fe2000df21270 */
[----:B------:R-:W-:-:S02]  /*1d500*/  ULDC UR4, c[0x0][0x228] ;  /* 0x00008a0000047ab9 */ /* 0x000fc40000000800 */
[----:B---3--:R-:W3:Y:S01]  /*1d510*/  LDL.LU R242, [R1+0xb8] ;  /* 0x0000b80001f27983 */ /* 0x008ee20000300800 */
[----:B------:R-:W-:Y:S01]  /*1d520*/  ISETP.LT.AND P4, PT, R16, UR4, !P3 ;  /* 0x0000000410007c0c */ /* 0x000fe2000df81270 */
[----:B------:R-:W-:Y:S01]  /*1d530*/  IMAD.WIDE R148, R0, 0x4, R2 ;  /* 0x0000000400947825 */ /* 0x000fe200078e0202 */
[----:B------:R-:W-:Y:S01]  /*1d540*/  IADD3 R212, R13, 0x7, RZ ;  /* 0x000000070dd47810 */ /* 0x000fe20007ffe0ff */
[----:B----4-:R-:W4:Y:S01]  /*1d550*/  LDL.LU R240, [R1+0xa8] ;  /* 0x0000a80001f07983 */ /* 0x010f220000300800 */
[----:B------:R-:W-:Y:S01]  /*1d560*/  ISETP.LT.AND P5, PT, R14, UR8, !P2 ;  /* 0x000000080e007c0c */ /* 0x000fe2000d7a1270 */
[C---:B------:R-:W-:Y:S01]  /*1d570*/  IMAD.WIDE R150, R0.reuse, 0x4, R84 ;  /* 0x0000000400967825 */ /* 0x040fe200078e0254 */
[----:B------:R-:W-:Y:S01]  /*1d580*/  ISETP.LT.AND P3, PT, R15, UR6, !P3 ;  /* 0x000000060f007c0c */ /* 0x000fe2000df61270 */
[----:B------:R1:W-:Y:S01]  /*1d590*/  @P6 STG.E desc[UR18][R148.64], R239 ;  /* 0x000000ef94006986 */ /* 0x0003e2000c101912 */
[----:B------:R-:W-:Y:S01]  /*1d5a0*/  ULDC UR4, c[0x0][0x22c] ;  /* 0x00008b0000047ab9 */ /* 0x000fe20000000800 */
[C---:B------:R-:W-:Y:S01]  /*1d5b0*/  VIADD R12, R0.reuse, UR28 ;  /* 0x0000001c000c7c36 */ /* 0x040fe20008000000 */
[----:B------:R-:W-:Y:S01]  /*1d5c0*/  ULDC UR6, c[0x0][0x228] ;  /* 0x00008a0000067ab9 */ /* 0x000fe20000000800 */
[----:B------:R-:W4:Y:S01]  /*1d5d0*/  LDL.LU R244, [R1+0x98] ;  /* 0x0000980001f47983 */ /* 0x000f220000300800 */
[----:B------:R-:W-:Y:S01]  /*1d5e0*/  ULDC UR8, c[0x0][0x228] ;  /* 0x00008a0000087ab9 */ /* 0x000fe20000000800 */
[----:B-1----:R-:W-:-:S02]  /*1d5f0*/  IMAD.WIDE R148, R0, 0x4, R18 ;  /* 0x0000000400947825 */ /* 0x002fc400078e0212 */
[----:B------:R-:W4:Y:S04]  /*1d600*/  LDL.LU R239, [R1+0x10c] ;  /* 0x00010c0001ef7983 */ /* 0x000f280000300800 */
[----:B------:R1:W-:Y:S04]  /*1d610*/  @P1 STG.E desc[UR18][R148.64], R237 ;  /* 0x000000ed94001986 */ /* 0x0003e8000c101912 */
[----:B-1----:R-:W4:Y:S04]  /*1d620*/  LDL.LU R237, [R1+0xfc] ;  /* 0x0000fc0001ed7983 */ /* 0x002f280000300800 */
[----:B--2---:R1:W-:Y:S04]  /*1d630*/  @P4 STG.E desc[UR18][R150.64], R238 ;  /* 0x000000ee96004986 */ /* 0x0043e8000c101912 */
[----:B-1----:R-:W2:Y:S01]  /*1d640*/  LDL.LU R238, [R1+0xec] ;  /* 0x0000ec0001ee7983 */ /* 0x002ea20000300800 */
[----:B------:R-:W-:-:S02]  /*1d650*/  ISETP.LT.AND P6, PT, R17, UR10, !P2 ;  /* 0x0000000a11007c0c */ /* 0x000fc4000d7c1270 */
[----:B------:R-:W-:Y:S01]  /*1d660*/  ISETP.GE.AND P1, PT, R212, UR4, PT ;  /* 0x00000004d4007c0c */ /* 0x000fe2000bf26270 */
[----:B------:R-:W-:Y:S01]  /*1d670*/  ULDC UR4, c[0x0][0x228] ;  /* 0x00008a0000047ab9 */ /* 0x000fe20000000800 */
[----:B------:R-:W-:Y:S01]  /*1d680*/  IMAD.WIDE R212, R0, 0x4, R86 ;  /* 0x0000000400d47825 */ /* 0x000fe200078e0256 */
[----:B------:R-:W-:Y:S01]  /*1d690*/  ISETP.LT.AND P4, PT, R16, UR4, !P2 ;  /* 0x0000000410007c0c */ /* 0x000fe2000d781270 */
[----:B------:R-:W-:Y:S01]  /*1d6a0*/  ULDC UR4, c[0x0][0x228] ;  /* 0x00008a0000047ab9 */ /* 0x000fe20000000800 */
[----:B------:R-:W-:Y:S01]  /*1d6b0*/  ULDC UR10, c[0x0][0x228] ;  /* 0x00008a00000a7ab9 */ /* 0x000fe20000000800 */
[C---:B------:R-:W-:Y:S01]  /*1d6c0*/  IMAD.WIDE R150, R12.reuse, 0x4, R2 ;  /* 0x000000040c967825 */ /* 0x040fe200078e0202 */
[----:B------:R1:W-:Y:S03]  /*1d6d0*/  @P3 STG.E desc[UR18][R212.64], R243 ;  /* 0x000000f3d4003986 */ /* 0x0003e6000c101912 */
[----:B------:R-:W-:Y:S01]  /*1d6e0*/  IMAD.WIDE R148, R12, 0x4, R18 ;  /* 0x000000040c947825 */ /* 0x000fe200078e0212 */
[----:B------:R-:W-:Y:S01]  /*1d6f0*/  ISETP.LT.AND P2, PT, R15, UR4, !P2 ;  /* 0x000000040f007c0c */ /* 0x000fe2000d741270 */
[----:B------:R-:W-:Y:S01]  /*1d700*/  ULDC UR4, c[0x0][0x22c] ;  /* 0x00008b0000047ab9 */ /* 0x000fe20000000800 */
[----:B------:R-:W-:Y:S01]  /*1d710*/  ISETP.LT.AND P3, PT, R14, UR6, !P0 ;  /* 0x000000060e007c0c */ /* 0x000fe2000c761270 */
[----:B------:R-:W-:-:S02]  /*1d720*/  VIADD R214, R12, UR28 ;  /* 0x0000001c0cd67c36 */ /* 0x000fc40008000000 */
[----:B------:R-:W-:Y:S01]  /*1d730*/  IMAD.WIDE R228, R12, 0x4, R86 ;  /* 0x000000040ce47825 */ /* 0x000fe200078e0256 */
[----:B------:R-:W-:Y:S01]  /*1d740*/  IADD3 R0, R13, 0x8, RZ ;  /* 0x000000080d007810 */ /* 0x000fe20007ffe0ff */
[----:B------:R-:W-:Y:S01]  /*1d750*/  ULDC UR6, c[0x0][0x228] ;  /* 0x00008a0000067ab9 */ /* 0x000fe20000000800 */
[----:B-1----:R-:W2:Y:S04]  /*1d760*/  LDL.LU R243, [R1+0xdc] ;  /* 0x0000dc0001f37983 */ /* 0x002ea80000300800 */
[----:B------:R1:W-:Y:S04]  /*1d770*/  @P5 STG.E desc[UR18][R150.64], R241 ;  /* 0x000000f196005986 */ /* 0x0003e8000c101912 */
[----:B---3--:R3:W-:Y:S01]  /*1d780*/  @P6 STG.E desc[UR18][R148.64], R242 ;  /* 0x000000f294006986 */ /* 0x0087e2000c101912 */
[----:B------:R-:W-:Y:S01]  /*1d790*/  ISETP.LT.AND P5, PT, R17, UR8, !P0 ;  /* 0x0000000811007c0c */ /* 0x000fe2000c7a1270 */
[----:B------:R-:W-:Y:S01]  /*1d7a0*/  IMAD.WIDE R212, R214, 0x4, R2 ;  /* 0x00000004d6d47825 */ /* 0x000fe200078e0202 */
[----:B------:R-:W-:Y:S01]  /*1d7b0*/  ISETP.LT.AND P6, PT, R16, UR10, !P0 ;  /* 0x0000000a10007c0c */ /* 0x000fe2000c7c1270 */
[----:B------:R-:W-:Y:S01]  /*1d7c0*/  ULDC UR8, c[0x0][0x228] ;  /* 0x00008a0000087ab9 */ /* 0x000fe20000000800 */
[----:B------:R-:W-:Y:S01]  /*1d7d0*/  ULDC UR10, c[0x0][0x228] ;  /* 0x00008a00000a7ab9 */ /* 0x000fe20000000800 */
[----:B-1----:R-:W2:Y:S01]  /*1d7e0*/  LDL.LU R241, [R1+0xcc] ;  /* 0x0000cc0001f17983 */ /* 0x002ea20000300800 */
[----:B---3--:R-:W-:-:S03]  /*1d7f0*/  IMAD.WIDE R148, R12, 0x4, R84 ;  /* 0x000000040c947825 */ /* 0x008fc600078e0254 */
[----:B------:R-:W3:Y:S04]  /*1d800*/  LDL.LU R242, [R1+0xbc] ;  /* 0x0000bc0001f27983 */ /* 0x000ee80000300800 */
[----:B----4-:R1:W-:Y:S01]  /*1d810*/  @P4 STG.E desc[UR18][R148.64], R240 ;  /* 0x000000f094004986 */ /* 0x0103e2000c101912 */
[----:B------:R-:W-:-:S03]  /*1d820*/  IMAD.WIDE R150, R214, 0x4, R18 ;  /* 0x00000004d6967825 */ /* 0x000fc600078e0212 */
[----:B-1----:R-:W4:Y:S01]  /*1d830*/  LDL.LU R240, [R1+0xac] ;  /* 0x0000ac0001f07983 */ /* 0x002f220000300800 */
[----:B------:R-:W-:-:S03]  /*1d840*/  IMAD.WIDE R148, R214, 0x4, R84 ;  /* 0x00000004d6947825 */ /* 0x000fc600078e0254 */
[----:B------:R-:W-:Y:S04]  /*1d850*/  @P2 STG.E desc[UR18][R228.64], R244 ;  /* 0x000000f4e4002986 */ /* 0x000fe8000c101912 */
[----:B------:R1:W-:Y:S04]  /*1d860*/  @P3 STG.E desc[UR18][R212.64], R239 ;  /* 0x000000efd4003986 */ /* 0x0003e8000c101912 */
[----:B------:R1:W-:Y:S04]  /*1d870*/  @P5 STG.E desc[UR18][R150.64], R237 ;  /* 0x000000ed96005986 */ /* 0x0003e8000c101912 */
[----:B-1----:R-:W4:Y:S04]  /*1d880*/  LDL.LU R239, [R1+0x9c] ;  /* 0x00009c0001ef7983 */ /* 0x002f280000300800 */
[----:B------:R-:W4:Y:S04]  /*1d890*/  LDL.LU R237, [R1+0x80] ;  /* 0x0000800001ed7983 */ /* 0x000f280000300800 */
[----:B--2---:R1:W-:Y:S04]  /*1d8a0*/  @P6 STG.E desc[UR18][R148.64], R238 ;  /* 0x000000ee94006986 */ /* 0x0043e8000c101912 */
[----:B-1----:R-:W2:Y:S01]  /*1d8b0*/  LDL.LU R238, [R1] ;  /* 0x0000000001ee7983 */ /* 0x002ea20000300800 */
[----:B------:R-:W-:Y:S01]  /*1d8c0*/  ISETP.GE.AND P4, PT, R0, UR4, PT ;  /* 0x0000000400007c0c */ /* 0x000fe2000bf86270 */
[----:B------:R-:W-:-:S02]  /*1d8d0*/  ULDC UR4, c[0x0][0x228] ;  /* 0x00008a0000047ab9 */ /* 0x000fc40000000800 */
[----:B------:R-:W-:Y:S01]  /*1d8e0*/  ISETP.LT.AND P3, PT, R15, UR4, !P0 ;  /* 0x000000040f007c0c */ /* 0x000fe2000c761270 */
[----:B------:R-:W-:Y:S01]  /*1d8f0*/  VIADD R0, R13, 0x9 ;  /* 0x000000090d007836 */ /* 0x000fe20000000000 */
[----:B------:R-:W-:Y:S01]  /*1d900*/  ISETP.LT.AND P0, PT, R14, UR6, !P1 ;  /* 0x000000060e007c0c */ /* 0x000fe2000cf01270 */
[----:B------:R-:W-:Y:S01]  /*1d910*/  ULDC UR4, c[0x0][0x22c] ;  /* 0x00008b0000047ab9 */ /* 0x000fe20000000800 */
[----:B------:R-:W-:Y:S01]  /*1d920*/  ISETP.LT.AND P5, PT, R17, UR8, !P1 ;  /* 0x0000000811007c0c */ /* 0x000fe2000cfa1270 */
[----:B------:R-:W-:Y:S01]  /*1d930*/  VIADD R229, R214, UR28 ;  /* 0x0000001cd6e57c36 */ /* 0x000fe20008000000 */
[----:B------:R-:W-:Y:S01]  /*1d940*/  ISETP.LT.AND P6, PT, R16, UR10, !P1 ;  /* 0x0000000a10007c0c */ /* 0x000fe2000cfc1270 */
[----:B------:R-:W-:Y:S01]  /*1d950*/  IMAD.WIDE R214, R214, 0x4, R86 ;  /* 0x00000004d6d67825 */ /* 0x000fe200078e0256 */
[----:B------:R-:W-:Y:S01]  /*1d960*/  ISETP.GE.AND P2, PT, R0, UR4, PT ;  /* 0x0000000400007c0c */ /* 0x000fe2000bf46270 */
[----:B------:R-:W-:Y:S01]  /*1d970*/  ULDC UR4, c[0x0][0x22c] ;  /* 0x00008b0000047ab9 */ /* 0x000fe20000000800 */
[----:B------:R-:W-:Y:S01]  /*1d980*/  IADD3 R0, R13, 0xa, RZ ;  /* 0x0000000a0d007810 */ /* 0x000fe20007ffe0ff */
[C---:B------:R-:W-:Y:S01]  /*1d990*/  IMAD.WIDE R212, R229.reuse, 0x4, R2 ;  /* 0x00000004e5d47825 */ /* 0x040fe200078e0202 */
[----:B------:R-:W-:Y:S01]  /*1d9a0*/  ULDC UR6, c[0x0][0x228] ;  /* 0x00008a0000067ab9 */ /* 0x000fe20000000800 */
[----:B------:R-:W-:Y:S01]  /*1d9b0*/  @P3 STG.E desc[UR18][R214.64], R243 ;  /* 0x000000f3d6003986 */ /* 0x000fe2000c101912 */
[----:B------:R-:W-:Y:S01]  /*1d9c0*/  ISETP.GE.AND P3, PT, R0, UR4, PT ;  /* 0x0000000400007c0c */ /* 0x000fe2000bf66270 */
[----:B------:R-:W-:Y:S01]  /*1d9d0*/  IMAD.WIDE R150, R229, 0x4, R18 ;  /* 0x00000004e5967825 */ /* 0x000fe200078e0212 */
[----:B------:R-:W-:Y:S01]  /*1d9e0*/  ULDC UR4, c[0x0][0x228] ;  /* 0x00008a0000047ab9 */ /* 0x000fe20000000800 */
[----:B------:R-:W-:-:S02]  /*1d9f0*/  ULDC UR8, c[0x0][0x228] ;  /* 0x00008a0000087ab9 */ /* 0x000fc40000000800 */
[----:B------:R-:W-:Y:S01]  /*1da00*/  IMAD.WIDE R148, R229, 0x4, R84 ;  /* 0x00000004e5947825 */ /* 0x000fe200078e0254 */
[----:B------:R-:W-:Y:S01]  /*1da10*/  ISETP.LT.AND P1, PT, R15, UR4, !P1 ;  /* 0x000000040f007c0c */ /* 0x000fe2000cf21270 */
[----:B------:R-:W-:Y:S01]  /*1da20*/  ULDC UR4, c[0x0][0x228] ;  /* 0x00008a0000047ab9 */ /* 0x000fe20000000800 */
[----:B------:R-:W-:Y:S01]  /*1da30*/  ULDC UR10, c[0x0][0x228] ;  /* 0x00008a00000a7ab9 */ /* 0x000fe20000000800 */
[----:B------:R1:W-:Y:S01]  /*1da40*/  @P0 STG.E desc[UR18][R212.64], R241 ;  /* 0x000000f1d4000986 */ /* 0x0003e2000c101912 */
[----:B------:R-:W-:Y:S01]  /*1da50*/  ISETP.LT.AND P0, PT, R14, UR4, !P4 ;  /* 0x000000040e007c0c */ /* 0x000fe2000e701270 */
[----:B------:R-:W-:Y:S01]  /*1da60*/  VIADD R231, R229, UR28 ;  /* 0x0000001ce5e77c36 */ /* 0x000fe20008000000 */
[----:B------:R-:W-:Y:S01]  /*1da70*/  ULDC UR4, c[0x0][0x228] ;  /* 0x00008a0000047ab9 */ /* 0x000fe20000000800 */
[----:B---3--:R3:W-:Y:S02]  /*1da80*/  @P5 STG.E desc[UR18][R150.64], R242 ;  /* 0x000000f296005986 */ /* 0x0087e4000c101912 */
[----:B-1----:R-:W-:-:S02]  /*1da90*/  IMAD.WIDE R212, R231, 0x4, R18 ;  /* 0x00000004e7d47825 */ /* 0x002fc400078e0212 */
[----:B----4-:R1:W-:Y:S01]  /*1daa0*/  @P6 STG.E desc[UR18][R148.64], R240 ;  /* 0x000000f094006986 */ /* 0x0103e2000c101912 */
[----:B------:R-:W-:Y:S01]  /*1dab0*/  ISETP.LT.AND P6, PT, R17, UR6, !P4 ;  /* 0x0000000611007c0c */ /* 0x000fe2000e7c1270 */
[----:B---3--:R-:W-:Y:S01]  /*1dac0*/  IMAD.WIDE R150, R229, 0x4, R86 ;  /* 0x00000004e5967825 */ /* 0x008fe200078e0256 */
[----:B------:R-:W-:Y:S01]  /*1dad0*/  ISETP.LT.AND P5, PT, R16, UR4, !P4 ;  /* 0x0000000410007c0c */ /* 0x000fe2000e7a1270 */
[----:B------:R-:W-:Y:S01]  /*1dae0*/  ULDC UR4, c[0x0][0x22c] ;  /* 0x00008b0000047ab9 */ /* 0x000fe20000000800 */
[----:B------:R-:W-:Y:S01]  /*1daf0*/  ULDC UR6, c[0x0][0x228] ;  /* 0x00008a0000067ab9 */ /* 0x000fe20000000800 */
[----:B-1----:R-:W-:Y:S01]  /*1db00*/  IMAD.WIDE R148, R231, 0x4, R2 ;  /* 0x00000004e7947825 */ /* 0x002fe200078e0202 */
[----:B------:R1:W-:Y:S04]  /*1db10*/  @P1 STG.E desc[UR18][R150.64], R239 ;  /* 0x000000ef96001986 */ /* 0x0003e8000c101912 */
[----:B------:R-:W-:Y:S04]  /*1db20*/  @P0 STG.E desc[UR18][R148.64], R237 ;  /* 0x000000ed94000986 */ /* 0x000fe8000c101912 */
[----:B-1----:R-:W3:Y:S04]  /*1db30*/  LDL.LU R239, [R1+0x84] ;  /* 0x0000840001ef7983 */ /* 0x002ee80000300800 */
[----:B--2---:R1:W-:Y:S04]  /*1db40*/  @P6 STG.E desc[UR18][R212.64], R238 ;  /* 0x000000eed4006986 */ /* 0x0043e8000c101912 */
[----:B-1----:R-:W2:Y:S01]  /*1db50*/  LDL.LU R238, [R1+0x4] ;  /* 0x0000040001ee7983 */ /* 0x002ea20000300800 */
[----:B------:R-:W-:Y:S01]  /*1db60*/  ISETP.LT.AND P4, PT, R15, UR8, !P4 ;  /* 0x000000080f007c0c */ /* 0x000fe2000e781270 */
[----:B------:R-:W-:Y:S01]  /*1db70*/  VIADD R0, R13, 0xb ;  /* 0x0000000b0d007836 */ /* 0x000fe20000000000 */
[----:B------:R-:W-:Y:S01]  /*1db80*/  ULDC UR8, c[0x0][0x228] ;  /* 0x00008a0000087ab9 */ /* 0x000fe20000000800 */
[----:B------:R-:W-:-:S03]  /*1db90*/  IMAD.WIDE R214, R231, 0x4, R84 ;  /* 0x00000004e7d67825 */ /* 0x000fc600078e0254 */
[----:B------:R-:W-:Y:S01]  /*1dba0*/  ISETP.GE.AND P1, PT, R0, UR4, PT ;  /* 0x0000000400007c0c */ /* 0x000fe2000bf26270 */
[----:B------:R-:W-:Y:S01]  /*1dbb0*/  IMAD.WIDE R228, R231, 0x4, R86 ;  /* 0x00000004e7e47825 */ /* 0x000fe200078e0256 */
[----:B------:R-:W-:Y:S01]  /*1dbc0*/  ULDC UR4, c[0x0][0x228] ;  /* 0x00008a0000047ab9 */ /* 0x000fe20000000800 */
[----:B------:R-:W-:Y:S01]  /*1dbd0*/  @P5 STG.E desc[UR18][R214.64], R248 ;  /* 0x000000f8d6005986 */ /* 0x000fe2000c101912 */
[----:B------:R-:W-:Y:S01]  /*1dbe0*/  ISETP.LT.AND P0, PT, R14, UR4, !P2 ;  /* 0x000000040e007c0c */ /* 0x000fe2000d701270 */
[----:B------:R-:W-:Y:S02]  /*1dbf0*/  ULDC UR4, c[0x0][0x228] ;  /* 0x00008a0000047ab9 */ /* 0x000fe40000000800 */
[----:B------:R1:W-:Y:S01]  /*1dc00*/  @P4 STG.E desc[UR18][R228.64], R8 ;  /* 0x00000008e4004986 */ /* 0x0003e2000c101912 */
[----:B------:R-:W-:Y:S02]  /*1dc10*/  ISETP.LT.AND P4, PT, R17, UR4, !P2 ;  /* 0x0000000411007c0c */ /* 0x000fe4000d781270 */
[----:B------:R-:W-:Y:S01]  /*1dc20*/  IADD3 R237, R231, UR28, RZ ;  /* 0x0000001ce7ed7c10 */ /* 0x000fe2000fffe0ff */
[----:B------:R-:W-:Y:S01]  /*1dc30*/  VIADD R0, R13, 0xc ;  /* 0x0000000c0d007836 */ /* 0x000fe20000000000 */
[----:B------:R-:W-:Y:S01]  /*1dc40*/  ISETP.LT.AND P5, PT, R16, UR6, !P2 ;  /* 0x0000000610007c0c */ /* 0x000fe2000d7a1270 */
[----:B------:R-:W-:Y:S01]  /*1dc50*/  ULDC UR4, c[0x0][0x22c] ;  /* 0x00008b0000047ab9 */ /* 0x000fe20000000800 */
[----:B------:R-:W-:Y:S01]  /*1dc60*/  ISETP.LT.AND P2, PT, R15, UR8, !P2 ;  /* 0x000000080f007c0c */ /* 0x000fe2000d741270 */
[C---:B------:R-:W-:Y:S01]  /*1dc70*/  IMAD.WIDE R230, R237.reuse, 0x4, R2 ;  /* 0x00000004ede67825 */ /* 0x040fe200078e0202 */
[----:B------:R-:W-:Y:S01]  /*1dc80*/  ISETP.LT.AND P6, PT, R14, UR10, !P3 ;  /* 0x0000000a0e007c0c */ /* 0x000fe2000dfc1270 */
[----:B------:R-:W-:Y:S01]  /*1dc90*/  ULDC UR6, c[0x0][0x228] ;  /* 0x00008a0000067ab9 */ /* 0x000fe20000000800 */
[----:B------:R-:W-:Y:S01]  /*1dca0*/  ULDC UR8, c[0x0][0x228] ;  /* 0x00008a0000087ab9 */ /* 0x000fe20000000800 */
[C---:B------:R-:W-:Y:S01]  /*1dcb0*/  IMAD.WIDE R148, R237.reuse, 0x4, R18 ;  /* 0x00000004ed947825 */ /* 0x040fe200078e0212 */
[----:B------:R-:W-:Y:S03]  /*1dcc0*/  @P0 STG.E desc[UR18][R230.64], R4 ;  /* 0x00000004e6000986 */ /* 0x000fe6000c101912 */
[----:B------:R-:W-:Y:S01]  /*1dcd0*/  IMAD.WIDE R150, R237, 0x4, R84 ;  /* 0x00000004ed967825 */ /* 0x000fe200078e0254 */
[----:B------:R-:W-:-:S03]  /*1dce0*/  ISETP.GE.AND P0, PT, R0, UR4, PT ;  /* 0x0000000400007c0c */ /* 0x000fc6000bf06270 */
[----:B------:R-:W-:Y:S01]  /*1dcf0*/  IMAD.WIDE R212, R237, 0x4, R86 ;  /* 0x00000004edd47825 */ /* 0x000fe200078e0256 */
[----:B------:R4:W-:Y:S01]  /*1dd00*/  @P4 STG.E desc[UR18][R148.64], R20 ;  /* 0x0000001494004986 */ /* 0x0009e2000c101912 */
[----:B------:R-:W-:Y:S01]  /*1dd10*/  ULDC UR4, c[0x0][0x228] ;  /* 0x00008a0000047ab9 */ /* 0x000fe20000000800 */
[----:B------:R-:W-:Y:S02]  /*1dd20*/  ULDC UR10, c[0x0][0x228] ;  /* 0x00008a00000a7ab9 */ /* 0x000fe40000000800 */
[----:B------:R-:W-:Y:S04]  /*1dd30*/  @P5 STG.E desc[UR18][R150.64], R60 ;  /* 0x0000003c96005986 */ /* 0x000fe8000c101912 */
[----:B------:R-:W-:Y:S01]  /*1dd40*/  @P2 STG.E desc[UR18][R212.64], R88 ;  /* 0x00000058d4002986 */ /* 0x000fe2000c101912 */
[----:B------:R-:W-:Y:S01]  /*1dd50*/  ISETP.LT.AND P2, PT, R17, UR4, !P3 ;  /* 0x0000000411007c0c */ /* 0x000fe2000df41270 */
[----:B-1----:R-:W-:Y:S01]  /*1dd60*/  VIADD R229, R237, UR28 ;  /* 0x0000001cede57c36 */ /* 0x002fe20008000000 */
[----:B------:R-:W-:-:S03]  /*1dd70*/  ULDC UR4, c[0x0][0x228] ;  /* 0x00008a0000047ab9 */ /* 0x000fc60000000800 */
[----:B------:R-:W-:-:S04]  /*1dd80*/  IMAD.WIDE R214, R229, 0x4, R2 ;  /* 0x00000004e5d67825 */ /* 0x000fc800078e0202 */
[----:B----4-:R-:W-:Y:S01]  /*1dd90*/  IMAD.WIDE R148, R229, 0x4, R18 ;  /* 0x00000004e5947825 */ /* 0x010fe200078e0212 */
[----:B---3--:R1:W-:Y:S04]  /*1dda0*/  @P6 STG.E desc[UR18][R214.64], R239 ;  /* 0x000000efd6006986 */ /* 0x0083e8000c101912 */
[----:B-1----:R-:W3:Y:S04]  /*1ddb0*/  LDL.LU R239, [R1+0x88] ;  /* 0x0000880001ef7983 */ /* 0x002ee80000300800 */
[----:B--2---:R1:W-:Y:S04]  /*1ddc0*/  @P2 STG.E desc[UR18][R148.64], R238 ;  /* 0x000000ee94002986 */ /* 0x0043e8000c101912 */
[----:B-1----:R-:W2:Y:S01]  /*1ddd0*/  LDL.LU R238, [R1+0x8] ;  /* 0x0000080001ee7983 */ /* 0x002ea20000300800 */
[----:B------:R-:W-:-:S02]  /*1dde0*/  ISETP.LT.AND P4, PT, R16, UR4, !P3 ;  /* 0x0000000410007c0c */ /* 0x000fc4000df81270 */
[----:B------:R-:W-:Y:S01]  /*1ddf0*/  ISETP.LT.AND P5, PT, R14, UR8, !P1 ;  /* 0x000000080e007c0c */ /* 0x000fe2000cfa1270 */
[----:B------:R-:W-:Y:S01]  /*1de00*/  IMAD.WIDE R150, R229, 0x4, R84 ;  /* 0x00000004e5967825 */ /* 0x000fe200078e0254 */
[----:B------:R-:W-:Y:S01]  /*1de10*/  ISETP.LT.AND P3, PT, R15, UR6, !P3 ;  /* 0x000000060f007c0c */ /* 0x000fe2000df61270 */
[----:B------:R-:W-:Y:S01]  /*1de20*/  ULDC UR4, c[0x0][0x22c] ;  /* 0x00008b0000047ab9 */ /* 0x000fe20000000800 */
[----:B------:R-:W-:Y:S01]  /*1de30*/  IADD3 R0, R13, 0xd, RZ ;  /* 0x0000000d0d007810 */ /* 0x000fe20007ffe0ff */
[----:B------:R-:W-:Y:S01]  /*1de40*/  VIADD R231, R229, UR28 ;  /* 0x0000001ce5e77c36 */ /* 0x000fe20008000000 */
[----:B------:R-:W-:Y:S01]  /*1de50*/  ISETP.LT.AND P6, PT, R17, UR10, !P1 ;  /* 0x0000000a11007c0c */ /* 0x000fe2000cfc1270 */
[----:B------:R-:W-:Y:S01]  /*1de60*/  IMAD.WIDE R212, R229, 0x4, R86 ;  /* 0x00000004e5d47825 */ /* 0x000fe200078e0256 */
[----:B------:R-:W-:Y:S01]  /*1de70*/  ISETP.GE.AND P2, PT, R0, UR4, PT ;  /* 0x0000000400007c0c */ /* 0x000fe2000bf46270 */
[----:B------:R-:W-:Y:S01]  /*1de80*/  ULDC UR4, c[0x0][0x228] ;  /* 0x00008a0000047ab9 */ /* 0x000fe20000000800 */
[----:B------:R-:W-:Y:S01]  /*1de90*/  ULDC UR6, c[0x0][0x228] ;  /* 0x00008a0000067ab9 */ /* 0x000fe20000000800 */
[----:B------:R-:W-:Y:S01]  /*1dea0*/  @P4 STG.E desc[UR18][R150.64], R249 ;  /* 0x000000f996004986 */ /* 0x000fe2000c101912 */
[----:B------:R-:W-:Y:S01]  /*1deb0*/  IMAD.WIDE R214, R231, 0x4, R2 ;  /* 0x00000004e7d67825 */ /* 0x000fe200078e0202 */
[----:B------:R-:W-:Y:S01]  /*1dec0*/  ISETP.LT.AND P4, PT, R16, UR4, !P1 ;  /* 0x0000000410007c0c */ /* 0x000fe2000cf81270 */
[----:B------:R-:W-:Y:S01]  /*1ded0*/  ULDC UR4, c[0x0][0x228] ;  /* 0x00008a0000047ab9 */ /* 0x000fe20000000800 */
[----:B------:R1:W-:Y:S01]  /*1dee0*/  @P3 STG.E desc[UR18][R212.64], R9 ;  /* 0x00000009d4003986 */ /* 0x0003e2000c101912 */
[----:B------:R-:W-:Y:S01]  /*1def0*/  ULDC UR8, c[0x0][0x228] ;  /* 0x00008a0000087ab9 */ /* 0x000fe20000000800 */
[----:B------:R-:W-:Y:S01]  /*1df00*/  ISETP.LT.AND P1, PT, R15, UR4, !P1 ;  /* 0x000000040f007c0c */ /* 0x000fe2000cf21270 */
[----:B------:R-:W-:Y:S01]  /*1df10*/  IMAD.WIDE R228, R231, 0x4, R18 ;  /* 0x00000004e7e47825 */ /* 0x000fe200078e0212 */
[----:B------:R4:W-:Y:S01]  /*1df20*/  @P5 STG.E desc[UR18][R214.64], R5 ;  /* 0x00000005d6005986 */ /* 0x0009e2000c101912 */
[----:B------:R-:W-:Y:S01]  /*1df30*/  ISETP.LT.AND P3, PT, R14, UR6, !P0 ;  /* 0x000000060e007c0c */ /* 0x000fe2000c761270 */
[----:B------:R-:W-:Y:S01]  /*1df40*/  ULDC UR10, c[0x0][0x228] ;  /* 0x00008a00000a7ab9 */ /* 0x000fe20000000800 */
[----:B------:R-:W-:Y:S01]  /*1df50*/  ISETP.LT.AND P5, PT, R17, UR8, !P0 ;  /* 0x0000000811007c0c */ /* 0x000fe2000c7a1270 */
[----:B------:R-:W-:-:S04]  /*1df60*/  IMAD.WIDE R148, R231, 0x4, R84 ;  /* 0x00000004e7947825 */ /* 0x000fc800078e0254 */
[----:B-1----:R-:W-:Y:S01]  /*1df70*/  VIADD R213, R231, UR28 ;  /* 0x0000001ce7d57c36 */ /* 0x002fe20008000000 */
[----:B------:R1:W-:Y:S01]  /*1df80*/  @P6 STG.E desc[UR18][R228.64], R21 ;  /* 0x00000015e4006986 */ /* 0x0003e2000c101912 */
[----:B------:R-:W-:Y:S01]  /*1df90*/  IADD3 R0, R13, 0xe, RZ ;  /* 0x0000000e0d007810 */ /* 0x000fe20007ffe0ff */
[----:B------:R-:W-:Y:S01]  /*1dfa0*/  ULDC UR4, c[0x0][0x22c] ;  /* 0x00008b0000047ab9 */ /* 0x000fe20000000800 */
[----:B----4-:R-:W-:Y:S01]  /*1dfb0*/  IMAD.WIDE R4, R231, 0x4, R86 ;  /* 0x00000004e7047825 */ /* 0x010fe200078e0256 */
[----:B------:R-:W-:Y:S01]  /*1dfc0*/  @P4 STG.E desc[UR18][R148.64], R61 ;  /* 0x0000003d94004986 */ /* 0x000fe2000c101912 */
[----:B------:R-:W-:Y:S01]  /*1dfd0*/  ULDC UR6, c[0x0][0x228] ;  /* 0x00008a0000067ab9 */ /* 0x000fe20000000800 */
[----:B------:R-:W-:Y:S01]  /*1dfe0*/  ULDC UR8, c[0x0][0x228] ;  /* 0x00008a0000087ab9 */ /* 0x000fe20000000800 */
[C---:B------:R-:W-:Y:S01]  /*1dff0*/  IMAD.WIDE R8, R213.reuse, 0x4, R2 ;  /* 0x00000004d5087825 */ /* 0x040fe200078e0202 */
[----:B------:R-:W-:Y:S03]  /*1e000*/  @P1 STG.E desc[UR18][R4.64], R89 ;  /* 0x0000005904001986 */ /* 0x000fe6000c101912 */
[C---:B-1----:R-:W-:Y:S01]  /*1e010*/  IMAD.WIDE R20, R213.reuse, 0x4, R18 ;  /* 0x00000004d5147825 */ /* 0x042fe200078e0212 */
[----:B---3--:R1:W-:Y:S04]  /*1e020*/  @P3 STG.E desc[UR18][R8.64], R239 ;  /* 0x000000ef08003986 */ /* 0x0083e8000c101912 */
[----:B-1----:R-:W3:Y:S04]  /*1e030*/  LDL.LU R239, [R1+0x8c] ;  /* 0x00008c0001ef7983 */ /* 0x002ee80000300800 */
[----:B--2---:R1:W-:Y:S04]  /*1e040*/  @P5 STG.E desc[UR18][R20.64], R238 ;  /* 0x000000ee14005986 */ /* 0x0043e8000c101912 */
[----:B-1----:R-:W2:Y:S01]  /*1e050*/  LDL.LU R238, [R1+0xc] ;  /* 0x00000c0001ee7983 */ /* 0x002ea20000300800 */
[----:B------:R-:W-:Y:S01]  /*1e060*/  ISETP.LT.AND P6, PT, R16, UR10, !P0 ;  /* 0x0000000a10007c0c */ /* 0x000fe2000c7c1270 */
[----:B------:R-:W-:Y:S01]  /*1e070*/  IMAD.WIDE R150, R213, 0x4, R84 ;  /* 0x00000004d5967825 */ /* 0x000fe200078e0254 */
[----:B------:R-:W-:Y:S01]  /*1e080*/  ISETP.GE.AND P4, PT, R0, UR4, PT ;  /* 0x0000000400007c0c */ /* 0x000fe2000bf86270 */
[----:B------:R-:W-:Y:S01]  /*1e090*/  ULDC UR4, c[0x0][0x228] ;  /* 0x00008a0000047ab9 */ /* 0x000fe20000000800 */
[----:B------:R-:W-:Y:S01]  /*1e0a0*/  ULDC UR10, c[0x0][0x228] ;  /* 0x00008a00000a7ab9 */ /* 0x000fe20000000800 */
[----:B------:R-:W-:Y:S01]  /*1e0b0*/  ISETP.LT.AND P3, PT, R15, UR4, !P0 ;  /* 0x000000040f007c0c */ /* 0x000fe2000c761270 */
[----:B------:R-:W-:Y:S01]  /*1e0c0*/  VIADD R0, R13, 0xf ;  /* 0x0000000f0d007836 */ /* 0x000fe20000000000 */
[----:B------:R-:W-:Y:S01]  /*1e0d0*/  ISETP.LT.AND P0, PT, R14, UR6, !P2 ;  /* 0x000000060e007c0c */ /* 0x000fe2000d701270 */
[----:B------:R-:W-:Y:S01]  /*1e0e0*/  ULDC UR4, c[0x0][0x22c] ;  /* 0x00008b0000047ab9 */ /* 0x000fe20000000800 */
[----:B------:R-:W-:Y:S01]  /*1e0f0*/  ISETP.LT.AND P5, PT, R17, UR8, !P2 ;  /* 0x0000000811007c0c */ /* 0x000fe2000d7a1270 */
[C---:B------:R-:W-:Y:S01]  /*1e100*/  IMAD.WIDE R4, R213.reuse, 0x4, R86 ;  /* 0x00000004d5047825 */ /* 0x040fe200078e0256 */
[----:B------:R-:W-:Y:S01]  /*1e110*/  ISETP.GE.AND P1, PT, R0, UR4, PT ;  /* 0x0000000400007c0c */ /* 0x000fe2000bf26270 */
[----:B------:R-:W-:Y:S01]  /*1e120*/  ULDC UR4, c[0x0][0x22c] ;  /* 0x00008b0000047ab9 */ /* 0x000fe20000000800 */
[----:B------:R-:W-:Y:S01]  /*1e130*/  @P6 STG.E desc[UR18][R150.64], R250 ;  /* 0x000000fa96006986 */ /* 0x000fe2000c101912 */
[----:B------:R-:W-:Y:S01]  /*1e140*/  ISETP.LT.AND P6, PT, R16, UR10, !P2 ;  /* 0x0000000a10007c0c */ /* 0x000fe2000d7c1270 */
[----:B------:R-:W-:Y:S01]  /*1e150*/  VIADD R89, R213, UR28 ;  /* 0x0000001cd5597c36 */ /* 0x000fe20008000000 */
[----:B------:R-:W-:Y:S01]  /*1e160*/  IADD3 R0, R13, 0x10, RZ ;  /* 0x000000100d007810 */ /* 0x000fe20007ffe0ff */
[----:B------:R-:W-:Y:S01]  /*1e170*/  ULDC UR6, c[0x0][0x228] ;  /* 0x00008a0000067ab9 */ /* 0x000fe20000000800 */
[----:B------:R1:W-:Y:S01]  /*1e180*/  @P3 STG.E desc[UR18][R4.64], R10 ;  /* 0x0000000a04003986 */ /* 0x0003e2000c101912 */
[C---:B------:R-:W-:Y:S01]  /*1e190*/  IMAD.WIDE R8, R89.reuse, 0x4, R2 ;  /* 0x0000000459087825 */ /* 0x040fe200078e0202 */
[----:B------:R-:W-:Y:S01]  /*1e1a0*/  ISETP.GE.AND P3, PT, R0, UR4, PT ;  /* 0x0000000400007c0c */ /* 0x000fe2000bf66270 */
[----:B------:R-:W-:Y:S01]  /*1e1b0*/  ULDC UR4, c[0x0][0x228] ;  /* 0x00008a0000047ab9 */ /* 0x000fe20000000800 */
[----:B------:R-:W-:Y:S01]  /*1e1c0*/  ULDC UR8, c[0x0][0x228] ;  /* 0x00008a0000087ab9 */ /* 0x000fe20000000800 */
[----:B------:R-:W-:Y:S01]  /*1e1d0*/  IMAD.WIDE R20, R89, 0x4, R18 ;  /* 0x0000000459147825 */ /* 0x000fe200078e0212 */
[----:B------:R-:W-:Y:S01]  /*1e1e0*/  ISETP.LT.AND P2, PT, R15, UR4, !P2 ;  /* 0x000000040f007c0c */ /* 0x000fe2000d741270 */
[----:B------:R-:W-:Y:S01]  /*1e1f0*/  ULDC UR4, c[0x0][0x228] ;  /* 0x00008a0000047ab9 */ /* 0x000fe20000000800 */
[----:B------:R-:W-:Y:S01]  /*1e200*/  ULDC UR10, c[0x0][0x228] ;  /* 0x00008a00000a7ab9 */ /* 0x000fe20000000800 */
[----:B------:R-:W-:Y:S01]  /*1e210*/  IMAD.WIDE R60, R89, 0x4, R84 ;  /* 0x00000004593c7825 */ /* 0x000fe200078e0254 */
[----:B------:R4:W-:Y:S01]  /*1e220*/  @P0 STG.E desc[UR18][R8.64], R6 ;  /* 0x0000000608000986 */ /* 0x0009e2000c101912 */
[----:B------:R-:W-:Y:S01]  /*1e230*/  ISETP.LT.AND P0, PT, R14, UR4, !P4 ;  /* 0x000000040e007c0c */ /* 0x000fe2000e701270 */
[----:B------:R-:W-:-:S02]  /*1e240*/  ULDC UR4, c[0x0][0x228] ;  /* 0x00008a0000047ab9 */ /* 0x000fc40000000800 */
[----:B------:R4:W-:Y:S01]  /*1e250*/  @P5 STG.E desc[UR18][R20.64], R22 ;  /* 0x0000001614005986 */ /* 0x0009e2000c101912 */
[----:B------:R-:W-:Y:S01]  /*1e260*/  ISETP.LT.AND P5, PT, R16, UR4, !P4 ;  /* 0x0000000410007c0c */ /* 0x000fe2000e7a1270 */
[----:B------:R-:W-:Y:S01]  /*1e270*/  VIADD R149, R89, UR28 ;  /* 0x0000001c59957c36 */ /* 0x000fe20008000000 */
[----:B------:R-:W-:Y:S01]  /*1e280*/  ULDC UR4, c[0x0][0x22c] ;  /* 0x00008b0000047ab9 */ /* 0x000fe20000000800 */
[----:B------:R4:W-:Y:S01]  /*1e290*/  @P6 STG.E desc[UR18][R60.64], R62 ;  /* 0x0000003e3c006986 */ /* 0x0009e2000c101912 */
[----:B------:R-:W-:Y:S01]  /*1e2a0*/  ISETP.LT.AND P6, PT, R17, UR6, !P4 ;  /* 0x0000000611007c0c */ /* 0x000fe2000e7c1270 */
[----:B-1----:R-:W-:Y:S01]  /*1e2b0*/  IMAD.WIDE R4, R89, 0x4, R86 ;  /* 0x0000000459047825 */ /* 0x002fe200078e0256 */
[----:B------:R-:W-:Y:S01]  /*1e2c0*/  ISETP.LT.AND P4, PT, R15, UR8, !P4 ;  /* 0x000000080f007c0c */ /* 0x000fe2000e781270 */
[----:B------:R-:W-:Y:S01]  /*1e2d0*/  ULDC UR6, c[0x0][0x228] ;  /* 0x00008a0000067ab9 */ /* 0x000fe20000000800 */
[----:B------:R-:W-:Y:S01]  /*1e2e0*/  ULDC UR8, c[0x0][0x228] ;  /* 0x00008a0000087ab9 */ /* 0x000fe20000000800 */
[----:B------:R-:W-:-:S02]  /*1e2f0*/  VIADD R0, R13, 0x11 ;  /* 0x000000110d007836 */ /* 0x000fc40000000000 */
[C---:B----4-:R-:W-:Y:S01]  /*1e300*/  IMAD.WIDE R8, R149.reuse, 0x4, R2 ;  /* 0x0000000495087825 */ /* 0x050fe200078e0202 */
[----:B------:R1:W-:Y:S03]  /*1e310*/  @P2 STG.E desc[UR18][R4.64], R90 ;  /* 0x0000005a04002986 */ /* 0x0003e6000c101912 */
[C---:B------:R-:W-:Y:S01]  /*1e320*/  IMAD.WIDE R20, R149.reuse, 0x4, R18 ;  /* 0x0000000495147825 */ /* 0x040fe200078e0212 */
[----:B------:R-:W-:Y:S01]  /*1e330*/  ISETP.GE.AND P2, PT, R0, UR4, PT ;  /* 0x0000000400007c0c */ /* 0x000fe2000bf46270 */
[----:B------:R-:W-:Y:S02]  /*1e340*/  ULDC UR4, c[0x0][0x228] ;  /* 0x00008a0000047ab9 */ /* 0x000fe40000000800 */
[----:B------:R-:W-:-:S04]  /*1e350*/  IMAD.WIDE R60, R149, 0x4, R84 ;  /* 0x00000004953c7825 */ /* 0x000fc800078e0254 */
[C---:B------:R-:W-:Y:S01]  /*1e360*/  IMAD.WIDE R88, R149.reuse, 0x4, R86 ;  /* 0x0000000495587825 */ /* 0x040fe200078e0256 */
[----:B------:R-:W-:Y:S01]  /*1e370*/  IADD3 R149, R149, UR28, RZ ;  /* 0x0000001c95957c10 */ /* 0x000fe2000fffe0ff */
[----:B---3--:R3:W-:Y:S01]  /*1e380*/  @P0 STG.E desc[UR18][R8.64], R239 ;  /* 0x000000ef08000986 */ /* 0x0087e2000c101912 */
[----:B------:R-:W-:Y:S01]  /*1e390*/  ISETP.LT.AND P0, PT, R14, UR4, !P1 ;  /* 0x000000040e007c0c */ /* 0x000fe2000cf01270 */
[----:B------:R-:W-:Y:S02]  /*1e3a0*/  ULDC UR4, c[0x0][0x228] ;  /* 0x00008a0000047ab9 */ /* 0x000fe40000000800 */
[----:B-1----:R-:W-:-:S04]  /*1e3b0*/  IMAD.WIDE R4, R149, 0x4, R2 ;  /* 0x0000000495047825 */ /* 0x002fc800078e0202 */
[----:B------:R-:W-:Y:S02]  /*1e3c0*/  VIADD R0, R13, 0x12 ;  /* 0x000000120d007836 */ /* 0x000fe40000000000 */
[----:B---3--:R-:W-:Y:S01]  /*1e3d0*/  IMAD.WIDE R8, R149, 0x4, R18 ;  /* 0x0000000495087825 */ /* 0x008fe200078e0212 */
[----:B--2---:R1:W-:Y:S04]  /*1e3e0*/  @P6 STG.E desc[UR18][R20.64], R238 ;  /* 0x000000ee14006986 */ /* 0x0043e8000c101912 */
[----:B------:R-:W-:Y:S01]  /*1e3f0*/  @P5 STG.E desc[UR18][R60.64], R251 ;  /* 0x000000fb3c005986 */ /* 0x000fe2000c101912 */
[----:B------:R-:W-:Y:S01]  /*1e400*/  ISETP.LT.AND P5, PT, R16, UR6, !P1 ;  /* 0x0000000610007c0c */ /* 0x000fe2000cfa1270 */
[----:B------:R-:W-:Y:S02]  /*1e410*/  ULDC UR6, c[0x0][0x228] ;  /* 0x00008a0000067ab9 */ /* 0x000fe40000000800 */
[----:B------:R2:W-:Y:S01]  /*1e420*/  @P4 STG.E desc[UR18][R88.64], R11 ;  /* 0x0000000b58004986 */ /* 0x0005e2000c101912 */
[----:B------:R-:W-:Y:S01]  /*1e430*/  ISETP.LT.AND P4, PT, R17, UR4, !P1 ;  /* 0x0000000411007c0c */ /* 0x000fe2000cf81270 */
[----:B------:R-:W-:Y:S01]  /*1e440*/  ULDC UR4, c[0x0][0x22c] ;  /* 0x00008b0000047ab9 */ /* 0x000fe20000000800 */
[----:B------:R-:W-:Y:S01]  /*1e450*/  ISETP.LT.AND P1, PT, R15, UR8, !P1 ;  /* 0x000000080f007c0c */ /* 0x000fe2000cf21270 */
[C---:B-1----:R-:W-:Y:S01]  /*1e460*/  IMAD.WIDE R20, R149.reuse, 0x4, R86 ;  /* 0x0000000495147825 */ /* 0x042fe200078e0256 */
[----:B------:R1:W-:Y:S01]  /*1e470*/  @P0 STG.E desc[UR18][R4.64], R7 ;  /* 0x0000000704000986 */ /* 0x0003e2000c101912 */
[----:B------:R-:W-:Y:S01]  /*1e480*/  ISETP.GE.AND P0, PT, R0, UR4, PT ;  /* 0x0000000400007c0c */ /* 0x000fe2000bf06270 */
[----:B------:R-:W-:Y:S01]  /*1e490*/  ULDC UR4, c[0x0][0x228] ;  /* 0x00008a0000047ab9 */ /* 0x000fe20000000800 */
[----:B------:R-:W-:Y:S01]  /*1e4a0*/  ISETP.LT.AND P6, PT, R14, UR10, !P3 ;  /* 0x0000000a0e007c0c */ /* 0x000fe2000dfc1270 */
[----:B------:R-:W-:Y:S01]  /*1e4b0*/  ULDC UR8, c[0x0][0x228] ;  /* 0x00008a0000087ab9 */ /* 0x000fe20000000800 */
[----:B--2---:R-:W-:-:S04]  /*1e4c0*/  IMAD.WIDE R10, R149, 0x4, R84 ;  /* 0x00000004950a7825 */ /* 0x004fc800078e0254 */
[----:B------:R2:W-:Y:S01]  /*1e4d0*/  @P4 STG.E desc[UR18][R8.64], R23 ;  /* 0x0000001708004986 */ /* 0x0005e2000c101912 */
[----:B------:R-:W-:Y:S01]  /*1e4e0*/  VIADD R89, R149, UR28 ;  /* 0x0000001c95597c36 */ /* 0x000fe20008000000 */
[----:B------:R-:W-:Y:S02]  /*1e4f0*/  IADD3 R0, R13, 0x13, RZ ;  /* 0x000000130d007810 */ /* 0x000fe40007ffe0ff */
[----:B------:R3:W-:Y:S01]  /*1e500*/  @P5 STG.E desc[UR18][R10.64], R63 ;  /* 0x0000003f0a005986 */ /* 0x0007e2000c101912 */
[----:B------:R-:W-:-:S03]  /*1e510*/  ULDC UR10, c[0x0][0x228] ;  /* 0x00008a00000a7ab9 */ /* 0x000fc60000000800 */
[----:B------:R4:W-:Y:S01]  /*1e520*/  @P1 STG.E desc[UR18][R20.64], R91 ;  /* 0x0000005b14001986 */ /* 0x0009e2000c101912 */
[----:B------:R-:W-:Y:S01]  /*1e530*/  ISETP.LT.AND P1, PT, R17, UR4, !P3 ;  /* 0x0000000411007c0c */ /* 0x000fe2000df21270 */
[----:B------:R-:W-:Y:S02]  /*1e540*/  ULDC UR4, c[0x0][0x228] ;  /* 0x00008a0000047ab9 */ /* 0x000fe40000000800 */
[----:B------:R-:W-:Y:S01]  /*1e550*/  ISETP.LT.AND P4, PT, R16, UR4, !P3 ;  /* 0x0000000410007c0c */ /* 0x000fe2000df81270 */
[----:B------:R-:W-:Y:S01]  /*1e560*/  IMAD.WIDE R60, R89, 0x4, R2 ;  /* 0x00000004593c7825 */ /* 0x000fe200078e0202 */
[----:B------:R-:W-:Y:S01]  /*1e570*/  ISETP.LT.AND P3, PT, R15, UR6, !P3 ;  /* 0x000000060f007c0c */ /* 0x000fe2000df61270 */
[----:B------:R-:W-:Y:S02]  /*1e580*/  ULDC UR4, c[0x0][0x22c] ;  /* 0x00008b0000047ab9 */ /* 0x000fe40000000800 */
[C---:B-1----:R-:W-:Y:S01]  /*1e590*/  IMAD.WIDE R4, R89.reuse, 0x4, R18 ;  /* 0x0000000459047825 */ /* 0x042fe200078e0212 */
[----:B------:R1:W-:Y:S03]  /*1e5a0*/  @P6 STG.E desc[UR18][R60.64], R56 ;  /* 0x000000383c006986 */ /* 0x0003e6000c101912 */
[C---:B------:R-:W-:Y:S01]  /*1e5b0*/  IMAD.WIDE R6, R89.reuse, 0x4, R84 ;  /* 0x0000000459067825 */ /* 0x040fe200078e0254 */
[----:B------:R1:W-:Y:S01]  /*1e5c0*/  @P1 STG.E desc[UR18][R4.64], R28 ;  /* 0x0000001c04001986 */ /* 0x0003e2000c101912 */
[----:B------:R-:W-:Y:S01]  /*1e5d0*/  ISETP.LT.AND P5, PT, R14, UR8, !P2 ;  /* 0x000000080e007c0c */ /* 0x000fe2000d7a1270 */
[----:B------:R-:W-:Y:S01]  /*1e5e0*/  ULDC UR6, c[0x0][0x228] ;  /* 0x00008a0000067ab9 */ /* 0x000fe20000000800 */
[----:B------:R-:W-:Y:S01]  /*1e5f0*/  ISETP.GE.AND P1, PT, R0, UR4, PT ;  /* 0x0000000400007c0c */ /* 0x000fe2000bf26270 */
[----:B--2---:R-:W-:Y:S01]  /*1e600*/  IMAD.WIDE R8, R89, 0x4, R86 ;  /* 0x0000000459087825 */ /* 0x004fe200078e0256 */
[----:B------:R-:W-:Y:S01]  /*1e610*/  ISETP.LT.AND P6, PT, R17, UR10, !P2 ;  /* 0x0000000a11007c0c */ /* 0x000fe2000d7c1270 */
[----:B------:R-:W-:Y:S01]  /*1e620*/  ULDC UR4, c[0x0][0x228] ;  /* 0x00008a0000047ab9 */ /* 0x000fe20000000800 */
[----:B------:R2:W-:Y:S01]  /*1e630*/  @P4 STG.E desc[UR18][R6.64], R120 ;  /* 0x0000007806004986 */ /* 0x0005e2000c101912 */
[----:B------:R-:W-:Y:S01]  /*1e640*/  ISETP.LT.AND P4, PT, R16, UR4, !P2 ;  /* 0x0000000410007c0c */ /* 0x000fe2000d781270 */
[----:B------:R-:W-:Y:S01]  /*1e650*/  VIADD R23, R89, UR28 ;  /* 0x0000001c59177c36 */ /* 0x000fe20008000000 */
[----:B------:R-:W-:Y:S01]  /*1e660*/  ULDC UR4, c[0x0][0x228] ;  /* 0x00008a0000047ab9 */ /* 0x000fe20000000800 */
[----:B------:R2:W-:Y:S01]  /*1e670*/  @P3 STG.E desc[UR18][R8.64], R24 ;  /* 0x0000001808003986 */ /* 0x0005e2000c101912 */
[----:B------:R-:W-:Y:S01]  /*1e680*/  ISETP.LT.AND P2, PT, R15, UR4, !P2 ;  /* 0x000000040f007c0c */ /* 0x000fe2000d741270 */
[C---:B---3--:R-:W-:Y:S01]  /*1e690*/  IMAD.WIDE R10, R23.reuse, 0x4, R2 ;  /* 0x00000004170a7825 */ /* 0x048fe200078e0202 */
[----:B------:R-:W-:Y:S01]  /*1e6a0*/  ISETP.LT.AND P3, PT, R14, UR6, !P0 ;  /* 0x000000060e007c0c */ /* 0x000fe2000c761270 */
[----:B------:R-:W-:Y:S01]  /*1e6b0*/  ULDC UR8, c[0x0][0x228] ;  /* 0x00008a0000087ab9 */ /* 0x000fe20000000800 */
[----:B------:R-:W-:Y:S01]  /*1e6c0*/  ULDC UR10, c[0x0][0x228] ;  /* 0x00008a00000a7ab9 */ /* 0x000fe20000000800 */
[C---:B----4-:R-:W-:Y:S01]  /*1e6d0*/  IMAD.WIDE R20, R23.reuse, 0x4, R18 ;  /* 0x0000000417147825 */ /* 0x050fe200078e0212 */
[----:B------:R3:W-:Y:S03]  /*1e6e0*/  @P5 STG.E desc[UR18][R10.64], R96 ;  /* 0x000000600a005986 */ /* 0x0007e6000c101912 */
[----:B-1----:R-:W-:-:S02]  /*1e6f0*/  VIADD R61, R23, UR28 ;  /* 0x0000001c173d7c36 */ /* 0x002fc40008000000 */
[----:B------:R-:W-:Y:S01]  /*1e700*/  IMAD.WIDE R4, R23, 0x4, R84 ;  /* 0x0000000417047825 */ /* 0x000fe200078e0254 */
[----:B------:R1:W-:Y:S01]  /*1e710*/  @P6 STG.E desc[UR18][R20.64], R92 ;  /* 0x0000005c14006986 */ /* 0x0003e2000c101912 */
[----:B------:R-:W-:Y:S01]  /*1e720*/  ISETP.LT.AND P5, PT, R17, UR8, !P0 ;  /* 0x0000000811007c0c */ /* 0x000fe2000c7a1270 */
[----:B------:R-:W-:Y:S01]  /*1e730*/  ULDC UR4, c[0x0][0x22c] ;  /* 0x00008b0000047ab9 */ /* 0x000fe20000000800 */
[----:B------:R-:W-:Y:S01]  /*1e740*/  IADD3 R0, R13, 0x14, RZ ;  /* 0x000000140d007810 */ /* 0x000fe20007ffe0ff */
[----:B--2---:R-:W-:Y:S01]  /*1e750*/  IMAD.WIDE R6, R23, 0x4, R86 ;  /* 0x0000000417067825 */ /* 0x004fe200078e0256 */
[----:B------:R-:W-:Y:S01]  /*1e760*/  ISETP.LT.AND P6, PT, R16, UR10, !P0 ;  /* 0x0000000a10007c0c */ /* 0x000fe2000c7c1270 */
[----:B------:R2:W-:Y:S01]  /*1e770*/  @P4 STG.E desc[UR18][R4.64], R128 ;  /* 0x0000008004004986 */ /* 0x0005e2000c101912 */
[----:B------:R-:W-:Y:S01]  /*1e780*/  ULDC UR6, c[0x0][0x228] ;  /* 0x00008a0000067ab9 */ /* 0x000fe20000000800 */
[C---:B------:R-:W-:Y:S01]  /*1e790*/  IMAD.WIDE R8, R61.reuse, 0x4, R2 ;  /* 0x000000043d087825 */ /* 0x040fe200078e0202 */
[----:B------:R-:W-:Y:S01]  /*1e7a0*/  ISETP.GE.AND P4, PT, R0, UR4, PT ;  /* 0x0000000400007c0c */ /* 0x000fe2000bf86270 */
[----:B------:R-:W-:Y:S01]  /*1e7b0*/  @P2 STG.E desc[UR18][R6.64], R152 ;  /* 0x0000009806002986 */ /* 0x000fe2000c101912 */
[----:B------:R-:W-:Y:S01]  /*1e7c0*/  ULDC UR4, c[0x0][0x228] ;  /* 0x00008a0000047ab9 */ /* 0x000fe20000000800 */
[----:B---3--:R-:W-:Y:S01]  /*1e7d0*/  IMAD.WIDE R10, R61, 0x4, R18 ;  /* 0x000000043d0a7825 */ /* 0x008fe200078e0212 */
[----:B------:R-:W-:Y:S01]  /*1e7e0*/  ULDC UR8, c[0x0][0x228] ;  /* 0x00008a0000087ab9 */ /* 0x000fe20000000800 */
[----:B------:R-:W-:Y:S01]  /*1e7f0*/  @P3 STG.E desc[UR18][R8.64], R57 ;  /* 0x0000003908003986 */ /* 0x000fe2000c101912 */
[----:B------:R-:W-:Y:S01]  /*1e800*/  ISETP.LT.AND P3, PT, R15, UR4, !P0 ;  /* 0x000000040f007c0c */ /* 0x000fe2000c761270 */
[----:B-1----:R-:W-:Y:S01]  /*1e810*/  IMAD.WIDE R20, R61, 0x4, R84 ;  /* 0x000000043d147825 */ /* 0x002fe200078e0254 */
[----:B------:R-:W-:Y:S01]  /*1e820*/  ULDC UR10, c[0x0][0x228] ;  /* 0x00008a00000a7ab9 */ /* 0x000fe20000000800 */
[----:B------:R-:W-:Y:S02]  /*1e830*/  @P5 STG.E desc[UR18][R10.64], R29 ;  /* 0x0000001d0a005986 */ /* 0x000fe4000c101912 */
[----:B------:R-:W-:Y:S01]  /*1e840*/  VIADD R0, R13, 0x15 ;  /* 0x000000150d007836 */ /* 0x000fe20000000000 */
[----:B------:R-:W-:Y:S01]  /*1e850*/  ISETP.LT.AND P0, PT, R14, UR6, !P1 ;  /* 0x000000060e007c0c */ /* 0x000fe2000cf01270 */
[----:B------:R1:W-:Y:S01]  /*1e860*/  @P6 STG.E desc[UR18][R20.64], R121 ;  /* 0x0000007914006986 */ /* 0x0003e2000c101912 */
[----:B------:R-:W-:Y:S01]  /*1e870*/  ULDC UR4, c[0x0][0x22c] ;  /* 0x00008b0000047ab9 */ /* 0x000fe20000000800 */
[----:B------:R-:W-:Y:S01]  /*1e880*/  ISETP.LT.AND P5, PT, R17, UR8, !P1 ;  /* 0x0000000811007c0c */ /* 0x000fe2000cfa1270 */
[----:B--2---:R-:W-:Y:S01]  /*1e890*/  IMAD.WIDE R4, R61, 0x4, R86 ;  /* 0x000000043d047825 */ /* 0x004fe200078e0256 */
[----:B------:R-:W-:Y:S01]  /*1e8a0*/  ISETP.LT.AND P6, PT, R16, UR10, !P1 ;  /* 0x0000000a10007c0c */ /* 0x000fe2000cfc1270 */
[----:B------:R-:W-:Y:S01]  /*1e8b0*/  ULDC UR6, c[0x0][0x228] ;  /* 0x00008a0000067ab9 */ /* 0x000fe20000000800 */
[----:B------:R-:W-:Y:S01]  /*1e8c0*/  ISETP.GE.AND P2, PT, R0, UR4, PT ;  /* 0x0000000400007c0c */ /* 0x000fe2000bf46270 */
[----:B------:R-:W-:Y:S01]  /*1e8d0*/  ULDC UR4, c[0x0][0x22c] ;  /* 0x00008b0000047ab9 */ /* 0x000fe20000000800 */
[----:B------:R-:W-:Y:S01]  /*1e8e0*/  IADD3 R0, R13, 0x16, RZ ;  /* 0x000000160d007810 */ /* 0x000fe20007ffe0ff */
[----:B------:R2:W-:Y:S01]  /*1e8f0*/  @P3 STG.E desc[UR18][R4.64], R25 ;  /* 0x0000001904003986 */ /* 0x0005e2000c101912 */
[----:B------:R-:W-:Y:S01]  /*1e900*/  ULDC UR8, c[0x0][0x228] ;  /* 0x00008a0000087ab9 */ /* 0x000fe20000000800 */
[----:B------:R-:W-:Y:S01]  /*1e910*/  ULDC UR10, c[0x0][0x228] ;  /* 0x00008a00000a7ab9 */ /* 0x000fe20000000800 */
[----:B-1----:R-:W-:Y:S01]  /*1e920*/  VIADD R21, R61, UR28 ;  /* 0x0000001c3d157c36 */ /* 0x002fe20008000000 */
[----:B------:R-:W-:Y:S01]  /*1e930*/  ISETP.GE.AND P3, PT, R0, UR4, PT ;  /* 0x0000000400007c0c */ /* 0x000fe2000bf66270 */
[----:B------:R-:W-:-:S02]  /*1e940*/  ULDC UR4, c[0x0][0x228] ;  /* 0x00008a0000047ab9 */ /* 0x000fc40000000800 */
[----:B------:R-:W-:Y:S01]  /*1e950*/  IMAD.WIDE R6, R21, 0x4, R2 ;  /* 0x0000000415067825 */ /* 0x000fe200078e0202 */
[----:B------:R-:W-:Y:S01]  /*1e960*/  ISETP.LT.AND P1, PT, R15, UR4, !P1 ;  /* 0x000000040f007c0c */ /* 0x000fe2000cf21270 */
[----:B------:R-:W-:Y:S02]  /*1e970*/  ULDC UR4, c[0x0][0x228] ;  /* 0x00008a0000047ab9 */ /* 0x000fe40000000800 */
[C---:B------:R-:W-:Y:S01]  /*1e980*/  IMAD.WIDE R8, R21.reuse, 0x4, R18 ;  /* 0x0000000415087825 */ /* 0x040fe200078e0212 */
[----:B------:R1:W-:Y:S03]  /*1e990*/  @P0 STG.E desc[UR18][R6.64], R97 ;  /* 0x0000006106000986 */ /* 0x0003e6000c101912 */
[----:B------:R-:W-:Y:S01]  /*1e9a0*/  IMAD.WIDE R10, R21, 0x4, R84 ;  /* 0x00000004150a7825 */ /* 0x000fe200078e0254 */
[----:B------:R3:W-:Y:S01]  /*1e9b0*/  @P5 STG.E desc[UR18][R8.64], R93 ;  /* 0x0000005d08005986 */ /* 0x0007e2000c101912 */
[----:B------:R-:W-:Y:S01]  /*1e9c0*/  ISETP.LT.AND P0, PT, R14, UR4, !P4 ;  /* 0x000000040e007c0c */ /* 0x000fe2000e701270 */
[----:B------:R-:W-:-:S02]  /*1e9d0*/  ULDC UR4, c[0x0][0x228] ;  /* 0x00008a0000047ab9 */ /* 0x000fc40000000800 */
[----:B------:R4:W-:Y:S01]  /*1e9e0*/  @P6 STG.E desc[UR18][R10.64], R129 ;  /* 0x000000810a006986 */ /* 0x0009e2000c101912 */
[----:B------:R-:W-:Y:S01]  /*1e9f0*/  ISETP.LT.AND P6, PT, R17, UR6, !P4 ;  /* 0x0000000611007c0c */ /* 0x000fe2000e7c1270 */
[C---:B------:R-:W-:Y:S01]  /*1ea00*/  VIADD R23, R21.reuse, UR28 ;  /* 0x0000001c15177c36 */ /* 0x040fe20008000000 */
[----:B------:R-:W-:Y:S01]  /*1ea10*/  ISETP.LT.AND P5, PT, R16, UR4, !P4 ;  /* 0x0000000410007c0c */ /* 0x000fe2000e7a1270 */
[----:B--2---:R-:W-:Y:S01]  /*1ea20*/  IMAD.WIDE R4, R21, 0x4, R86 ;  /* 0x0000000415047825 */ /* 0x004fe200078e0256 */
[----:B------:R-:W-:Y:S01]  /*1ea30*/  ISETP.LT.AND P4, PT, R15, UR8, !P4 ;  /* 0x000000080f007c0c */ /* 0x000fe2000e781270 */
[----:B------:R-:W-:Y:S01]  /*1ea40*/  ULDC UR4, c[0x0][0x22c] ;  /* 0x00008b0000047ab9 */ /* 0x000fe20000000800 */
[----:B------:R-:W-:Y:S01]  /*1ea50*/  ULDC UR6, c[0x0][0x228] ;  /* 0x00008a0000067ab9 */ /* 0x000fe20000000800 */
[----:B------:R-:W-:Y:S02]  /*1ea60*/  VIADD R0, R13, 0x17 ;  /* 0x000000170d007836 */ /* 0x000fe40000000000 */
[----:B-1----:R-:W-:Y:S01]  /*1ea70*/  IMAD.WIDE R6, R23, 0x4, R2 ;  /* 0x0000000417067825 */ /* 0x002fe200078e0202 */
[----:B------:R1:W-:Y:S01]  /*1ea80*/  @P1 STG.E desc[UR18][R4.64], R153 ;  /* 0x0000009904001986 */ /* 0x0003e2000c101912 */
[----:B------:R-:W-:-:S02]  /*1ea90*/  ULDC UR8, c[0x0][0x228] ;  /* 0x00008a0000087ab9 */ /* 0x000fc40000000800 */
[C---:B---3--:R-:W-:Y:S01]  /*1eaa0*/  IMAD.WIDE R8, R23.reuse, 0x4, R18 ;  /* 0x0000000417087825 */ /* 0x048fe200078e0212 */
[----:B------:R-:W-:Y:S01]  /*1eab0*/  ISETP.GE.AND P1, PT, R0, UR4, PT ;  /* 0x0000000400007c0c */ /* 0x000fe2000bf26270 */
[----:B------:R-:W-:Y:S02]  /*1eac0*/  ULDC UR4, c[0x0][0x228] ;  /* 0x00008a0000047ab9 */ /* 0x000fe40000000800 */
[C---:B----4-:R-:W-:Y:S01]  /*1ead0*/  IMAD.WIDE R10, R23.reuse, 0x4, R84 ;  /* 0x00000004170a7825 */ /* 0x050fe200078e0254 */
[----:B------:R2:W-:Y:S03]  /*1eae0*/  @P0 STG.E desc[UR18][R6.64], R58 ;  /* 0x0000003a06000986 */ /* 0x0005e6000c101912 */
[----:B------:R-:W-:Y:S01]  /*1eaf0*/  IMAD.WIDE R20, R23, 0x4, R86 ;  /* 0x0000000417147825 */ /* 0x000fe200078e0256 */
[----:B------:R3:W-:Y:S01]  /*1eb00*/  @P6 STG.E desc[UR18][R8.64], R30 ;  /* 0x0000001e08006986 */ /* 0x0007e2000c101912 */
[----:B------:R-:W-:Y:S01]  /*1eb10*/  ISETP.LT.AND P0, PT, R14, UR4, !P2 ;  /* 0x000000040e007c0c */ /* 0x000fe2000d701270 */
[----:B------:R-:W-:-:S02]  /*1eb20*/  ULDC UR4, c[0x0][0x228] ;  /* 0x00008a0000047ab9 */ /* 0x000fc40000000800 */
[----:B------:R4:W-:Y:S01]  /*1eb30*/  @P5 STG.E desc[UR18][R10.64], R122 ;  /* 0x0000007a0a005986 */ /* 0x0009e2000c101912 */
[----:B------:R-:W-:Y:S01]  /*1eb40*/  ISETP.LT.AND P5, PT, R16, UR6, !P2 ;  /* 0x0000000610007c0c */ /* 0x000fe2000d7a1270 */
[----:B------:R-:W-:Y:S01]  /*1eb50*/  VIADD R0, R13, 0x18 ;  /* 0x000000180d007836 */ /* 0x000fe20000000000 */
[----:B------:R-:W-:Y:S01]  /*1eb60*/  IADD3 R23, R23, UR28, RZ ;  /* 0x0000001c17177c10 */ /* 0x000fe2000fffe0ff */
[----:B------:R4:W-:Y:S01]  /*1eb70*/  @P4 STG.E desc[UR18][R20.64], R26 ;  /* 0x0000001a14004986 */ /* 0x0009e2000c101912 */
[----:B------:R-:W-:Y:S01]  /*1eb80*/  ISETP.LT.AND P4, PT, R17, UR4, !P2 ;  /* 0x0000000411007c0c */ /* 0x000fe2000d781270 */
[----:B------:R-:W-:Y:S01]  /*1eb90*/  ULDC UR4, c[0x0][0x22c] ;  /* 0x00008b0000047ab9 */ /* 0x000fe20000000800 */
[----:B------:R-:W-:Y:S01]  /*1eba0*/  ISETP.LT.AND P2, PT, R15, UR8, !P2 ;  /* 0x000000080f007c0c */ /* 0x000fe2000d741270 */
[C---:B-1----:R-:W-:Y:S01]  /*1ebb0*/  IMAD.WIDE R4, R23.reuse, 0x4, R2 ;  /* 0x0000000417047825 */ /* 0x042fe200078e0202 */
[----:B------:R-:W-:Y:S01]  /*1ebc0*/  ISETP.LT.AND P6, PT, R14, UR10, !P3 ;  /* 0x0000000a0e007c0c */ /* 0x000fe2000dfc1270 */
[----:B------:R-:W-:Y:S01]  /*1ebd0*/  ULDC UR6, c[0x0][0x228] ;  /* 0x00008a0000067ab9 */ /* 0x000fe20000000800 */
[----:B------:R-:W-:Y:S01]  /*1ebe0*/  ULDC UR8, c[0x0][0x228] ;  /* 0x00008a0000087ab9 */ /* 0x000fe20000000800 */
[C---:B--2---:R-:W-:Y:S01]  /*1ebf0*/  IMAD.WIDE R6, R23.reuse, 0x4, R18 ;  /* 0x0000000417067825 */ /* 0x044fe200078e0212 */
[----:B------:R1:W-:Y:S03]  /*1ec00*/  @P0 STG.E desc[UR18][R4.64], R98 ;  /* 0x0000006204000986 */ /* 0x0003e6000c101912 */
[----:B---3--:R-:W-:Y:S01]  /*1ec10*/  IMAD.WIDE R8, R23, 0x4, R84 ;  /* 0x0000000417087825 */ /* 0x008fe200078e0254 */
[----:B------:R-:W-:-:S03]  /*1ec20*/  ISETP.GE.AND P0, PT, R0, UR4, PT ;  /* 0x0000000400007c0c */ /* 0x000fc6000bf06270 */
[----:B----4-:R-:W-:Y:S01]  /*1ec30*/  IMAD.WIDE R10, R23, 0x4, R86 ;  /* 0x00000004170a7825 */ /* 0x010fe200078e0256 */
[----:B------:R2:W-:Y:S01]  /*1ec40*/  @P4 STG.E desc[UR18][R6.64], R94 ;  /* 0x0000005e06004986 */ /* 0x0005e2000c101912 */
[----:B------:R-:W-:Y:S01]  /*1ec50*/  ULDC UR4, c[0x0][0x228] ;  /* 0x00008a0000047ab9 */ /* 0x000fe20000000800 */
[----:B------:R-:W-:Y:S02]  /*1ec60*/  ULDC UR10, c[0x0][0x228] ;  /* 0x00008a00000a7ab9 */ /* 0x000fe40000000800 */
[----:B------:R3:W-:Y:S04]  /*1ec70*/  @P5 STG.E desc[UR18][R8.64], R130 ;  /* 0x0000008208005986 */ /* 0x0007e8000c101912 */
[----:B------:R4:W-:Y:S01]  /*1ec80*/  @P2 STG.E desc[UR18][R10.64], R154 ;  /* 0x0000009a0a002986 */ /* 0x0009e2000c101912 */
[----:B------:R-:W-:Y:S01]  /*1ec90*/  ISETP.LT.AND P2, PT, R17, UR4, !P3 ;  /* 0x0000000411007c0c */ /* 0x000fe2000df41270 */
[----:B------:R-:W-:Y:S01]  /*1eca0*/  ULDC UR4, c[0x0][0x228] ;  /* 0x00008a0000047ab9 */ /* 0x000fe20000000800 */
[----:B------:R-:W-:Y:S01]  /*1ecb0*/  VIADD R25, R23, UR28 ;  /* 0x0000001c17197c36 */ /* 0x000fe20008000000 */
[----:B------:R-:W-:Y:S01]  /*1ecc0*/  ISETP.LT.AND P4, PT, R16, UR4, !P3 ;  /* 0x0000000410007c0c */ /* 0x000fe2000df81270 */
[----:B------:R-:W-:Y:S01]  /*1ecd0*/  ULDC UR4, c[0x0][0x22c] ;  /* 0x00008b0000047ab9 */ /* 0x000fe20000000800 */
[----:B------:R-:W-:Y:S01]  /*1ece0*/  ISETP.LT.AND P3, PT, R15, UR6, !P3 ;  /* 0x000000060f007c0c */ /* 0x000fe2000df61270 */
[----:B------:R-:W-:Y:S01]  /*1ecf0*/  IMAD.WIDE R20, R25, 0x4, R2 ;  /* 0x0000000419147825 */ /* 0x000fe200078e0202 */
[----:B------:R-:W-:Y:S01]  /*1ed00*/  IADD3 R0, R13, 0x19, RZ ;  /* 0x000000190d007810 */ /* 0x000fe20007ffe0ff */
[----:B------:R-:W-:-:S02]  /*1ed10*/  ULDC UR6, c[0x0][0x228] ;  /* 0x00008a0000067ab9 */ /* 0x000fc40000000800 */
[C---:B-1----:R-:W-:Y:S01]  /*1ed20*/  IMAD.WIDE R4, R25.reuse, 0x4, R18 ;  /* 0x0000000419047825 */ /* 0x042fe200078e0212 */
[----:B------:R1:W-:Y:S03]  /*1ed30*/  @P6 STG.E desc[UR18][R20.64], R59 ;  /* 0x0000003b14006986 */ /* 0x0003e6000c101912 */
[C---:B--2---:R-:W-:Y:S01]  /*1ed40*/  IMAD.WIDE R6, R25.reuse, 0x4, R84 ;  /* 0x0000000419067825 */ /* 0x044fe200078e0254 */
[----:B------:R2:W-:Y:S01]  /*1ed50*/  @P2 STG.E desc[UR18][R4.64], R31 ;  /* 0x0000001f04002986 */ /* 0x0005e2000c101912 */
[----:B------:R-:W-:Y:S01]  /*1ed60*/  ISETP.LT.AND P5, PT, R14, UR8, !P1 ;  /* 0x000000080e007c0c */ /* 0x000fe2000cfa1270 */
[----:B------:R-:W-:Y:S01]  /*1ed70*/  ULDC UR8, c[0x0][0x228] ;  /* 0x00008a0000087ab9 */ /* 0x000fe20000000800 */
[----:B------:R-:W-:Y:S01]  /*1ed80*/  ISETP.GE.AND P2, PT, R0, UR4, PT ;  /* 0x0000000400007c0c */ /* 0x000fe2000bf46270 */
[----:B---3--:R-:W-:Y:S01]  /*1ed90*/  IMAD.WIDE R8, R25, 0x4, R86 ;  /* 0x0000000419087825 */ /* 0x008fe200078e0256 */
        /* <DEDUP_REMOVED lines=8> */
[----:B----4-:R-:W-:Y:S01]  /*1ee20*/  IMAD.WIDE R10, R23, 0x4, R2 ;  /* 0x00000004170a7825 */ /* 0x010fe200078e0202 */
[----:B------:R-:W-:Y:S01]  /*1ee30*/  ISETP.LT.AND P3, PT, R14, UR6, !P0 ;  /* 0x000000060e007c0c */ /* 0x000fe2000c761270 */
[----:B------:R-:W-:Y:S01]  /*1ee40*/  ULDC UR10, c[0x0][0x228] ;  /* 0x00008a00000a7ab9 */ /* 0x000fe20000000800 */
[----:B------:R-:W-:Y:S01]  /*1ee50*/  IADD3 R0, R13, 0x1a, RZ ;  /* 0x0000001a0d007810 */ /* 0x000fe20007ffe0ff */
[C---:B-1----:R-:W-:Y:S01]  /*1ee60*/  IMAD.WIDE R20, R23.reuse, 0x4, R18 ;  /* 0x0000000417147825 */ /* 0x042fe200078e0212 */
[----:B------:R1:W-:Y:S03]  /*1ee70*/  @P5 STG.E desc[UR18][R10.64], R99 ;  /* 0x000000630a005986 */ /* 0x0003e6000c101912 */
[----:B------:R-:W-:-:S02]  /*1ee80*/  VIADD R25, R23, UR28 ;  /* 0x0000001c17197c36 */ /* 0x000fc40008000000 */
[----:B--2---:R-:W-:Y:S01]  /*1ee90*/  IMAD.WIDE R4, R23, 0x4, R84 ;  /* 0x0000000417047825 */ /* 0x004fe200078e0254 */
[----:B------:R2:W-:Y:S01]  /*1eea0*/  @P6 STG.E desc[UR18][R20.64], R95 ;  /* 0x0000005f14006986 */ /* 0x0005e2000c101912 */
[----:B------:R-:W-:Y:S01]  /*1eeb0*/  ISETP.LT.AND P5, PT, R17, UR8, !P0 ;  /* 0x0000000811007c0c */ /* 0x000fe2000c7a1270 */
[----:B------:R-:W-:Y:S01]  /*1eec0*/  ULDC UR4, c[0x0][0x22c] ;  /* 0x00008b0000047ab9 */ /* 0x000fe20000000800 */
[----:B---3--:R-:W-:Y:S01]  /*1eed0*/  IMAD.WIDE R6, R23, 0x4, R86 ;  /* 0x0000000417067825 */ /* 0x008fe200078e0256 */
[----:B------:R-:W-:Y:S01]  /*1eee0*/  ISETP.LT.AND P6, PT, R16, UR10, !P0 ;  /* 0x0000000a10007c0c */ /* 0x000fe2000c7c1270 */
[----:B------:R3:W-:Y:S01]  /*1eef0*/  @P4 STG.E desc[UR18][R4.64], R131 ;  /* 0x0000008304004986 */ /* 0x0007e2000c101912 */
[----:B------:R-:W-:Y:S01]  /*1ef00*/  ULDC UR6, c[0x0][0x228] ;  /* 0x00008a0000067ab9 */ /* 0x000fe20000000800 */
[C---:B------:R-:W-:Y:S01]  /*1ef10*/  IMAD.WIDE R8, R25.reuse, 0x4, R2 ;  /* 0x0000000419087825 */ /* 0x040fe200078e0202 */
[----:B------:R-:W-:Y:S01]  /*1ef20*/  ISETP.GE.AND P4, PT, R0, UR4, PT ;  /* 0x0000000400007c0c */ /* 0x000fe2000bf86270 */
[----:B------:R-:W-:Y:S01]  /*1ef30*/  @P1 STG.E desc[UR18][R6.64], R155 ;  /* 0x0000009b06001986 */ /* 0x000fe2000c101912 */
[----:B------:R-:W-:Y:S01]  /*1ef40*/  ULDC UR4, c[0x0][0x228] ;  /* 0x00008a0000047ab9 */ /* 0x000fe20000000800 */
[----:B-1----:R-:W-:Y:S01]  /*1ef50*/  IMAD.WIDE R10, R25, 0x4, R18 ;  /* 0x00000004190a7825 */ /* 0x002fe200078e0212 */
[----:B------:R-:W-:Y:S01]  /*1ef60*/  ULDC UR8, c[0x0][0x228] ;  /* 0x00008a0000087ab9 */ /* 0x000fe20000000800 */
[----:B------:R-:W-:Y:S01]  /*1ef70*/  @P3 STG.E desc[UR18][R8.64], R124 ;  /* 0x0000007c08003986 */ /* 0x000fe2000c101912 */
[----:B------:R-:W-:Y:S01]  /*1ef80*/  ISETP.LT.AND P3, PT, R15, UR4, !P0 ;  /* 0x000000040f007c0c */ /* 0x000fe2000c761270 */
[----:B--2---:R-:W-:Y:S01]  /*1ef90*/  IMAD.WIDE R20, R25, 0x4, R84 ;  /* 0x0000000419147825 */ /* 0x004fe200078e0254 */
[----:B------:R-:W-:Y:S01]  /*1efa0*/  ULDC UR10, c[0x0][0x228] ;  /* 0x00008a00000a7ab9 */ /* 0x000fe20000000800 */
[----:B------:R-:W-:Y:S02]  /*1efb0*/  @P5 STG.E desc[UR18][R10.64], R64 ;  /* 0x000000400a005986 */ /* 0x000fe4000c101912 */
[----:B------:R-:W-:Y:S01]  /*1efc0*/  VIADD R0, R13, 0x1b ;  /* 0x0000001b0d007836 */ /* 0x000fe20000000000 */
[----:B------:R-:W-:Y:S01]  /*1efd0*/  ISETP.LT.AND P1, PT, R14, UR6, !P2 ;  /* 0x000000060e007c0c */ /* 0x000fe2000d721270 */
[----:B------:R1:W-:Y:S01]  /*1efe0*/  @P6 STG.E desc[UR18][R20.64], R160 ;  /* 0x000000a014006986 */ /* 0x0003e2000c101912 */
[----:B------:R-:W-:Y:S01]  /*1eff0*/  ULDC UR4, c[0x0][0x22c] ;  /* 0x00008b0000047ab9 */ /* 0x000fe20000000800 */
[----:B------:R-:W-:Y:S01]  /*1f000*/  ISETP.LT.AND P5, PT, R17, UR8, !P2 ;  /* 0x0000000811007c0c */ /* 0x000fe2000d7a1270 */
[----:B---3--:R-:W-:Y:S01]  /*1f010*/  IMAD.WIDE R4, R25, 0x4, R86 ;  /* 0x0000000419047825 */ /* 0x008fe200078e0256 */
        /* <DEDUP_REMOVED lines=48> */
[----:B------:R-:W-:Y:S02]  /*1f320*/  ISETP.LT.AND P0, PT, R15, UR8, !P0 ;  /* 0x000000080f007c0c */ /* 0x000fe4000c701270 */
[----:B------:R-:W-:Y:S01]  /*1f330*/  ISETP.LT.AND P6, PT, R14, UR10, !P3 ;  /* 0x0000000a0e007c0c */ /* 0x000fe2000dfc1270 */
[C---:B-1----:R-:W-:Y:S01]  /*1f340*/  IMAD.WIDE R4, R23.reuse, 0x4, R2 ;  /* 0x0000000417047825 */ /* 0x042fe200078e0202 */
[----:B------:R-:W-:Y:S01]  /*1f350*/  ULDC UR6, c[0x0][0x228] ;  /* 0x00008a0000067ab9 */ /* 0x000fe20000000800 */
[----:B------:R-:W-:Y:S01]  /*1f360*/  ULDC UR8, c[0x0][0x228] ;  /* 0x00008a0000087ab9 */ /* 0x000fe20000000800 */
[----:B------:R-:W-:Y:S01]  /*1f370*/  ULDC UR10, c[0x0][0x228] ;  /* 0x00008a00000a7ab9 */ /* 0x000fe20000000800 */
[C---:B--2---:R-:W-:Y:S01]  /*1f380*/  IMAD.WIDE R6, R23.reuse, 0x4, R18 ;  /* 0x0000000417067825 */ /* 0x044fe200078e0212 */
[----:B------:R1:W-:Y:S03]  /*1f390*/  @P1 STG.E desc[UR18][R4.64], R101 ;  /* 0x0000006504001986 */ /* 0x0003e6000c101912 */
[----:B------:R-:W-:-:S02]  /*1f3a0*/  VIADD R25, R23, UR28 ;  /* 0x0000001c17197c36 */ /* 0x000fc40008000000 */
[----:B---3--:R-:W-:Y:S01]  /*1f3b0*/  IMAD.WIDE R8, R23, 0x4, R84 ;  /* 0x0000000417087825 */ /* 0x008fe200078e0254 */
[----:B------:R-:W-:-:S03]  /*1f3c0*/  ISETP.GE.AND P1, PT, R0, UR4, PT ;  /* 0x0000000400007c0c */ /* 0x000fc6000bf26270 */
[----:B----4-:R-:W-:Y:S01]  /*1f3d0*/  IMAD.WIDE R10, R23, 0x4, R86 ;  /* 0x00000004170a7825 */ /* 0x010fe200078e0256 */
[----:B------:R2:W-:Y:S01]  /*1f3e0*/  @P4 STG.E desc[UR18][R6.64], R133 ;  /* 0x0000008506004986 */ /* 0x0005e2000c101912 */
[----:B------:R-:W-:Y:S02]  /*1f3f0*/  ULDC UR4, c[0x0][0x228] ;  /* 0x00008a0000047ab9 */ /* 0x000fe40000000800 */
[----:B------:R-:W-:Y:S01]  /*1f400*/  IMAD.WIDE R20, R25, 0x4, R2 ;  /* 0x0000000419147825 */ /* 0x000fe200078e0202 */
[----:B------:R3:W-:Y:S04]  /*1f410*/  @P5 STG.E desc[UR18][R8.64], R185 ;  /* 0x000000b908005986 */ /* 0x0007e8000c101912 */
[----:B------:R4:W-:Y:S01]  /*1f420*/  @P0 STG.E desc[UR18][R10.64], R165 ;  /* 0x000000a50a000986 */ /* 0x0009e2000c101912 */
[----:B------:R-:W-:Y:S01]  /*1f430*/  ISETP.LT.AND P0, PT, R17, UR4, !P3 ;  /* 0x0000000411007c0c */ /* 0x000fe2000df01270 */
[----:B------:R-:W-:-:S02]  /*1f440*/  ULDC UR4, c[0x0][0x228] ;  /* 0x00008a0000047ab9 */ /* 0x000fc40000000800 */
[----:B------:R4:W-:Y:S01]  /*1f450*/  @P6 STG.E desc[UR18][R20.64], R126 ;  /* 0x0000007e14006986 */ /* 0x0009e2000c101912 */
[----:B------:R-:W-:Y:S01]  /*1f460*/  ISETP.LT.AND P6, PT, R16, UR4, !P3 ;  /* 0x0000000410007c0c */ /* 0x000fe2000dfc1270 */
[----:B-1----:R-:W-:Y:S01]  /*1f470*/  IMAD.WIDE R4, R25, 0x4, R18 ;  /* 0x0000000419047825 */ /* 0x002fe200078e0212 */
[----:B------:R-:W-:Y:S01]  /*1f480*/  ISETP.LT.AND P3, PT, R15, UR6, !P3 ;  /* 0x000000060f007c0c */ /* 0x000fe2000df61270 */
[----:B------:R-:W-:Y:S01]  /*1f490*/  ULDC UR4, c[0x0][0x22c] ;  /* 0x00008b0000047ab9 */ /* 0x000fe20000000800 */
[----:B------:R-:W-:Y:S01]  /*1f4a0*/  IADD3 R0, R13, 0x1f, RZ ;  /* 0x0000001f0d007810 */ /* 0x000fe20007ffe0ff */
[----:B--2---:R-:W-:Y:S01]  /*1f4b0*/  IMAD.WIDE R6, R25, 0x4, R84 ;  /* 0x0000000419067825 */ /* 0x004fe200078e0254 */
[----:B------:R-:W-:Y:S01]  /*1f4c0*/  ISETP.LT.AND P4, PT, R14, UR8, !P2 ;  /* 0x000000080e007c0c */ /* 0x000fe2000d781270 */
[----:B------:R-:W-:Y:S01]  /*1f4d0*/  ULDC UR6, c[0x0][0x228] ;  /* 0x00008a0000067ab9 */ /* 0x000fe20000000800 */
[----:B------:R-:W-:Y:S01]  /*1f4e0*/  ISETP.LT.AND P5, PT, R17, UR10, !P2 ;  /* 0x0000000a11007c0c */ /* 0x000fe2000d7a1270 */
[C---:B---3--:R-:W-:Y:S01]  /*1f4f0*/  IMAD.WIDE R8, R25.reuse, 0x4, R86 ;  /* 0x0000000419087825 */ /* 0x048fe200078e0256 */
[----:B------:R1:W-:Y:S01]  /*1f500*/  @P0 STG.E desc[UR18][R4.64], R66 ;  /* 0x0000004204000986 */ /* 0x0003e2000c101912 */
[----:B------:R-:W-:Y:S01]  /*1f510*/  ISETP.GE.AND P0, PT, R0, UR4, PT ;  /* 0x0000000400007c0c */ /* 0x000fe2000bf06270 */
[----:B------:R-:W-:Y:S01]  /*1f520*/  ULDC UR4, c[0x0][0x228] ;  /* 0x00008a0000047ab9 */ /* 0x000fe20000000800 */
[----:B------:R-:W-:Y:S01]  /*1f530*/  VIADD R23, R25, UR28 ;  /* 0x0000001c19177c36 */ /* 0x000fe20008000000 */
[----:B------:R2:W-:Y:S01]  /*1f540*/  @P6 STG.E desc[UR18][R6.64], R162 ;  /* 0x000000a206006986 */ /* 0x0005e2000c101912 */
[----:B------:R-:W-:Y:S01]  /*1f550*/  ULDC UR8, c[0x0][0x228] ;  /* 0x00008a0000087ab9 */ /* 0x000fe20000000800 */
[----:B------:R-:W-:-:S02]  /*1f560*/  ULDC UR10, c[0x0][0x228] ;  /* 0x00008a00000a7ab9 */ /* 0x000fc40000000800 */
[----:B------:R3:W-:Y:S01]  /*1f570*/  @P3 STG.E desc[UR18][R8.64], R34 ;  /* 0x0000002208003986 */ /* 0x0007e2000c101912 */
[----:B------:R-:W-:Y:S01]  /*1f580*/  ISETP.LT.AND P3, PT, R16, UR4, !P2 ;  /* 0x0000000410007c0c */ /* 0x000fe2000d761270 */
[----:B----4-:R-:W-:Y:S01]  /*1f590*/  IMAD.WIDE R10, R23, 0x4, R2 ;  /* 0x00000004170a7825 */ /* 0x010fe200078e0202 */
[----:B------:R-:W-:-:S03]  /*1f5a0*/  ULDC UR4, c[0x0][0x228] ;  /* 0x00008a0000047ab9 */ /* 0x000fc60000000800 */
[----:B------:R-:W-:Y:S01]  /*1f5b0*/  IMAD.WIDE R20, R23, 0x4, R18 ;  /* 0x0000000417147825 */ /* 0x000fe200078e0212 */
[----:B------:R4:W-:Y:S01]  /*1f5c0*/  @P4 STG.E desc[UR18][R10.64], R102 ;  /* 0x000000660a004986 */ /* 0x0009e2000c101912 */
[----:B------:R-:W-:Y:S01]  /*1f5d0*/  ISETP.LT.AND P2, PT, R15, UR4, !P2 ;  /* 0x000000040f007c0c */ /* 0x000fe2000d741270 */
[----:B------:R-:W-:Y:S01]  /*1f5e0*/  ULDC UR4, c[0x0][0x22c] ;  /* 0x00008b0000047ab9 */ /* 0x000fe20000000800 */
[----:B------:R-:W-:Y:S01]  /*1f5f0*/  ISETP.LT.AND P6, PT, R14, UR6, !P1 ;  /* 0x000000060e007c0c */ /* 0x000fe2000cfc1270 */
[----:B------:R4:W-:Y:S01]  /*1f600*/  @P5 STG.E desc[UR18][R20.64], R134 ;  /* 0x0000008614005986 */ /* 0x0009e2000c101912 */
[----:B-1----:R-:W-:Y:S01]  /*1f610*/  IMAD.WIDE R4, R23, 0x4, R84 ;  /* 0x0000000417047825 */ /* 0x002fe200078e0254 */
[----:B------:R-:W-:Y:S01]  /*1f620*/  ISETP.LT.AND P5, PT, R17, UR8, !P1 ;  /* 0x0000000811007c0c */ /* 0x000fe2000cfa1270 */
[----:B------:R-:W-:Y:S01]  /*1f630*/  ULDC UR6, c[0x0][0x228] ;  /* 0x00008a0000067ab9 */ /* 0x000fe20000000800 */
[----:B------:R-:W-:Y:S01]  /*1f640*/  ISETP.LT.AND P4, PT, R16, UR10, !P1 ;  /* 0x0000000a10007c0c */ /* 0x000fe2000cf81270 */
[----:B------:R-:W-:Y:S01]  /*1f650*/  VIADD R25, R23, UR28 ;  /* 0x0000001c17197c36 */ /* 0x000fe20008000000 */
[----:B------:R-:W-:Y:S01]  /*1f660*/  IADD3 R0, R13, 0x20, RZ ;  /* 0x000000200d007810 */ /* 0x000fe20007ffe0ff */
[----:B------:R1:W-:Y:S01]  /*1f670*/  @P3 STG.E desc[UR18][R4.64], R186 ;  /* 0x000000ba04003986 */ /* 0x0003e2000c101912 */
[----:B--2---:R-:W-:Y:S01]  /*1f680*/  IMAD.WIDE R6, R23, 0x4, R86 ;  /* 0x0000000417067825 */ /* 0x004fe200078e0256 */
[----:B------:R-:W-:Y:S01]  /*1f690*/  ULDC UR8, c[0x0][0x228] ;  /* 0x00008a0000087ab9 */ /* 0x000fe20000000800 */
[----:B------:R-:W-:Y:S01]  /*1f6a0*/  ISETP.GE.AND P3, PT, R0, UR4, PT ;  /* 0x0000000400007c0c */ /* 0x000fe2000bf66270 */
[----:B------:R-:W-:Y:S01]  /*1f6b0*/  ULDC UR4, c[0x0][0x228] ;  /* 0x00008a0000047ab9 */ /* 0x000fe20000000800 */
[----:B---3--:R-:W-:Y:S01]  /*1f6c0*/  IMAD.WIDE R8, R25, 0x4, R2 ;  /* 0x0000000419087825 */ /* 0x008fe200078e0202 */
[----:B------:R-:W-:Y:S01]  /*1f6d0*/  ISETP.LT.AND P1, PT, R15, UR4, !P1 ;  /* 0x000000040f007c0c */ /* 0x000fe2000cf21270 */
[----:B------:R-:W-:-:S02]  /*1f6e0*/  ULDC UR10, c[0x0][0x228] ;  /* 0x00008a00000a7ab9 */ /* 0x000fc40000000800 */
[C---:B----4-:R-:W-:Y:S01]  /*1f6f0*/  IMAD.WIDE R10, R25.reuse, 0x4, R18 ;  /* 0x00000004190a7825 */ /* 0x050fe200078e0212 */
[----:B------:R-:W-:Y:S01]  /*1f700*/  @P2 STG.E desc[UR18][R6.64], R166 ;  /* 0x000000a606002986 */ /* 0x000fe2000c101912 */
[----:B------:R-:W-:Y:S02]  /*1f710*/  ULDC UR4, c[0x0][0x22c] ;  /* 0x00008b0000047ab9 */ /* 0x000fe40000000800 */
[----:B------:R-:W-:Y:S01]  /*1f720*/  IMAD.WIDE R20, R25, 0x4, R84 ;  /* 0x0000000419147825 */ /* 0x000fe200078e0254 */
[----:B------:R-:W-:Y:S03]  /*1f730*/  @P6 STG.E desc[UR18][R8.64], R127 ;  /* 0x0000007f08006986 */ /* 0x000fe6000c101912 */
[----:B------:R-:W-:Y:S01]  /*1f740*/  VIADD R0, R13, 0x21 ;  /* 0x000000210d007836 */ /* 0x000fe20000000000 */
[----:B------:R-:W-:Y:S01]  /*1f750*/  @P5 STG.E desc[UR18][R10.64], R67 ;  /* 0x000000430a005986 */ /* 0x000fe2000c101912 */
[----:B------:R-:W-:Y:S01]  /*1f760*/  ISETP.LT.AND P5, PT, R17, UR8, !P0 ;  /* 0x0000000811007c0c */ /* 0x000fe2000c7a1270 */
[----:B-1----:R-:W-:Y:S01]  /*1f770*/  IMAD.WIDE R4, R25, 0x4, R86 ;  /* 0x0000000419047825 */ /* 0x002fe200078e0256 */
[----:B------:R-:W-:Y:S01]  /*1f780*/  ISETP.LT.AND P6, PT, R16, UR10, !P0 ;  /* 0x0000000a10007c0c */ /* 0x000fe2000c7c1270 */
[----:B------:R1:W-:Y:S01]  /*1f790*/  @P4 STG.E desc[UR18][R20.64], R163 ;  /* 0x000000a314004986 */ /* 0x0003e2000c101912 */
        /* <DEDUP_REMOVED lines=42> */
[----:B------:R-:W-:-:S03]  /*1fa40*/  IADD3 R23, R23, UR28, RZ ;  /* 0x0000001c17177c10 */ /* 0x000fc6000fffe0ff */
[----:B------:R4:W-:Y:S01]  /*1fa50*/  @P3 STG.E desc[UR18][R20.64], R36 ;  /* 0x0000002414003986 */ /* 0x0009e2000c101912 */
[----:B------:R-:W-:Y:S02]  /*1fa60*/  ISETP.LT.AND P3, PT, R17, UR4, !P2 ;  /* 0x0000000411007c0c */ /* 0x000fe4000d761270 */
[----:B------:R-:W-:Y:S01]  /*1fa70*/  ISETP.LT.AND P5, PT, R16, UR6, !P2 ;  /* 0x0000000610007c0c */ /* 0x000fe2000d7a1270 */
[----:B-1----:R-:W-:Y:S01]  /*1fa80*/  IMAD.WIDE R4, R23, 0x4, R2 ;  /* 0x0000000417047825 */ /* 0x002fe200078e0202 */
[----:B------:R-:W-:Y:S01]  /*1fa90*/  ISETP.LT.AND P2, PT, R15, UR8, !P2 ;  /* 0x000000080f007c0c */ /* 0x000fe2000d741270 */
[----:B------:R-:W-:Y:S02]  /*1faa0*/  ULDC UR4, c[0x0][0x22c] ;  /* 0x00008b0000047ab9 */ /* 0x000fe40000000800 */
[----:B------:R-:W-:Y:S02]  /*1fab0*/  VIADD R0, R13, 0x24 ;  /* 0x000000240d007836 */ /* 0x000fe40000000000 */
[C---:B--2---:R-:W-:Y:S01]  /*1fac0*/  IMAD.WIDE R6, R23.reuse, 0x4, R18 ;  /* 0x0000000417067825 */ /* 0x044fe200078e0212 */
[----:B------:R1:W-:Y:S01]  /*1fad0*/  @P4 STG.E desc[UR18][R4.64], R104 ;  /* 0x0000006804004986 */ /* 0x0003e2000c101912 */
[----:B------:R-:W-:Y:S01]  /*1fae0*/  ISETP.LT.AND P6, PT, R14, UR10, !P1 ;  /* 0x0000000a0e007c0c */ /* 0x000fe2000cfc1270 */
[----:B------:R-:W-:Y:S01]  /*1faf0*/  ULDC UR6, c[0x0][0x228] ;  /* 0x00008a0000067ab9 */ /* 0x000fe20000000800 */
[----:B---3--:R-:W-:Y:S01]  /*1fb00*/  IMAD.WIDE R8, R23, 0x4, R84 ;  /* 0x0000000417087825 */ /* 0x008fe200078e0254 */
[----:B------:R-:W-:Y:S01]  /*1fb10*/  ISETP.GE.AND P4, PT, R0, UR4, PT ;  /* 0x0000000400007c0c */ /* 0x000fe2000bf86270 */
[----:B------:R-:W-:-:S02]  /*1fb20*/  ULDC UR4, c[0x0][0x228] ;  /* 0x00008a0000047ab9 */ /* 0x000fc40000000800 */
[----:B----4-:R-:W-:Y:S01]  /*1fb30*/  IMAD.WIDE R10, R23, 0x4, R86 ;  /* 0x00000004170a7825 */ /* 0x010fe200078e0256 */
[----:B------:R2:W-:Y:S01]  /*1fb40*/  @P3 STG.E desc[UR18][R6.64], R136 ;  /* 0x0000008806003986 */ /* 0x0005e2000c101912 */
[----:B------:R-:W-:Y:S01]  /*1fb50*/  ISETP.LT.AND P3, PT, R17, UR4, !P1 ;  /* 0x0000000411007c0c */ /* 0x000fe2000cf61270 */
[----:B------:R-:W-:Y:S01]  /*1fb60*/  ULDC UR4, c[0x0][0x228] ;  /* 0x00008a0000047ab9 */ /* 0x000fe20000000800 */
[----:B------:R-:W-:Y:S01]  /*1fb70*/  VIADD R25, R23, UR28 ;  /* 0x0000001c17197c36 */ /* 0x000fe20008000000 */
[----:B------:R3:W-:Y:S01]  /*1fb80*/  @P5 STG.E desc[UR18][R8.64], R188 ;  /* 0x000000bc08005986 */ /* 0x0007e2000c101912 */
[----:B------:R-:W-:Y:S01]  /*1fb90*/  ULDC UR8, c[0x0][0x228] ;  /* 0x00008a0000087ab9 */ /* 0x000fe20000000800 */
[----:B------:R-:W-:Y:S02]  /*1fba0*/  ULDC UR10, c[0x0][0x228] ;  /* 0x00008a00000a7ab9 */ /* 0x000fe40000000800 */
[----:B------:R4:W-:Y:S01]  /*1fbb0*/  @P2 STG.E desc[UR18][R10.64], R196 ;  /* 0x000000c40a002986 */ /* 0x0009e2000c101912 */
[----:B------:R-:W-:Y:S01]  /*1fbc0*/  ISETP.LT.AND P2, PT, R16, UR4, !P1 ;  /* 0x0000000410007c0c */ /* 0x000fe2000cf41270 */
[----:B------:R-:W-:Y:S01]  /*1fbd0*/  IMAD.WIDE R20, R25, 0x4, R2 ;  /* 0x0000000419147825 */ /* 0x000fe200078e0202 */
[----:B------:R-:W-:Y:S01]  /*1fbe0*/  ISETP.LT.AND P1, PT, R15, UR6, !P1 ;  /* 0x000000060f007c0c */ /* 0x000fe2000cf21270 */
[----:B------:R-:W-:-:S02]  /*1fbf0*/  ULDC UR4, c[0x0][0x22c] ;  /* 0x00008b0000047ab9 */ /* 0x000fc40000000800 */
[----:B-1----:R-:W-:Y:S01]  /*1fc00*/  IMAD.WIDE R4, R25, 0x4, R18 ;  /* 0x0000000419047825 */ /* 0x002fe200078e0212 */
[----:B------:R-:W-:Y:S01]  /*1fc10*/  IADD3 R0, R13, 0x25, RZ ;  /* 0x000000250d007810 */ /* 0x000fe20007ffe0ff */
[----:B------:R1:W-:Y:S01]  /*1fc20*/  @P6 STG.E desc[UR18][R20.64], R157 ;  /* 0x0000009d14006986 */ /* 0x0003e2000c101912 */
[----:B------:R-:W-:Y:S01]  /*1fc30*/  ISETP.LT.AND P5, PT, R14, UR8, !P0 ;  /* 0x000000080e007c0c */ /* 0x000fe2000c7a1270 */
[----:B--2---:R-:W-:Y:S01]  /*1fc40*/  IMAD.WIDE R6, R25, 0x4, R84 ;  /* 0x0000000419067825 */ /* 0x004fe200078e0254 */
[----:B------:R-:W-:Y:S01]  /*1fc50*/  ISETP.LT.AND P6, PT, R17, UR10, !P0 ;  /* 0x0000000a11007c0c */ /* 0x000fe2000c7c1270 */
[----:B------:R2:W-:Y:S02]  /*1fc60*/  @P3 STG.E desc[UR18][R4.64], R69 ;  /* 0x0000004504003986 */ /* 0x0005e4000c101912 */
[C---:B---3--:R-:W-:Y:S01]  /*1fc70*/  IMAD.WIDE R8, R25.reuse, 0x4, R86 ;  /* 0x0000000419087825 */ /* 0x048fe200078e0256 */
[----:B------:R-:W-:Y:S01]  /*1fc80*/  ISETP.GE.AND P3, PT, R0, UR4, PT ;  /* 0x0000000400007c0c */ /* 0x000fe2000bf66270 */
[----:B------:R3:W-:Y:S01]  /*1fc90*/  @P2 STG.E desc[UR18][R6.64], R193 ;  /* 0x000000c106002986 */ /* 0x0007e2000c101912 */
[----:B------:R-:W-:Y:S01]  /*1fca0*/  ULDC UR4, c[0x0][0x228] ;  /* 0x00008a0000047ab9 */ /* 0x000fe20000000800 */
[----:B------:R-:W-:Y:S01]  /*1fcb0*/  VIADD R23, R25, UR28 ;  /* 0x0000001c19177c36 */ /* 0x000fe20008000000 */
[----:B------:R-:W-:Y:S01]  /*1fcc0*/  ULDC UR6, c[0x0][0x228] ;  /* 0x00008a0000067ab9 */ /* 0x000fe20000000800 */
[----:B------:R3:W-:Y:S01]  /*1fcd0*/  @P1 STG.E desc[UR18][R8.64], R37 ;  /* 0x0000002508001986 */ /* 0x0007e2000c101912 */
[----:B------:R-:W-:Y:S01]  /*1fce0*/  ISETP.LT.AND P1, PT, R16, UR4, !P0 ;  /* 0x0000000410007c0c */ /* 0x000fe2000c721270 */
[----:B------:R-:W-:Y:S01]  /*1fcf0*/  ULDC UR4, c[0x0][0x228] ;  /* 0x00008a0000047ab9 */ /* 0x000fe20000000800 */
[----:B----4-:R-:W-:Y:S01]  /*1fd00*/  IMAD.WIDE R10, R23, 0x4, R2 ;  /* 0x00000004170a7825 */ /* 0x010fe200078e0202 */
[----:B------:R-:W-:Y:S01]  /*1fd10*/  ISETP.LT.AND P0, PT, R15, UR4, !P0 ;  /* 0x000000040f007c0c */ /* 0x000fe2000c701270 */
[----:B------:R-:W-:Y:S01]  /*1fd20*/  ULDC UR8, c[0x0][0x228] ;  /* 0x00008a0000087ab9 */ /* 0x000fe20000000800 */
[----:B------:R-:W-:Y:S01]  /*1fd30*/  ULDC UR10, c[0x0][0x228] ;  /* 0x00008a00000a7ab9 */ /* 0x000fe20000000800 */
[----:B-1----:R-:W-:Y:S01]  /*1fd40*/  IMAD.WIDE R20, R23, 0x4, R18 ;  /* 0x0000000417147825 */ /* 0x002fe200078e0212 */
[----:B------:R1:W-:Y:S01]  /*1fd50*/  @P5 STG.E desc[UR18][R10.64], R105 ;  /* 0x000000690a005986 */ /* 0x0003e2000c101912 */
[----:B------:R-:W-:Y:S01]  /*1fd60*/  ISETP.LT.AND P5, PT, R17, UR8, !P4 ;  /* 0x0000000811007c0c */ /* 0x000fe2000e7a1270 */
[----:B------:R-:W-:Y:S01]  /*1fd70*/  ULDC UR4, c[0x0][0x22c] ;  /* 0x00008b0000047ab9 */ /* 0x000fe20000000800 */
[----:B--2---:R-:W-:Y:S01]  /*1fd80*/  IMAD.WIDE R4, R23, 0x4, R84 ;  /* 0x0000000417047825 */ /* 0x004fe200078e0254 */
[----:B------:R2:W-:Y:S01]  /*1fd90*/  @P6 STG.E desc[UR18][R20.64], R137 ;  /* 0x0000008914006986 */ /* 0x0005e2000c101912 */
[----:B------:R-:W-:Y:S01]  /*1fda0*/  ISETP.LT.AND P6, PT, R14, UR6, !P4 ;  /* 0x000000060e007c0c */ /* 0x000fe2000e7c1270 */
[----:B------:R-:W-:Y:S01]  /*1fdb0*/  ULDC UR6, c[0x0][0x228] ;  /* 0x00008a0000067ab9 */ /* 0x000fe20000000800 */
[----:B------:R-:W-:Y:S01]  /*1fdc0*/  IADD3 R0, R13, 0x26, RZ ;  /* 0x000000260d007810 */ /* 0x000fe20007ffe0ff */
[C---:B---3--:R-:W-:Y:S01]  /*1fdd0*/  IMAD.WIDE R6, R23.reuse, 0x4, R86 ;  /* 0x0000000417067825 */ /* 0x048fe200078e0256 */
[----:B------:R-:W-:Y:S01]  /*1fde0*/  ISETP.LT.AND P2, PT, R16, UR10, !P4 ;  /* 0x0000000a10007c0c */ /* 0x000fe2000e741270 */
[----:B------:R3:W-:Y:S01]  /*1fdf0*/  @P1 STG.E desc[UR18][R4.64], R189 ;  /* 0x000000bd04001986 */ /* 0x0007e2000c101912 */
[----:B------:R-:W-:Y:S01]  /*1fe00*/  ISETP.GE.AND P1, PT, R0, UR4, PT ;  /* 0x0000000400007c0c */ /* 0x000fe2000bf26270 */
[----:B------:R-:W-:Y:S01]  /*1fe10*/  VIADD R25, R23, UR28 ;  /* 0x0000001c17197c36 */ /* 0x000fe20008000000 */
[----:B------:R-:W-:Y:S01]  /*1fe20*/  ULDC UR4, c[0x0][0x228] ;  /* 0x00008a0000047ab9 */ /* 0x000fe20000000800 */
[----:B------:R-:W-:Y:S01]  /*1fe30*/  @P0 STG.E desc[UR18][R6.64], R197 ;  /* 0x000000c506000986 */ /* 0x000fe2000c101912 */
[----:B------:R-:W-:Y:S01]  /*1fe40*/  ISETP.LT.AND P0, PT, R15, UR4, !P4 ;  /* 0x000000040f007c0c */ /* 0x000fe2000e701270 */
[----:B------:R-:W-:Y:S01]  /*1fe50*/  IMAD.WIDE R8, R25, 0x4, R2 ;  /* 0x0000000419087825 */ /* 0x000fe200078e0202 */
[----:B------:R-:W-:Y:S01]  /*1fe60*/  ULDC UR8, c[0x0][0x228] ;  /* 0x00008a0000087ab9 */ /* 0x000fe20000000800 */
[----:B------:R-:W-:-:S02]  /*1fe70*/  ULDC UR10, c[0x0][0x228] ;  /* 0x00008a00000a7ab9 */ /* 0x000fc40000000800 */
[C---:B-1----:R-:W-:Y:S01]  /*1fe80*/  IMAD.WIDE R10, R25.reuse, 0x4, R18 ;  /* 0x00000004190a7825 */ /* 0x042fe200078e0212 */
[----:B------:R-:W-:Y:S03]  /*1fe90*/  @P6 STG.E desc[UR18][R8.64], R158 ;  /* 0x0000009e08006986 */ /* 0x000fe6000c101912 */
[----:B--2---:R-:W-:Y:S01]  /*1fea0*/  IMAD.WIDE R20, R25, 0x4, R84 ;  /* 0x0000000419147825 */ /* 0x004fe200078e0254 */
[----:B------:R-:W-:Y:S01]  /*1feb0*/  @P5 STG.E desc[UR18][R10.64], R70 ;  /* 0x000000460a005986 */ /* 0x000fe2000c101912 */
[----:B------:R-:W-:Y:S01]  /*1fec0*/  ISETP.LT.AND P4, PT, R14, UR6, !P3 ;  /* 0x000000060e007c0c */ /* 0x000fe2000df81270 */
[----:B------:R-:W-:Y:S01]  /*1fed0*/  ULDC UR4, c[0x0][0x22c] ;  /* 0x00008b0000047ab9 */ /* 0x000fe20000000800 */
[----:B------:R-:W-:Y:S01]  /*1fee0*/  VIADD R0, R13, 0x27 ;  /* 0x000000270d007836 */ /* 0x000fe20000000000 */
[----:B------:R-:W-:Y:S01]  /*1fef0*/  ISETP.LT.AND P5, PT, R17, UR8, !P3 ;  /* 0x0000000811007c0c */ /* 0x000fe2000dfa1270 */
[----:B------:R1:W-:Y:S01]  /*1ff00*/  @P2 STG.E desc[UR18][R20.64], R194 ;  /* 0x000000c214002986 */ /* 0x0003e2000c101912 */
[----:B------:R-:W-:Y:S01]  /*1ff10*/  ISETP.LT.AND P6, PT, R16, UR10, !P3 ;  /* 0x0000000a10007c0c */ /* 0x000fe2000dfc1270 */
[----:B---3--:R-:W-:Y:S01]  /*1ff20*/  IMAD.WIDE R4, R25, 0x4, R86 ;  /* 0x0000000419047825 */ /* 0x008fe200078e0256 */
[----:B------:R-:W-:Y:S01]  /*1ff30*/  ISETP.GE.AND P2, PT, R0, UR4, PT ;  /* 0x0000000400007c0c */ /* 0x000fe2000bf46270 */
[----:B------:R-:W-:Y:S01]  /*1ff40*/  ULDC UR4, c[0x0][0x22c] ;  /* 0x00008b0000047ab9 */ /* 0x000fe20000000800 */
[----:B------:R-:W-:Y:S01]  /*1ff50*/  IADD3 R0, R13, 0x28, RZ ;  /* 0x000000280d007810 */ /* 0x000fe20007ffe0ff */
[----:B------:R-:W-:Y:S01]  /*1ff60*/  ULDC UR6, c[0x0][0x228] ;  /* 0x00008a0000067ab9 */ /* 0x000fe20000000800 */
[----:B------:R2:W-:Y:S01]  /*1ff70*/  @P0 STG.E desc[UR18][R4.64], R38 ;  /* 0x0000002604000986 */ /* 0x0005e2000c101912 */
[----:B------:R-:W-:Y:S01]  /*1ff80*/  ULDC UR8, c[0x0][0x228] ;  /* 0x00008a0000087ab9 */ /* 0x000fe20000000800 */
[----:B-1----:R-:W-:Y:S01]  /*1ff90*/  VIADD R21, R25, UR28 ;  /* 0x0000001c19157c36 */ /* 0x002fe20008000000 */
[----:B------:R-:W-:Y:S01]  /*1ffa0*/  ISETP.GE.AND P0, PT, R0, UR4, PT ;  /* 0x0000000400007c0c */ /* 0x000fe2000bf06270 */
[----:B------:R-:W-:Y:S01]  /*1ffb0*/  ULDC UR4, c[0x0][0x228] ;  /* 0x00008a0000047ab9 */ /* 0x000fe20000000800 */
[----:B------:R-:W-:Y:S01]  /*1ffc0*/  ULDC UR10, c[0x0][0x228] ;  /* 0x00008a00000a7ab9 */ /* 0x000fe20000000800 */
[----:B------:R-:W-:Y:S01]  /*1ffd0*/  IMAD.WIDE R6, R21, 0x4, R2 ;  /* 0x0000000415067825 */ /* 0x000fe200078e0202 */
[----:B------:R-:W-:Y:S01]  /*1ffe0*/  ISETP.LT.AND P3, PT, R15, UR4, !P3 ;  /* 0x000000040f007c0c */ /* 0x000fe2000df61270 */
[----:B------:R-:W-:-:S02]  /*1fff0*/  ULDC UR4, c[0x0][0x228] ;  /* 0x00008a0000047ab9 */ /* 0x000fc40000000800 */
[C---:B------:R-:W-:Y:S01]  /*20000*/  IMAD.WIDE R8, R21.reuse, 0x4, R18 ;  /* 0x0000000415087825 */ /* 0x040fe200078e0212 */
[----:B------:R1:W-:Y:S03]  /*20010*/  @P4 STG.E desc[UR18][R6.64], R106 ;  /* 0x0000006a06004986 */ /* 0x0003e6000c101912 */
[----:B------:R-:W-:Y:S01]  /*20020*/  IMAD.WIDE R10, R21, 0x4, R84 ;  /* 0x00000004150a7825 */ /* 0x000fe200078e0254 */
[----:B------:R3:W-:Y:S01]  /*20030*/  @P5 STG.E desc[UR18][R8.64], R138 ;  /* 0x0000008a08005986 */ /* 0x0007e2000c101912 */
[----:B------:R-:W-:Y:S01]  /*20040*/  ISETP.LT.AND P4, PT, R14, UR4, !P1 ;  /* 0x000000040e007c0c */ /* 0x000fe2000cf81270 */
[----:B------:R-:W-:Y:S02]  /*20050*/  ULDC UR4, c[0x0][0x228] ;  /* 0x00008a0000047ab9 */ /* 0x000fe40000000800 */
        /* <DEDUP_REMOVED lines=8> */
[----:B------:R-:W-:-:S02]  /*200e0*/  VIADD R0, R13, 0x29 ;  /* 0x000000290d007836 */ /* 0x000fc40000000000 */
[C---:B-1----:R-:W-:Y:S01]  /*200f0*/  IMAD.WIDE R6, R23.reuse, 0x4, R2 ;  /* 0x0000000417067825 */ /* 0x042fe200078e0202 */
[----:B------:R1:W-:Y:S01]  /*20100*/  @P3 STG.E desc[UR18][R4.64], R198 ;  /* 0x000000c604003986 */ /* 0x0003e2000c101912 */
[----:B------:R-:W-:Y:S02]  /*20110*/  ULDC UR8, c[0x0][0x228] ;  /* 0x00008a0000087ab9 */ /* 0x000fe40000000800 */
        /* <DEDUP_REMOVED lines=25> */
[C---:B----4-:R-:W-:Y:S01]  /*202b0*/  IMAD.WIDE R10, R23.reuse, 0x4, R86 ;  /* 0x00000004170a7825 */ /* 0x050fe200078e0256 */
[----:B------:R2:W-:Y:S01]  /*202c0*/  @P1 STG.E desc[UR18][R6.64], R139 ;  /* 0x0000008b06001986 */ /* 0x0005e2000c101912 */
[----:B------:R-:W-:Y:S01]  /*202d0*/  ULDC UR4, c[0x0][0x228] ;  /* 0x00008a0000047ab9 */ /* 0x000fe20000000800 */
[----:B------:R-:W-:Y:S02]  /*202e0*/  ULDC UR10, c[0x0][0x228] ;  /* 0x00008a00000a7ab9 */ /* 0x000fe40000000800 */
[----:B------:R3:W-:Y:S01]  /*202f0*/  @P5 STG.E desc[UR18][R8.64], R191 ;  /* 0x000000bf08005986 */ /* 0x0007e2000c101912 */
[----:B------:R-:W-:-:S03]  /*20300*/  VIADD R25, R23, UR28 ;  /* 0x0000001c17197c36 */ /* 0x000fc60008000000 */
[----:B------:R4:W-:Y:S01]  /*20310*/  @P2 STG.E desc[UR18][R10.64], R199 ;  /* 0x000000c70a002986 */ /* 0x0009e2000c101912 */
[----:B------:R-:W-:Y:S01]  /*20320*/  ISETP.LT.AND P2, PT, R17, UR4, !P0 ;  /* 0x0000000411007c0c */ /* 0x000fe2000c741270 */
[----:B------:R-:W-:Y:S02]  /*20330*/  ULDC UR4, c[0x0][0x228] ;  /* 0x00008a0000047ab9 */ /* 0x000fe40000000800 */
[----:B------:R-:W-:Y:S01]  /*20340*/  ISETP.LT.AND P1, PT, R16, UR4, !P0 ;  /* 0x0000000410007c0c */ /* 0x000fe2000c721270 */
[----:B------:R-:W-:Y:S01]  /*20350*/  IMAD.WIDE R20, R25, 0x4, R2 ;  /* 0x0000000419147825 */ /* 0x000fe200078e0202 */
[----:B------:R-:W-:Y:S01]  /*20360*/  ISETP.LT.AND P0, PT, R15, UR6, !P0 ;  /* 0x000000060f007c0c */ /* 0x000fe2000c701270 */
[----:B------:R-:W-:Y:S01]  /*20370*/  ULDC UR4, c[0x0][0x22c] ;  /* 0x00008b0000047ab9 */ /* 0x000fe20000000800 */
[----:B------:R-:W-:Y:S01]  /*20380*/  IADD3 R0, R13, 0x2b, RZ ;  /* 0x0000002b0d007810 */ /* 0x000fe20007ffe0ff */
[C---:B-1----:R-:W-:Y:S01]  /*20390*/  IMAD.WIDE R4, R25.reuse, 0x4, R18 ;  /* 0x0000000419047825 */ /* 0x042fe200078e0212 */
[----:B------:R1:W-:Y:S01]  /*203a0*/  @P6 STG.E desc[UR18][R20.64], R168 ;  /* 0x000000a814006986 */ /* 0x0003e2000c101912 */
[----:B------:R-:W-:Y:S01]  /*203b0*/  ISETP.LT.AND P5, PT, R14, UR8, !P3 ;  /* 0x000000080e007c0c */ /* 0x000fe2000dfa1270 */
[----:B------:R-:W-:Y:S01]  /*203c0*/  ULDC UR6, c[0x0][0x228] ;  /* 0x00008a0000067ab9 */ /* 0x000fe20000000800 */
        /* <DEDUP_REMOVED lines=11> */
[----:B----4-:R-:W-:Y:S01]  /*20480*/  IMAD.WIDE R10, R23, 0x4, R2 ;  /* 0x00000004170a7825 */ /* 0x010fe200078e0202 */
[----:B------:R-:W-:Y:S01]  /*20490*/  ULDC UR4, c[0x0][0x228] ;  /* 0x00008a0000047ab9 */ /* 0x000fe20000000800 */
[----:B------:R-:W-:Y:S01]  /*204a0*/  ULDC UR10, c[0x0][0x228] ;  /* 0x00008a00000a7ab9 */ /* 0x000fe20000000800 */
[----:B------:R-:W-:Y:S01]  /*204b0*/  ISETP.LT.AND P3, PT, R15, UR4, !P3 ;  /* 0x000000040f007c0c */ /* 0x000fe2000df61270 */
[----:B-1----:R-:W-:Y:S01]  /*204c0*/  IMAD.WIDE R20, R23, 0x4, R18 ;  /* 0x0000000417147825 */ /* 0x002fe200078e0212 */
[----:B------:R1:W-:Y:S01]  /*204d0*/  @P5 STG.E desc[UR18][R10.64], R140 ;  /* 0x0000008c0a005986 */ /* 0x0003e2000c101912 */
[----:B------:R-:W-:Y:S01]  /*204e0*/  IADD3 R0, R13, 0x2c, RZ ;  /* 0x0000002c0d007810 */ /* 0x000fe20007ffe0ff */
[----:B------:R-:W-:Y:S01]  /*204f0*/  ULDC UR4, c[0x0][0x22c] ;  /* 0x00008b0000047ab9 */ /* 0x000fe20000000800 */
[----:B--2---:R-:W-:Y:S01]  /*20500*/  IMAD.WIDE R4, R23, 0x4, R84 ;  /* 0x0000000417047825 */ /* 0x004fe200078e0254 */
[----:B------:R2:W-:Y:S01]  /*20510*/  @P6 STG.E desc[UR18][R20.64], R108 ;  /* 0x0000006c14006986 */ /* 0x0005e2000c101912 */
[----:B------:R-:W-:Y:S01]  /*20520*/  ISETP.LT.AND P6, PT, R14, UR6, !P4 ;  /* 0x000000060e007c0c */ /* 0x000fe2000e7c1270 */
[----:B------:R-:W-:Y:S01]  /*20530*/  ULDC UR6, c[0x0][0x228] ;  /* 0x00008a0000067ab9 */ /* 0x000fe20000000800 */
[----:B------:R-:W-:Y:S01]  /*20540*/  ISETP.LT.AND P5, PT, R17, UR8, !P4 ;  /* 0x0000000811007c0c */ /* 0x000fe2000e7a1270 */
[C---:B---3--:R-:W-:Y:S01]  /*20550*/  IMAD.WIDE R6, R23.reuse, 0x4, R86 ;  /* 0x0000000417067825 */ /* 0x048fe200078e0256 */
[----:B------:R-:W-:Y:S01]  /*20560*/  ISETP.LT.AND P1, PT, R16, UR10, !P4 ;  /* 0x0000000a10007c0c */ /* 0x000fe2000e721270 */
[----:B------:R3:W-:Y:S02]  /*20570*/  @P0 STG.E desc[UR18][R4.64], R200 ;  /* 0x000000c804000986 */ /* 0x0007e4000c101912 */
[----:B------:R-:W-:Y:S01]  /*20580*/  VIADD R25, R23, UR28 ;  /* 0x0000001c17197c36 */ /* 0x000fe20008000000 */
[----:B------:R-:W-:Y:S01]  /*20590*/  ISETP.GE.AND P0, PT, R0, UR4, PT ;  /* 0x0000000400007c0c */ /* 0x000fe2000bf06270 */
[----:B------:R-:W-:Y:S01]  /*205a0*/  ULDC UR4, c[0x0][0x228] ;  /* 0x00008a0000047ab9 */ /* 0x000fe20000000800 */
[----:B------:R4:W-:Y:S01]  /*205b0*/  @P3 STG.E desc[UR18][R6.64], R204 ;  /* 0x000000cc06003986 */ /* 0x0009e2000c101912 */
[----:B------:R-:W-:Y:S01]  /*205c0*/  IMAD.WIDE R8, R25, 0x4, R2 ;  /* 0x0000000419087825 */ /* 0x000fe200078e0202 */
[----:B------:R-:W-:Y:S01]  /*205d0*/  ISETP.LT.AND P3, PT, R15, UR4, !P4 ;  /* 0x000000040f007c0c */ /* 0x000fe2000e761270 */
[----:B------:R-:W-:Y:S01]  /*205e0*/  ULDC UR8, c[0x0][0x228] ;  /* 0x00008a0000087ab9 */ /* 0x000fe20000000800 */
[----:B------:R-:W-:Y:S01]  /*205f0*/  ULDC UR10, c[0x0][0x228] ;  /* 0x00008a00000a7ab9 */ /* 0x000fe20000000800 */
[C---:B-1----:R-:W-:Y:S01]  /*20600*/  IMAD.WIDE R10, R25.reuse, 0x4, R18 ;  /* 0x00000004190a7825 */ /* 0x042fe200078e0212 */
[----:B------:R1:W-:Y:S01]  /*20610*/  @P6 STG.E desc[UR18][R8.64], R169 ;  /* 0x000000a908006986 */ /* 0x0003e2000c101912 */
[----:B------:R-:W-:Y:S01]  /*20620*/  ISETP.LT.AND P6, PT, R14, UR6, !P2 ;  /* 0x000000060e007c0c */ /* 0x000fe2000d7c1270 */
[----:B------:R-:W-:Y:S01]  /*20630*/  ULDC UR4, c[0x0][0x22c] ;  /* 0x00008b0000047ab9 */ /* 0x000fe20000000800 */
[----:B--2---:R-:W-:Y:S01]  /*20640*/  IMAD.WIDE R20, R25, 0x4, R84 ;  /* 0x0000000419147825 */ /* 0x004fe200078e0254 */
[----:B------:R-:W-:-:S03]  /*20650*/  ISETP.LT.AND P4, PT, R17, UR8, !P2 ;  /* 0x0000000811007c0c */ /* 0x000fc6000d781270 */
[----:B------:R-:W-:Y:S01]  /*20660*/  VIADD R0, R13, 0x2d ;  /* 0x0000002d0d007836 */ /* 0x000fe20000000000 */
[----:B------:R2:W-:Y:S01]  /*20670*/  @P5 STG.E desc[UR18][R10.64], R73 ;  /* 0x000000490a005986 */ /* 0x0005e2000c101912 */
[C---:B---3--:R-:W-:Y:S01]  /*20680*/  IMAD.WIDE R4, R25.reuse, 0x4, R86 ;  /* 0x0000000419047825 */ /* 0x048fe200078e0256 */
[----:B------:R-:W-:Y:S01]  /*20690*/  ISETP.LT.AND P5, PT, R16, UR10, !P2 ;  /* 0x0000000a10007c0c */ /* 0x000fe2000d7a1270 */
[----:B------:R-:W-:Y:S01]  /*206a0*/  ULDC UR6, c[0x0][0x228] ;  /* 0x00008a0000067ab9 */ /* 0x000fe20000000800 */
[----:B------:R-:W-:Y:S01]  /*206b0*/  @P1 STG.E desc[UR18][R20.64], R217 ;  /* 0x000000d914001986 */ /* 0x000fe2000c101912 */
[----:B------:R-:W-:Y:S01]  /*206c0*/  VIADD R25, R25, UR28 ;  /* 0x0000001c19197c36 */ /* 0x000fe20008000000 */
[----:B------:R-:W-:Y:S01]  /*206d0*/  ISETP.GE.AND P1, PT, R0, UR4, PT ;  /* 0x0000000400007c0c */ /* 0x000fe2000bf26270 */
[----:B------:R-:W-:Y:S01]  /*206e0*/  ULDC UR4, c[0x0][0x22c] ;  /* 0x00008b0000047ab9 */ /* 0x000fe20000000800 */
[----:B------:R-:W-:Y:S01]  /*206f0*/  IADD3 R0, R13, 0x2e, RZ ;  /* 0x0000002e0d007810 */ /* 0x000fe20007ffe0ff */
[----:B------:R3:W-:Y:S01]  /*20700*/  @P3 STG.E desc[UR18][R4.64], R41 ;  /* 0x0000002904003986 */ /* 0x0007e2000c101912 */
[C---:B----4-:R-:W-:Y:S01]  /*20710*/  IMAD.WIDE R6, R25.reuse, 0x4, R2 ;  /* 0x0000000419067825 */ /* 0x050fe200078e0202 */
[----:B------:R-:W-:Y:S01]  /*20720*/  ULDC UR8, c[0x0][0x228] ;  /* 0x00008a0000087ab9 */ /* 0x000fe20000000800 */
[----:B------:R-:W-:Y:S01]  /*20730*/  ISETP.GE.AND P3, PT, R0, UR4, PT ;  /* 0x0000000400007c0c */ /* 0x000fe2000bf66270 */
[----:B------:R-:W-:Y:S01]  /*20740*/  ULDC UR4, c[0x0][0x228] ;  /* 0x00008a0000047ab9 */ /* 0x000fe20000000800 */
[----:B-1----:R-:W-:Y:S01]  /*20750*/  IMAD.WIDE R8, R25, 0x4, R18 ;  /* 0x0000000419087825 */ /* 0x002fe200078e0212 */
[----:B------:R-:W-:Y:S01]  /*20760*/  ISETP.LT.AND P2, PT, R15, UR4, !P2 ;  /* 0x000000040f007c0c */ /* 0x000fe2000d741270 */
[----:B------:R1:W-:Y:S01]  /*20770*/  @P6 STG.E desc[UR18][R6.64], R141 ;  /* 0x0000008d06006986 */ /* 0x0003e2000c101912 */
[----:B------:R-:W-:Y:S01]  /*20780*/  ULDC UR4, c[0x0][0x228] ;  /* 0x00008a0000047ab9 */ /* 0x000fe20000000800 */
[C---:B--2---:R-:W-:Y:S01]  /*20790*/  IMAD.WIDE R10, R25.reuse, 0x4, R84 ;  /* 0x00000004190a7825 */ /* 0x044fe200078e0254 */
[----:B------:R-:W-:Y:S01]  /*207a0*/  ULDC UR10, c[0x0][0x228] ;  /* 0x00008a00000a7ab9 */ /* 0x000fe20000000800 */
[----:B------:R2:W-:Y:S01]  /*207b0*/  @P4 STG.E desc[UR18][R8.64], R109 ;  /* 0x0000006d08004986 */ /* 0x0005e2000c101912 */
[----:B------:R-:W-:Y:S01]  /*207c0*/  ISETP.LT.AND P4, PT, R14, UR4, !P0 ;  /* 0x000000040e007c0c */ /* 0x000fe2000c781270 */
[----:B---3--:R-:W-:Y:S01]  /*207d0*/  IMAD.WIDE R4, R25, 0x4, R86 ;  /* 0x0000000419047825 */ /* 0x008fe200078e0256 */
[----:B------:R-:W-:Y:S01]  /*207e0*/  ISETP.LT.AND P6, PT, R17, UR6, !P0 ;  /* 0x0000000611007c0c */ /* 0x000fe2000c7c1270 */
[----:B------:R3:W-:Y:S01]  /*207f0*/  @P5 STG.E desc[UR18][R10.64], R201 ;  /* 0x000000c90a005986 */ /* 0x0007e2000c101912 */
[----:B------:R-:W-:Y:S01]  /*20800*/  ISETP.LT.AND P5, PT, R16, UR8, !P0 ;  /* 0x0000000810007c0c */ /* 0x000fe2000c7a1270 */
[----:B------:R-:W-:Y:S01]  /*20810*/  VIADD R25, R25, UR28 ;  /* 0x0000001c19197c36 */ /* 0x000fe20008000000 */
[----:B------:R-:W-:Y:S01]  /*20820*/  ISETP.LT.AND P0, PT, R15, UR10, !P0 ;  /* 0x0000000a0f007c0c */ /* 0x000fe2000c701270 */
[----:B------:R-:W-:Y:S01]  /*20830*/  VIADD R0, R13, 0x2f ;  /* 0x0000002f0d007836 */ /* 0x000fe20000000000 */
[----:B------:R-:W-:Y:S01]  /*20840*/  ULDC UR4, c[0x0][0x22c] ;  /* 0x00008b0000047ab9 */ /* 0x000fe20000000800 */
[C---:B-1----:R-:W-:Y:S01]  /*20850*/  IMAD.WIDE R6, R25.reuse, 0x4, R2 ;  /* 0x0000000419067825 */ /* 0x042fe200078e0202 */
[----:B------:R1:W-:Y:S01]  /*20860*/  @P2 STG.E desc[UR18][R4.64], R205 ;  /* 0x000000cd04002986 */ /* 0x0003e2000c101912 */
[----:B------:R-:W-:Y:S01]  /*20870*/  ULDC UR6, c[0x0][0x228] ;  /* 0x00008a0000067ab9 */ /* 0x000fe20000000800 */
[----:B------:R-:W-:Y:S01]  /*20880*/  ULDC UR8, c[0x0][0x228] ;  /* 0x00008a0000087ab9 */ /* 0x000fe20000000800 */
[----:B--2---:R-:W-:Y:S01]  /*20890*/  IMAD.WIDE R8, R25, 0x4, R18 ;  /* 0x0000000419087825 */ /* 0x004fe200078e0212 */
[----:B------:R-:W-:-:S03]  /*208a0*/  ISETP.GE.AND P2, PT, R0, UR4, PT ;  /* 0x0000000400007c0c */ /* 0x000fc6000bf46270 */
[C---:B---3--:R-:W-:Y:S01]  /*208b0*/  IMAD.WIDE R10, R25.reuse, 0x4, R84 ;  /* 0x00000004190a7825 */ /* 0x048fe200078e0254 */
[----:B------:R2:W-:Y:S01]  /*208c0*/  @P4 STG.E desc[UR18][R6.64], R170 ;  /* 0x000000aa06004986 */ /* 0x0005e2000c101912 */
[----:B------:R-:W-:Y:S01]  /*208d0*/  ULDC UR4, c[0x0][0x228] ;  /* 0x00008a0000047ab9 */ /* 0x000fe20000000800 */
[----:B------:R-:W-:Y:S01]  /*208e0*/  ULDC UR10, c[0x0][0x228] ;  /* 0x00008a00000a7ab9 */ /* 0x000fe20000000800 */
[----:B------:R-:W-:Y:S01]  /*208f0*/  IMAD.WIDE R20, R25, 0x4, R86 ;  /* 0x0000000419147825 */ /* 0x000fe200078e0256 */
[----:B------:R3:W-:Y:S04]  /*20900*/  @P6 STG.E desc[UR18][R8.64], R74 ;  /* 0x0000004a08006986 */ /* 0x0007e8000c101912 */
[----:B------:R4:W-:Y:S01]  /*20910*/  @P5 STG.E desc[UR18][R10.64], R218 ;  /* 0x000000da0a005986 */ /* 0x0009e2000c101912 */
[----:B------:R-:W-:Y:S01]  /*20920*/  ISETP.LT.AND P5, PT, R14, UR4, !P1 ;  /* 0x000000040e007c0c */ /* 0x000fe2000cfa1270 */
[----:B------:R-:W-:-:S02]  /*20930*/  ULDC UR4, c[0x0][0x228] ;  /* 0x00008a0000047ab9 */ /* 0x000fc40000000800 */
[----:B------:R4:W-:Y:S01]  /*20940*/  @P0 STG.E desc[UR18][R20.64], R42 ;  /* 0x0000002a14000986 */ /* 0x0009e2000c101912 */
[----:B------:R-:W-:Y:S01]  /*20950*/  ISETP.LT.AND P0, PT, R17, UR4, !P1 ;  /* 0x0000000411007c0c */ /* 0x000fe2000cf01270 */
[----:B------:R-:W-:Y:S01]  /*20960*/  VIADD R25, R25, UR28 ;  /* 0x0000001c19197c36 */ /* 0x000fe20008000000 */
[----:B------:R-:W-:Y:S01]  /*20970*/  ISETP.LT.AND P4, PT, R16, UR6, !P1 ;  /* 0x0000000610007c0c */ /* 0x000fe2000cf81270 */
[----:B------:R-:W-:Y:S01]  /*20980*/  ULDC UR4, c[0x0][0x22c] ;  /* 0x00008b0000047ab9 */ /* 0x000fe20000000800 */
[----:B------:R-:W-:Y:S01]  /*20990*/  ISETP.LT.AND P1, PT, R15, UR8, !P1 ;  /* 0x000000080f007c0c */ /* 0x000fe2000cf21270 */
[----:B-1----:R-:W-:Y:S01]  /*209a0*/  IMAD.WIDE R4, R25, 0x4, R2 ;  /* 0x0000000419047825 */ /* 0x002fe200078e0202 */
[----:B------:R-:W-:Y:S01]  /*209b0*/  ISETP.LT.AND P6, PT, R14, UR10, !P3 ;  /* 0x0000000a0e007c0c */ /* 0x000fe2000dfc1270 */
[----:B------:R-:W-:Y:S01]  /*209c0*/  ULDC UR6, c[0x0][0x228] ;  /* 0x00008a0000067ab9 */ /* 0x000fe20000000800 */
[----:B------:R-:W-:Y:S01]  /*209d0*/  IADD3 R0, R13, 0x30, RZ ;  /* 0x000000300d007810 */ /* 0x000fe20007ffe0ff */
[C---:B--2---:R-:W-:Y:S01]  /*209e0*/  IMAD.WIDE R6, R25.reuse, 0x4, R18 ;  /* 0x0000000419067825 */ /* 0x044fe200078e0212 */
[----:B------:R1:W-:Y:S01]  /*209f0*/  @P5 STG.E desc[UR18][R4.64], R142 ;  /* 0x0000008e04005986 */ /* 0x0003e2000c101912 */
[----:B------:R-:W-:Y:S01]  /*20a00*/  ULDC UR8, c[0x0][0x228] ;  /* 0x00008a0000087ab9 */ /* 0x000fe20000000800 */
[----:B------:R-:W-:Y:S01]  /*20a10*/  ISETP.GE.AND P5, PT, R0, UR4, PT ;  /* 0x0000000400007c0c */ /* 0x000fe2000bfa6270 */
[C---:B------:R-:W-:Y:S01]  /*20a20*/  VIADD R23, R25.reuse, UR28 ;  /* 0x0000001c19177c36 */ /* 0x040fe20008000000 */
[----:B------:R-:W-:Y:S01]  /*20a30*/  ULDC UR4, c[0x0][0x228] ;  /* 0x00008a0000047ab9 */ /* 0x000fe20000000800 */
[C---:B---3--:R-:W-:Y:S01]  /*20a40*/  IMAD.WIDE R8, R25.reuse, 0x4, R84 ;  /* 0x0000000419087825 */ /* 0x048fe200078e0254 */
[----:B------:R2:W-:Y:S03]  /*20a50*/  @P0 STG.E desc[UR18][R6.64], R110 ;  /* 0x0000006e06000986 */ /* 0x0005e6000c101912 */
[----:B----4-:R-:W-:Y:S01]  /*20a60*/  IMAD.WIDE R10, R25, 0x4, R86 ;  /* 0x00000004190a7825 */ /* 0x010fe200078e0256 */
[----:B------:R-:W-:Y:S01]  /*20a70*/  ISETP.LT.AND P0, PT, R17, UR4, !P3 ;  /* 0x0000000411007c0c */ /* 0x000fe2000df01270 */
[----:B------:R3:W-:Y:S01]  /*20a80*/  @P4 STG.E desc[UR18][R8.64], R202 ;  /* 0x000000ca08004986 */ /* 0x0007e2000c101912 */
[----:B------:R-:W-:Y:S01]  /*20a90*/  ULDC UR4, c[0x0][0x228] ;  /* 0x00008a0000047ab9 */ /* 0x000fe20000000800 */
[C---:B------:R-:W-:Y:S01]  /*20aa0*/  IMAD.WIDE R20, R23.reuse, 0x4, R2 ;  /* 0x0000000417147825 */ /* 0x040fe200078e0202 */
[----:B------:R-:W-:Y:S01]  /*20ab0*/  ULDC UR10, c[0x0][0x228] ;  /* 0x00008a00000a7ab9 */ /* 0x000fe20000000800 */
[----:B------:R4:W-:Y:S01]  /*20ac0*/  @P1 STG.E desc[UR18][R10.64], R206 ;  /* 0x000000ce0a001986 */ /* 0x0009e2000c101912 */
[----:B------:R-:W-:Y:S01]  /*20ad0*/  ISETP.LT.AND P1, PT, R16, UR4, !P3 ;  /* 0x0000000410007c0c */ /* 0x000fe2000df21270 */
[----:B-1----:R-:W-:Y:S01]  /*20ae0*/  IMAD.WIDE R4, R23, 0x4, R18 ;  /* 0x0000000417047825 */ /* 0x002fe200078e0212 */
[----:B------:R-:W-:Y:S01]  /*20af0*/  ISETP.LT.AND P3, PT, R15, UR6, !P3 ;  /* 0x000000060f007c0c */ /* 0x000fe2000df61270 */
[----:B------:R1:W-:Y:S01]  /*20b00*/  @P6 STG.E desc[UR18][R20.64], R171 ;  /* 0x000000ab14006986 */ /* 0x0003e2000c101912 */
[----:B------:R-:W-:Y:S01]  /*20b10*/  ISETP.LT.AND P6, PT, R14, UR8, !P2 ;  /* 0x000000080e007c0c */ /* 0x000fe2000d7c1270 */
[----:B------:R-:W-:Y:S01]  /*20b20*/  VIADD R0, R13, 0x31 ;  /* 0x000000310d007836 */ /* 0x000fe20000000000 */
[----:B------:R-:W-:Y:S01]  /*20b30*/  ISETP.LT.AND P4, PT, R17, UR10, !P2 ;  /* 0x0000000a11007c0c */ /* 0x000fe2000d781270 */
[C---:B--2---:R-:W-:Y:S01]  /*20b40*/  IMAD.WIDE R6, R23.reuse, 0x4, R84 ;  /* 0x0000000417067825 */ /* 0x044fe200078e0254 */
[C---:B------:R-:W-:Y:S01]  /*20b50*/  IADD3 R25, R23.reuse, UR28, RZ ;  /* 0x0000001c17197c10 */ /* 0x040fe2000fffe0ff */
[----:B------:R-:W-:Y:S01]  /*20b60*/  ULDC UR4, c[0x0][0x22c] ;  /* 0x00008b0000047ab9 */ /* 0x000fe20000000800 */
[----:B------:R2:W-:Y:S01]  /*20b70*/  @P0 STG.E desc[UR18][R4.64], R75 ;  /* 0x0000004b04000986 */ /* 0x0005e2000c101912 */
[----:B---3--:R-:W-:Y:S01]  /*20b80*/  IMAD.WIDE R8, R23, 0x4, R86 ;  /* 0x0000000417087825 */ /* 0x008fe200078e0256 */
[----:B------:R-:W-:Y:S01]  /*20b90*/  ISETP.GE.AND P0, PT, R0, UR4, PT ;  /* 0x0000000400007c0c */ /* 0x000fe2000bf06270 */
[----:B------:R-:W-:Y:S01]  /*20ba0*/  ULDC UR4, c[0x0][0x228] ;  /* 0x00008a0000047ab9 */ /* 0x000fe20000000800 */
[----:B------:R-:W-:Y:S01]  /*20bb0*/  ULDC UR6, c[0x0][0x228] ;  /* 0x00008a0000067ab9 */ /* 0x000fe20000000800 */
[C---:B----4-:R-:W-:Y:S01]  /*20bc0*/  IMAD.WIDE R10, R25.reuse, 0x4, R2 ;  /* 0x00000004190a7825 */ /* 0x050fe200078e0202 */
[----:B------:R3:W-:Y:S01]  /*20bd0*/  @P1 STG.E desc[UR18][R6.64], R219 ;  /* 0x000000db06001986 */ /* 0x0007e2000c101912 */
[----:B------:R-:W-:Y:S01]  /*20be0*/  ISETP.LT.AND P1, PT, R16, UR4, !P2 ;  /* 0x0000000410007c0c */ /* 0x000fe2000d721270 */
[----:B------:R-:W-:Y:S01]  /*20bf0*/  ULDC UR4, c[0x0][0x228] ;  /* 0x00008a0000047ab9 */ /* 0x000fe20000000800 */
[----:B-1----:R-:W-:Y:S01]  /*20c00*/  IMAD.WIDE R20, R25, 0x4, R18 ;  /* 0x0000000419147825 */ /* 0x002fe200078e0212 */
[----:B------:R1:W-:Y:S01]  /*20c10*/  @P3 STG.E desc[UR18][R8.64], R43 ;  /* 0x0000002b08003986 */ /* 0x0003e2000c101912 */
[----:B------:R-:W-:Y:S01]  /*20c20*/  ULDC UR8, c[0x0][0x228] ;  /* 0x00008a0000087ab9 */ /* 0x000fe20000000800 */
[----:B------:R-:W-:Y:S01]  /*20c30*/  ISETP.LT.AND P2, PT, R15, UR6, !P2 ;  /* 0x000000060f007c0c */ /* 0x000fe2000d741270 */
[----:B------:R-:W-:Y:S01]  /*20c40*/  ULDC UR10, c[0x0][0x228] ;  /* 0x00008a00000a7ab9 */ /* 0x000fe20000000800 */
[----:B------:R4:W-:Y:S01]  /*20c50*/  @P6 STG.E desc[UR18][R10.64], R143 ;  /* 0x0000008f0a006986 */ /* 0x0009e2000c101912 */
[----:B------:R-:W-:-:S02]  /*20c60*/  ISETP.LT.AND P6, PT, R14, UR4, !P5 ;  /* 0x000000040e007c0c */ /* 0x000fc4000efc1270 */
[----:B------:R-:W-:Y:S01]  /*20c70*/  IADD3 R27, R25, UR28, RZ ;  /* 0x0000001c191b7c10 */ /* 0x000fe2000fffe0ff */
[----:B------:R4:W-:Y:S01]  /*20c80*/  @P4 STG.E desc[UR18][R20.64], R111 ;  /* 0x0000006f14004986 */ /* 0x0009e2000c101912 */
[----:B------:R-:W-:Y:S01]  /*20c90*/  ISETP.LT.AND P4, PT, R17, UR8, !P5 ;  /* 0x0000000811007c0c */ /* 0x000fe2000ef81270 */
[----:B--2---:R-:W-:Y:S01]  /*20ca0*/  IMAD.WIDE R4, R25, 0x4, R84 ;  /* 0x0000000419047825 */ /* 0x004fe200078e0254 */
[----:B------:R-:W-:Y:S01]  /*20cb0*/  ISETP.LT.AND P3, PT, R16, UR10, !P5 ;  /* 0x0000000a10007c0c */ /* 0x000fe2000ef61270 */
[----:B------:R-:W-:Y:S01]  /*20cc0*/  ULDC UR4, c[0x0][0x22c] ;  /* 0x00008b0000047ab9 */ /* 0x000fe20000000800 */
[----:B------:R-:W-:Y:S01]  /*20cd0*/  ISETP.LT.AND P5, PT, R15, UR12, !P5 ;  /* 0x0000000c0f007c0c */ /* 0x000fe2000efa1270 */
[----:B---3--:R-:W-:Y:S01]  /*20ce0*/  IMAD.WIDE R6, R25, 0x4, R86 ;  /* 0x0000000419067825 */ /* 0x008fe200078e0256 */
[----:B------:R-:W-:Y:S01]  /*20cf0*/  @P1 STG.E desc[UR18][R4.64], R203 ;  /* 0x000000cb04001986 */ /* 0x000fe2000c101912 */
[----:B------:R-:W-:Y:S01]  /*20d00*/  ULDC UR6, c[0x0][0x228] ;  /* 0x00008a0000067ab9 */ /* 0x000fe20000000800 */
[----:B------:R-:W-:Y:S01]  /*20d10*/  ULDC UR8, c[0x0][0x228] ;  /* 0x00008a0000087ab9 */ /* 0x000fe20000000800 */
[----:B------:R-:W-:-:S02]  /*20d20*/  VIADD R0, R13, 0x32 ;  /* 0x000000320d007836 */ /* 0x000fc40000000000 */
[C---:B-1----:R-:W-:Y:S01]  /*20d30*/  IMAD.WIDE R8, R27.reuse, 0x4, R2 ;  /* 0x000000041b087825 */ /* 0x042fe200078e0202 */
[----:B------:R-:W-:Y:S01]  /*20d40*/  @P2 STG.E desc[UR18][R6.64], R207 ;  /* 0x000000cf06002986 */ /* 0x000fe2000c101912 */
[----:B------:R-:W-:Y:S02]  /*20d50*/  ULDC UR10, c[0x0][0x228] ;  /* 0x00008a00000a7ab9 */ /* 0x000fe40000000800 */
[----:B----4-:R-:W-:Y:S01]  /*20d60*/  IMAD.WIDE R10, R27, 0x4, R18 ;  /* 0x000000041b0a7825 */ /* 0x010fe200078e0212 */
[----:B------:R-:W-:-:S03]  /*20d70*/  ISETP.GE.AND P1, PT, R0, UR4, PT ;  /* 0x0000000400007c0c */ /* 0x000fc6000bf26270 */
[C---:B------:R-:W-:Y:S01]  /*20d80*/  IMAD.WIDE R20, R27.reuse, 0x4, R84 ;  /* 0x000000041b147825 */ /* 0x040fe200078e0254 */
[----:B------:R-:W-:Y:S01]  /*20d90*/  @P6 STG.E desc[UR18][R8.64], R76 ;  /* 0x0000004c08006986 */ /* 0x000fe2000c101912 */
[----:B------:R-:W-:Y:S01]  /*20da0*/  ULDC UR4, c[0x0][0x228] ;  /* 0x00008a0000047ab9 */ /* 0x000fe20000000800 */
[----:B------:R-:W-:Y:S01]  /*20db0*/  ULDC UR12, c[0x0][0x228] ;  /* 0x00008a00000c7ab9 */ /* 0x000fe20000000800 */
[----:B------:R-:W-:Y:S01]  /*20dc0*/  IMAD.WIDE R22, R27, 0x4, R86 ;  /* 0x000000041b167825 */ /* 0x000fe200078e0256 */
[----:B------:R1:W-:Y:S01]  /*20dd0*/  @P4 STG.E desc[UR18][R10.64], R172 ;  /* 0x000000ac0a004986 */ /* 0x0003e2000c101912 */
[----:B------:R-:W-:Y:S01]  /*20de0*/  ISETP.LT.AND P4, PT, R16, UR8, !P0 ;  /* 0x0000000810007c0c */ /* 0x000fe2000c781270 */
[----:B------:R-:W-:Y:S02]  /*20df0*/  ULDC UR8, c[0x0][0x228] ;  /* 0x00008a0000087ab9 */ /* 0x000fe40000000800 */
[----:B------:R-:W-:Y:S01]  /*20e00*/  @P3 STG.E desc[UR18][R20.64], R224 ;  /* 0x000000e014003986 */ /* 0x000fe2000c101912 */
[C---:B------:R-:W-:Y:S01]  /*20e10*/  ISETP.LT.AND P3, PT, R14.reuse, UR4, !P0 ;  /* 0x000000040e007c0c */ /* 0x040fe2000c761270 */
[----:B------:R-:W-:Y:S01]  /*20e20*/  VIADD R0, R13, 0x33 ;  /* 0x000000330d007836 */ /* 0x000fe20000000000 */
[----:B------:R-:W-:Y:S01]  /*20e30*/  ISETP.LT.AND P6, PT, R14, UR12, !P1 ;  /* 0x0000000c0e007c0c */ /* 0x000fe2000cfc1270 */
[----:B------:R2:W-:Y:S01]  /*20e40*/  @P5 STG.E desc[UR18][R22.64], R44 ;  /* 0x0000002c16005986 */ /* 0x0005e2000c101912 */
[----:B------:R-:W-:Y:S01]  /*20e50*/  ISETP.LT.AND P5, PT, R17, UR6, !P0 ;  /* 0x0000000611007c0c */ /* 0x000fe2000c7a1270 */
[----:B------:R-:W-:Y:S01]  /*20e60*/  ULDC UR4, c[0x0][0x22c] ;  /* 0x00008b0000047ab9 */ /* 0x000fe20000000800 */
[----:B------:R-:W-:Y:S01]  /*20e70*/  ISETP.LT.AND P0, PT, R15, UR10, !P0 ;  /* 0x0000000a0f007c0c */ /* 0x000fe2000c701270 */
[----:B-1----:R-:W-:Y:S01]  /*20e80*/  VIADD R11, R27, UR28 ;  /* 0x0000001c1b0b7c36 */ /* 0x002fe20008000000 */
[----:B------:R-:W-:Y:S01]  /*20e90*/  ISETP.GE.AND P2, PT, R0, UR4, PT ;  /* 0x0000000400007c0c */ /* 0x000fe2000bf46270 */
[----:B------:R-:W-:Y:S01]  /*20ea0*/  ULDC UR4, c[0x0][0x228] ;  /* 0x00008a0000047ab9 */ /* 0x000fe20000000800 */
[----:B------:R-:W-:Y:S01]  /*20eb0*/  ULDC UR6, c[0x0][0x228] ;  /* 0x00008a0000067ab9 */ /* 0x000fe20000000800 */
[----:B------:R-:W-:Y:S01]  /*20ec0*/  IMAD.WIDE R4, R11, 0x4, R2 ;  /* 0x000000040b047825 */ /* 0x000fe200078e0202 */
[----:B------:R-:W-:-:S03]  /*20ed0*/  ULDC UR10, c[0x0][0x228] ;  /* 0x00008a00000a7ab9 */ /* 0x000fc60000000800 */
[C---:B------:R-:W-:Y:S01]  /*20ee0*/  IMAD.WIDE R6, R11.reuse, 0x4, R18 ;  /* 0x000000040b067825 */ /* 0x040fe200078e0212 */
[----:B--2---:R-:W-:-:S03]  /*20ef0*/  IADD3 R23, R11, UR28, RZ ;  /* 0x0000001c0b177c10 */ /* 0x004fc6000fffe0ff */
[C---:B------:R-:W-:Y:S01]  /*20f00*/  IMAD.WIDE R8, R11.reuse, 0x4, R84 ;  /* 0x000000040b087825 */ /* 0x040fe200078e0254 */
[----:B------:R1:W-:Y:S03]  /*20f10*/  @P3 STG.E desc[UR18][R4.64], R144 ;  /* 0x0000009004003986 */ /* 0x0003e6000c101912 */
[----:B------:R-:W-:Y:S01]  /*20f20*/  IMAD.WIDE R10, R11, 0x4, R86 ;  /* 0x000000040b0a7825 */ /* 0x000fe200078e0256 */
[----:B------:R2:W-:Y:S01]  /*20f30*/  @P5 STG.E desc[UR18][R6.64], R112 ;  /* 0x0000007006005986 */ /* 0x0005e2000c101912 */
[----:B------:R-:W-:Y:S01]  /*20f40*/  ISETP.LT.AND P3, PT, R16, UR6, !P1 ;  /* 0x0000000610007c0c */ /* 0x000fe2000cf61270 */
[----:B------:R-:W-:Y:S01]  /*20f50*/  ULDC UR6, c[0x0][0x228] ;  /* 0x00008a0000067ab9 */ /* 0x000fe20000000800 */
[----:B------:R-:W-:Y:S01]  /*20f60*/  IMAD.WIDE R20, R23, 0x4, R2 ;  /* 0x0000000417147825 */ /* 0x000fe200078e0202 */
[----:B------:R3:W-:Y:S01]  /*20f70*/  @P4 STG.E desc[UR18][R8.64], R220 ;  /* 0x000000dc08004986 */ /* 0x0007e2000c101912 */
[----:B------:R-:W-:Y:S01]  /*20f80*/  ISETP.LT.AND P4, PT, R17, UR4, !P1 ;  /* 0x0000000411007c0c */ /* 0x000fe2000cf81270 */
[----:B------:R-:W-:-:S02]  /*20f90*/  ULDC UR4, c[0x0][0x22c] ;  /* 0x00008b0000047ab9 */ /* 0x000fc40000000800 */
[----:B------:R4:W-:Y:S01]  /*20fa0*/  @P0 STG.E desc[UR18][R10.64], R208 ;  /* 0x000000d00a000986 */ /* 0x0009e2000c101912 */
[----:B------:R-:W-:Y:S01]  /*20fb0*/  ISETP.LT.AND P0, PT, R15, UR8, !P1 ;  /* 0x000000080f007c0c */ /* 0x000fe2000cf01270 */
[----:B------:R-:W-:Y:S01]  /*20fc0*/  VIADD R0, R13, 0x34 ;  /* 0x000000340d007836 */ /* 0x000fe20000000000 */
[----:B------:R-:W-:Y:S01]  /*20fd0*/  ISETP.LT.AND P5, PT, R17, UR6, !P2 ;  /* 0x0000000611007c0c */ /* 0x000fe2000d7a1270 */
[----:B------:R4:W-:Y:S01]  /*20fe0*/  @P6 STG.E desc[UR18][R20.64], R77 ;  /* 0x0000004d14006986 */ /* 0x0009e2000c101912 */
[----:B------:R-:W-:Y:S01]  /*20ff0*/  ISETP.LT.AND P6, PT, R14, UR10, !P2 ;  /* 0x0000000a0e007c0c */ /* 0x000fe2000d7c1270 */
[----:B-1----:R-:W-:-:S04]  /*21000*/  IMAD.WIDE R4, R23, 0x4, R18 ;  /* 0x0000000417047825 */ /* 0x002fc800078e0212 */
[----:B--2---:R-:W-:Y:S01]  /*21010*/  IMAD.WIDE R6, R23, 0x4, R84 ;  /* 0x0000000417067825 */ /* 0x004fe200078e0254 */
[----:B------:R-:W-:-:S03]  /*21020*/  ISETP.GE.AND P1, PT, R0, UR4, PT ;  /* 0x0000000400007c0c */ /* 0x000fc6000bf26270 */
[C---:B------:R-:W-:Y:S02]  /*21030*/  VIADD R25, R23.reuse, UR28 ;  /* 0x0000001c17197c36 */ /* 0x040fe40008000000 */
[----:B---3--:R-:W-:Y:S01]  /*21040*/  IMAD.WIDE R8, R23, 0x4, R86 ;  /* 0x0000000417087825 */ /* 0x008fe200078e0256 */
[----:B------:R1:W-:Y:S01]  /*21050*/  @P4 STG.E desc[UR18][R4.64], R173 ;  /* 0x000000ad04004986 */ /* 0x0003e2000c101912 */
[----:B------:R-:W-:Y:S01]  /*21060*/  ULDC UR4, c[0x0][0x228] ;  /* 0x00008a0000047ab9 */ /* 0x000fe20000000800 */
[----:B------:R-:W-:Y:S01]  /*21070*/  ULDC UR6, c[0x0][0x228] ;  /* 0x00008a0000067ab9 */ /* 0x000fe20000000800 */
[C---:B----4-:R-:W-:Y:S01]  /*21080*/  IMAD.WIDE R10, R25.reuse, 0x4, R2 ;  /* 0x00000004190a7825 */ /* 0x050fe200078e0202 */
[----:B------:R2:W-:Y:S01]  /*21090*/  @P3 STG.E desc[UR18][R6.64], R225 ;  /* 0x000000e106003986 */ /* 0x0005e2000c101912 */
[----:B------:R-:W-:Y:S01]  /*210a0*/  ULDC UR8, c[0x0][0x228] ;  /* 0x00008a0000087ab9 */ /* 0x000fe20000000800 */
[----:B------:R-:W-:Y:S01]  /*210b0*/  ULDC UR10, c[0x0][0x228] ;  /* 0x00008a00000a7ab9 */ /* 0x000fe20000000800 */
[----:B------:R-:W-:Y:S01]  /*210c0*/  IMAD.WIDE R20, R25, 0x4, R18 ;  /* 0x0000000419147825 */ /* 0x000fe200078e0212 */
[----:B------:R3:W-:Y:S01]  /*210d0*/  @P0 STG.E desc[UR18][R8.64], R45 ;  /* 0x0000002d08000986 */ /* 0x0007e2000c101912 */
[----:B------:R-:W-:Y:S01]  /*210e0*/  ISETP.LT.AND P0, PT, R16, UR4, !P2 ;  /* 0x0000000410007c0c */ /* 0x000fe2000d701270 */
[----:B------:R-:W-:Y:S01]  /*210f0*/  ULDC UR4, c[0x0][0x228] ;  /* 0x00008a0000047ab9 */ /* 0x000fe20000000800 */
[----:B------:R-:W-:Y:S01]  /*21100*/  ISETP.LT.AND P4, PT, R14, UR6, !P1 ;  /* 0x000000060e007c0c */ /* 0x000fe2000cf81270 */
[----:B------:R4:W-:Y:S01]  /*21110*/  @P6 STG.E desc[UR18][R10.64], R145 ;  /* 0x000000910a006986 */ /* 0x0009e2000c101912 */
[----:B------:R-:W-:-:S02]  /*21120*/  ISETP.LT.AND P2, PT, R15, UR4, !P2 ;  /* 0x000000040f007c0c */ /* 0x000fc4000d741270 */
[----:B------:R-:W-:Y:S01]  /*21130*/  IADD3 R0, R13, 0x35, RZ ;  /* 0x000000350d007810 */ /* 0x000fe20007ffe0ff */
[----:B------:R4:W-:Y:S01]  /*21140*/  @P5 STG.E desc[UR18][R20.64], R113 ;  /* 0x0000007114005986 */ /* 0x0009e2000c101912 */
[----:B------:R-:W-:Y:S01]  /*21150*/  ISETP.LT.AND P5, PT, R17, UR8, !P1 ;  /* 0x0000000811007c0c */ /* 0x000fe2000cfa1270 */
[C---:B------:R-:W-:Y:S01]  /*21160*/  VIADD R23, R25.reuse, UR28 ;  /* 0x0000001c19177c36 */ /* 0x040fe20008000000 */
[----:B------:R-:W-:Y:S01]  /*21170*/  ISETP.LT.AND P6, PT, R16, UR10, !P1 ;  /* 0x0000000a10007c0c */ /* 0x000fe2000cfc1270 */
[----:B-1----:R-:W-:Y:S01]  /*21180*/  IMAD.WIDE R4, R25, 0x4, R84 ;  /* 0x0000000419047825 */ /* 0x002fe200078e0254 */
[----:B------:R-:W-:Y:S01]  /*21190*/  ISETP.GE.AND P3, PT, R0, UR7, PT ;  /* 0x0000000700007c0c */ /* 0x000fe2000bf66270 */
[----:B------:R-:W-:Y:S01]  /*211a0*/  ULDC UR4, c[0x0][0x228] ;  /* 0x00008a0000047ab9 */ /* 0x000fe20000000800 */
[----:B------:R-:W-:Y:S01]  /*211b0*/  ULDC UR6, c[0x0][0x228] ;  /* 0x00008a0000067ab9 */ /* 0x000fe20000000800 */
[----:B------:R-:W-:Y:S01]  /*211c0*/  VIADD R0, R13, 0x36 ;  /* 0x000000360d007836 */ /* 0x000fe20000000000 */
[----:B------:R-:W-:Y:S01]  /*211d0*/  ULDC UR8, c[0x0][0x228] ;  /* 0x00008a0000087ab9 */ /* 0x000fe20000000800 */
[----:B--2---:R-:W-:Y:S01]  /*211e0*/  IMAD.WIDE R6, R25, 0x4, R86 ;  /* 0x0000000419067825 */ /* 0x004fe200078e0256 */
[----:B------:R1:W-:Y:S01]  /*211f0*/  @P0 STG.E desc[UR18][R4.64], R221 ;  /* 0x000000dd04000986 */ /* 0x0003e2000c101912 */
[----:B------:R-:W-:Y:S01]  /*21200*/  ISETP.LT.AND P1, PT, R15, UR4, !P1 ;  /* 0x000000040f007c0c */ /* 0x000fe2000cf21270 */
[----:B------:R-:W-:Y:S01]  /*21210*/  ULDC UR4, c[0x0][0x228] ;  /* 0x00008a0000047ab9 */ /* 0x000fe20000000800 */
[----:B---3--:R-:W-:Y:S01]  /*21220*/  IMAD.WIDE R8, R23, 0x4, R2 ;  /* 0x0000000417087825 */ /* 0x008fe200078e0202 */
[----:B------:R-:W-:-:S03]  /*21230*/  ISETP.GE.AND P0, PT, R0, UR5, PT ;  /* 0x0000000500007c0c */ /* 0x000fc6000bf06270 */
[C---:B----4-:R-:W-:Y:S01]  /*21240*/  IMAD.WIDE R10, R23.reuse, 0x4, R18 ;  /* 0x00000004170a7825 */ /* 0x050fe200078e0212 */
[----:B------:R-:W-:Y:S01]  /*21250*/  @P2 STG.E desc[UR18][R6.64], R209 ;  /* 0x000000d106002986 */ /* 0x000fe2000c101912 */
[----:B------:R-:W-:Y:S02]  /*21260*/  ULDC UR5, c[0x0][0x228] ;  /* 0x00008a0000057ab9 */ /* 0x000fe40000000800 */
[----:B------:R-:W-:Y:S01]  /*21270*/  IMAD.WIDE R20, R23, 0x4, R84 ;  /* 0x0000000417147825 */ /* 0x000fe200078e0254 */
[----:B------:R-:W-:Y:S01]  /*21280*/  @P4 STG.E desc[UR18][R8.64], R78 ;  /* 0x0000004e08004986 */ /* 0x000fe2000c101912 */
[----:B------:R-:W-:Y:S01]  /*21290*/  ISETP.LT.AND P2, PT, R14, UR4, !P3 ;  /* 0x000000040e007c0c */ /* 0x000fe2000df41270 */
[----:B------:R-:W-:Y:S01]  /*212a0*/  ULDC UR7, c[0x0][0x228] ;  /* 0x00008a0000077ab9 */ /* 0x000fe20000000800 */
[----:B------:R-:W-:Y:S01]  /*212b0*/  ISETP.LT.AND P4, PT, R17, UR5, !P3 ;  /* 0x0000000511007c0c */ /* 0x000fe2000df81270 */
[----:B------:R-:W-:Y:S01]  /*212c0*/  @P5 STG.E desc[UR18][R10.64], R174 ;  /* 0x000000ae0a005986 */ /* 0x000fe2000c101912 */
[----:B------:R-:W-:Y:S01]  /*212d0*/  ISETP.LT.AND P5, PT, R16, UR6, !P3 ;  /* 0x0000000610007c0c */ /* 0x000fe2000dfa1270 */
[----:B-1----:R-:W-:Y:S01]  /*212e0*/  IMAD.WIDE R4, R23, 0x4, R86 ;  /* 0x0000000417047825 */ /* 0x002fe200078e0256 */
[----:B------:R-:W-:Y:S01]  /*212f0*/  ISETP.LT.AND P3, PT, R15, UR7, !P3 ;  /* 0x000000070f007c0c */ /* 0x000fe2000df61270 */
[----:B------:R1:W-:Y:S01]  /*21300*/  @P6 STG.E desc[UR18][R20.64], R226 ;  /* 0x000000e214006986 */ /* 0x0003e2000c101912 */
[----:B------:R-:W-:Y:S01]  /*21310*/  ULDC UR4, c[0x0][0x228] ;  /* 0x00008a0000047ab9 */ /* 0x000fe20000000800 */
[----:B------:R-:W-:Y:S01]  /*21320*/  ULDC UR5, c[0x0][0x228] ;  /* 0x00008a0000057ab9 */ /* 0x000fe20000000800 */
[----:B------:R-:W-:Y:S01]  /*21330*/  IADD3 R0, R13, 0x37, RZ ;  /* 0x000000370d007810 */ /* 0x000fe20007ffe0ff */
[----:B------:R2:W-:Y:S01]  /*21340*/  @P1 STG.E desc[UR18][R4.64], R46 ;  /* 0x0000002e04001986 */ /* 0x0005e2000c101912 */
[----:B------:R-:W-:Y:S01]  /*21350*/  ULDC UR6, c[0x0][0x228] ;  /* 0x00008a0000067ab9 */ /* 0x000fe20000000800 */
[----:B------:R-:W-:Y:S01]  /*21360*/  ULDC UR7, c[0x0][0x228] ;  /* 0x00008a0000077ab9 */ /* 0x000fe20000000800 */
[----:B-1----:R-:W-:-:S04]  /*21370*/  VIADD R21, R23, UR28 ;  /* 0x0000001c17157c36 */ /* 0x002fc80008000000 */
[----:B------:R-:W-:-:S04]  /*21380*/  IMAD.WIDE R6, R21, 0x4, R2 ;  /* 0x0000000415067825 */ /* 0x000fc800078e0202 */
[C---:B------:R-:W-:Y:S01]  /*21390*/  IMAD.WIDE R8, R21.reuse, 0x4, R18 ;  /* 0x0000000415087825 */ /* 0x040fe200078e0212 */
[----:B------:R1:W-:Y:S03]  /*213a0*/  @P2 STG.E desc[UR18][R6.64], R146 ;  /* 0x0000009206002986 */ /* 0x0003e6000c101912 */
[C---:B------:R-:W-:Y:S02]  /*213b0*/  VIADD R25, R21.reuse, UR28 ;  /* 0x0000001c15197c36 */ /* 0x040fe40008000000 */
[C---:B------:R-:W-:Y:S01]  /*213c0*/  IMAD.WIDE R10, R21.reuse, 0x4, R84 ;  /* 0x00000004150a7825 */ /* 0x040fe200078e0254 */
[----:B------:R3:W-:Y:S03]  /*213d0*/  @P4 STG.E desc[UR18][R8.64], R114 ;  /* 0x0000007208004986 */ /* 0x0007e6000c101912 */
[----:B------:R-:W-:Y:S01]  /*213e0*/  IMAD.WIDE R20, R21, 0x4, R86 ;  /* 0x0000000415147825 */ /* 0x000fe200078e0256 */
[----:B------:R-:W-:Y:S01]  /*213f0*/  @P5 STG.E desc[UR18][R10.64], R222 ;  /* 0x000000de0a005986 */ /* 0x000fe2000c101912 */
[----:B------:R-:W-:Y:S01]  /*21400*/  ISETP.LT.AND P6, PT, R14, UR8, !P0 ;  /* 0x000000080e007c0c */ /* 0x000fe2000c7c1270 */
[----:B------:R-:W-:-:S02]  /*21410*/  ULDC UR8, c[0x0][0x228] ;  /* 0x00008a0000087ab9 */ /* 0x000fc40000000800 */
[----:B------:R-:W-:Y:S01]  /*21420*/  @P3 STG.E desc[UR18][R20.64], R210 ;  /* 0x000000d214003986 */ /* 0x000fe2000c101912 */
[----:B------:R-:W-:Y:S01]  /*21430*/  ISETP.LT.AND P3, PT, R17, UR4, !P0 ;  /* 0x0000000411007c0c */ /* 0x000fe2000c761270 */
[C---:B------:R-:W-:Y:S01]  /*21440*/  IMAD.WIDE R22, R25.reuse, 0x4, R2 ;  /* 0x0000000419167825 */ /* 0x040fe200078e0202 */
[----:B------:R-:W-:Y:S01]  /*21450*/  ISETP.LT.AND P4, PT, R16, UR5, !P0 ;  /* 0x0000000510007c0c */ /* 0x000fe2000c781270 */
[----:B------:R-:W-:Y:S01]  /*21460*/  ULDC UR4, c[0x0][0x228] ;  /* 0x00008a0000047ab9 */ /* 0x000fe20000000800 */
[----:B------:R-:W-:Y:S01]  /*21470*/  ISETP.GE.AND P1, PT, R0, UR15, PT ;  /* 0x0000000f00007c0c */ /* 0x000fe2000bf26270 */
[----:B--2---:R-:W-:Y:S01]  /*21480*/  IMAD.WIDE R4, R25, 0x4, R18 ;  /* 0x0000000419047825 */ /* 0x004fe200078e0212 */
[----:B------:R-:W-:Y:S01]  /*21490*/  ISETP.LT.AND P0, PT, R15, UR6, !P0 ;  /* 0x000000060f007c0c */ /* 0x000fe2000c701270 */
[----:B------:R-:W-:Y:S02]  /*214a0*/  ULDC UR5, c[0x0][0x228] ;  /* 0x00008a0000057ab9 */ /* 0x000fe40000000800 */
[----:B-1----:R-:W-:Y:S01]  /*214b0*/  IMAD.WIDE R6, R25, 0x4, R84 ;  /* 0x0000000419067825 */ /* 0x002fe200078e0254 */
[----:B------:R1:W-:Y:S01]  /*214c0*/  @P6 STG.E desc[UR18][R22.64], R79 ;  /* 0x0000004f16006986 */ /* 0x0003e2000c101912 */
[----:B------:R-:W-:Y:S01]  /*214d0*/  ISETP.LT.AND P5, PT, R14, UR7, !P1 ;  /* 0x000000070e007c0c */ /* 0x000fe2000cfa1270 */
[----:B------:R-:W-:Y:S01]  /*214e0*/  ULDC UR6, c[0x0][0x228] ;  /* 0x00008a0000067ab9 */ /* 0x000fe20000000800 */
[----:B------:R-:W-:Y:S01]  /*214f0*/  IADD3 R0, R13, 0x38, RZ ;  /* 0x000000380d007810 */ /* 0x000fe20007ffe0ff */
[----:B------:R-:W-:Y:S01]  /*21500*/  @P3 STG.E desc[UR18][R4.64], R175 ;  /* 0x000000af04003986 */ /* 0x000fe2000c101912 */
[----:B---3--:R-:W-:Y:S01]  /*21510*/  IMAD.WIDE R8, R25, 0x4, R86 ;  /* 0x0000000419087825 */ /* 0x008fe200078e0256 */
[----:B------:R-:W-:Y:S01]  /*21520*/  ISETP.LT.AND P6, PT, R17, UR4, !P1 ;  /* 0x0000000411007c0c */ /* 0x000fe2000cfc1270 */
[----:B------:R-:W-:Y:S01]  /*21530*/  ULDC UR4, c[0x0][0x228] ;  /* 0x00008a0000047ab9 */ /* 0x000fe20000000800 */
[----:B------:R-:W-:Y:S01]  /*21540*/  @P4 STG.E desc[UR18][R6.64], R227 ;  /* 0x000000e306004986 */ /* 0x000fe2000c101912 */
[----:B------:R-:W-:Y:S01]  /*21550*/  VIADD R12, R13, 0x39 ;  /* 0x000000390d0c7836 */ /* 0x000fe20000000000 */
[----:B------:R-:W-:-:S02]  /*21560*/  ULDC UR7, c[0x0][0x228] ;  /* 0x00008a0000077ab9 */ /* 0x000fc40000000800 */
[----:B------:R-:W2:Y:S01]  /*21570*/  LDS.128 R4, [R252] ;  /* 0x00000000fc047984 */ /* 0x000ea20000000c00 */
[----:B-1----:R-:W-:Y:S01]  /*21580*/  VIADD R23, R25, UR28 ;  /* 0x0000001c19177c36 */ /* 0x002fe20008000000 */
[----:B------:R-:W-:-:S03]  /*21590*/  ISETP.GE.AND P2, PT, R0, UR13, PT ;  /* 0x0000000d00007c0c */ /* 0x000fc6000bf46270 */
[----:B------:R-:W-:Y:S01]  /*215a0*/  IMAD.WIDE R10, R23, 0x4, R2 ;  /* 0x00000004170a7825 */ /* 0x000fe200078e0202 */
[----:B------:R1:W-:Y:S01]  /*215b0*/  @P0 STG.E desc[UR18][R8.64], R47 ;  /* 0x0000002f08000986 */ /* 0x0003e2000c101912 */
[----:B------:R-:W-:Y:S01]  /*215c0*/  ISETP.LT.AND P3, PT, R16, UR4, !P1 ;  /* 0x0000000410007c0c */ /* 0x000fe2000cf61270 */
[----:B------:R-:W-:Y:S01]  /*215d0*/  ULDC UR4, c[0x0][0x228] ;  /* 0x00008a0000047ab9 */ /* 0x000fe20000000800 */
[----:B------:R-:W-:Y:S01]  /*215e0*/  ISETP.LT.AND P0, PT, R15, UR5, !P1 ;  /* 0x000000050f007c0c */ /* 0x000fe2000cf01270 */
[----:B------:R3:W-:Y:S01]  /*215f0*/  @P5 STG.E desc[UR18][R10.64], R147 ;  /* 0x000000930a005986 */ /* 0x0007e2000c101912 */
[----:B------:R-:W-:Y:S01]  /*21600*/  ISETP.LT.AND P4, PT, R14, UR6, !P2 ;  /* 0x000000060e007c0c */ /* 0x000fe2000d781270 */
[----:B------:R-:W-:Y:S01]  /*21610*/  IMAD.WIDE R20, R23, 0x4, R18 ;  /* 0x0000000417147825 */ /* 0x000fe200078e0212 */
[----:B------:R-:W-:Y:S01]  /*21620*/  ISETP.LT.AND P5, PT, R17, UR4, !P2 ;  /* 0x0000000411007c0c */ /* 0x000fe2000d7a1270 */
[----:B------:R-:W-:Y:S02]  /*21630*/  ULDC UR4, c[0x0][0x228] ;  /* 0x00008a0000047ab9 */ /* 0x000fe40000000800 */
[C---:B------:R-:W-:Y:S01]  /*21640*/  VIADD R29, R23.reuse, UR28 ;  /* 0x0000001c171d7c36 */ /* 0x040fe20008000000 */
[----:B------:R4:W-:Y:S01]  /*21650*/  @P6 STG.E desc[UR18][R20.64], R115 ;  /* 0x0000007314006986 */ /* 0x0009e2000c101912 */
[----:B-1----:R-:W-:Y:S01]  /*21660*/  IMAD.WIDE R8, R23, 0x4, R84 ;  /* 0x0000000417087825 */ /* 0x002fe200078e0254 */
[----:B------:R-:W-:Y:S01]  /*21670*/  ISETP.LT.AND P6, PT, R16, UR7, !P2 ;  /* 0x0000000710007c0c */ /* 0x000fe2000d7c1270 */
[----:B------:R-:W-:Y:S01]  /*21680*/  ULDC UR5, c[0x0][0x228] ;  /* 0x00008a0000057ab9 */ /* 0x000fe20000000800 */
[----:B------:R-:W-:Y:S01]  /*21690*/  ISETP.LT.AND P1, PT, R15, UR8, !P2 ;  /* 0x000000080f007c0c */ /* 0x000fe2000d721270 */
[----:B---3--:R-:W-:Y:S01]  /*216a0*/  IMAD.WIDE R10, R23, 0x4, R86 ;  /* 0x00000004170a7825 */ /* 0x008fe200078e0256 */
[----:B------:R-:W-:Y:S01]  /*216b0*/  ISETP.GE.AND P2, PT, R12, UR11, PT ;  /* 0x0000000b0c007c0c */ /* 0x000fe2000bf46270 */
[----:B------:R1:W-:Y:S01]  /*216c0*/  @P3 STG.E desc[UR18][R8.64], R223 ;  /* 0x000000df08003986 */ /* 0x0003e2000c101912 */
[----:B------:R-:W-:Y:S01]  /*216d0*/  ULDC UR6, c[0x0][0x228] ;  /* 0x00008a0000067ab9 */ /* 0x000fe20000000800 */
[----:B------:R-:W-:Y:S01]  /*216e0*/  IMAD.WIDE R22, R29, 0x4, R18 ;  /* 0x000000041d167825 */ /* 0x000fe200078e0212 */
[----:B------:R-:W-:-:S03]  /*216f0*/  IADD3 R0, R13, 0x3a, RZ ;  /* 0x0000003a0d007810 */ /* 0x000fc60007ffe0ff */
[C---:B----4-:R-:W-:Y:S01]  /*21700*/  IMAD.WIDE R20, R29.reuse, 0x4, R2 ;  /* 0x000000041d147825 */ /* 0x050fe200078e0202 */
[----:B------:R3:W-:Y:S01]  /*21710*/  @P0 STG.E desc[UR18][R10.64], R211 ;  /* 0x000000d30a000986 */ /* 0x0007e2000c101912 */
[----:B------:R-:W-:Y:S01]  /*21720*/  ISETP.LT.AND P0, PT, R14, UR4, !P2 ;  /* 0x000000040e007c0c */ /* 0x000fe2000d701270 */
[----:B------:R-:W-:Y:S01]  /*21730*/  ULDC UR4, c[0x0][0x228] ;  /* 0x00008a0000047ab9 */ /* 0x000fe20000000800 */
[----:B------:R-:W-:Y:S01]  /*21740*/  IMAD.WIDE R24, R29, 0x4, R84 ;  /* 0x000000041d187825 */ /* 0x000fe200078e0254 */
[----:B------:R4:W-:Y:S01]  /*21750*/  @P4 STG.E desc[UR18][R20.64], R176 ;  /* 0x000000b014004986 */ /* 0x0009e2000c101912 */
[----:B------:R-:W-:Y:S01]  /*21760*/  ISETP.LT.AND P4, PT, R17, UR5, !P2 ;  /* 0x0000000511007c0c */ /* 0x000fe2000d781270 */
[----:B------:R-:W-:Y:S01]  /*21770*/  ULDC UR5, c[0x0][0x228] ;  /* 0x00008a0000057ab9 */ /* 0x000fe20000000800 */
[C---:B------:R-:W-:Y:S01]  /*21780*/  IMAD.WIDE R26, R29.reuse, 0x4, R86 ;  /* 0x000000041d1a7825 */ /* 0x040fe200078e0256 */
[----:B------:R2:W-:Y:S01]  /*21790*/  @P5 STG.E desc[UR18][R22.64], R80 ;  /* 0x0000005016005986 */ /* 0x0005e2000c101912 */
[----:B------:R-:W-:Y:S01]  /*217a0*/  ISETP.LT.AND P5, PT, R16, UR6, !P2 ;  /* 0x0000000610007c0c */ /* 0x000fe2000d7a1270 */
[----:B------:R-:W-:Y:S01]  /*217b0*/  ULDC UR6, c[0x0][0x228] ;  /* 0x00008a0000067ab9 */ /* 0x000fe20000000800 */
[----:B------:R-:W-:Y:S01]  /*217c0*/  IADD3 R29, R29, UR28, RZ ;  /* 0x0000001c1d1d7c10 */ /* 0x000fe2000fffe0ff */
[----:B------:R-:W-:Y:S01]  /*217d0*/  ULDC UR7, c[0x0][0x228] ;  /* 0x00008a0000077ab9 */ /* 0x000fe20000000800 */
[----:B------:R-:W-:Y:S01]  /*217e0*/  ISETP.LT.AND P2, PT, R15, UR4, !P2 ;  /* 0x000000040f007c0c */ /* 0x000fe2000d741270 */
[----:B------:R-:W-:Y:S01]  /*217f0*/  @P6 STG.E desc[UR18][R24.64], R232 ;  /* 0x000000e818006986 */ /* 0x000fe2000c101912 */
[----:B------:R-:W-:Y:S01]  /*21800*/  ISETP.GE.AND P3, PT, R0, UR9, PT ;  /* 0x0000000900007c0c */ /* 0x000fe2000bf66270 */
[----:B-1----:R-:W-:Y:S01]  /*21810*/  IMAD.WIDE R8, R29, 0x4, R2 ;  /* 0x000000041d087825 */ /* 0x002fe200078e0202 */
[----:B------:R-:W-:-:S03]  /*21820*/  ULDC UR4, c[0x0][0x228] ;  /* 0x00008a0000047ab9 */ /* 0x000fc60000000800 */
[C---:B---3--:R-:W-:Y:S01]  /*21830*/  IMAD.WIDE R10, R29.reuse, 0x4, R18 ;  /* 0x000000041d0a7825 */ /* 0x048fe200078e0212 */
[----:B------:R1:W-:Y:S03]  /*21840*/  @P1 STG.E desc[UR18][R26.64], R48 ;  /* 0x000000301a001986 */ /* 0x0003e6000c101912 */
[C---:B----4-:R-:W-:Y:S01]  /*21850*/  IMAD.WIDE R20, R29.reuse, 0x4, R84 ;  /* 0x000000041d147825 */ /* 0x050fe200078e0254 */
[----:B------:R-:W-:Y:S03]  /*21860*/  @P0 STG.E desc[UR18][R8.64], R116 ;  /* 0x0000007408000986 */ /* 0x000fe6000c101912 */
[----:B--2---:R-:W-:Y:S01]  /*21870*/  IMAD.WIDE R22, R29, 0x4, R86 ;  /* 0x000000041d167825 */ /* 0x004fe200078e0256 */
[----:B------:R2:W-:Y:S01]  /*21880*/  @P4 STG.E desc[UR18][R10.64], R180 ;  /* 0x000000b40a004986 */ /* 0x0005e2000c101912 */
[----:B------:R-:W-:Y:S01]  /*21890*/  ISETP.LT.AND P6, PT, R14, UR5, !P3 ;  /* 0x000000050e007c0c */ /* 0x000fe2000dfc1270 */
[----:B------:R-:W-:-:S02]  /*218a0*/  ULDC UR5, c[0x0][0x228] ;  /* 0x00008a0000057ab9 */ /* 0x000fc40000000800 */
[----:B------:R3:W-:Y:S04]  /*218b0*/  @P5 STG.E desc[UR18][R20.64], R52 ;  /* 0x0000003414005986 */ /* 0x0007e8000c101912 */
[----:B------:R4:W-:Y:S01]  /*218c0*/  @P2 STG.E desc[UR18][R22.64], R4 ;  /* 0x0000000416002986 */ /* 0x0009e2000c101912 */
[----:B------:R-:W-:Y:S01]  /*218d0*/  ISETP.LT.AND P2, PT, R17, UR4, !P3 ;  /* 0x0000000411007c0c */ /* 0x000fe2000df41270 */
[----:B------:R-:W-:Y:S01]  /*218e0*/  ULDC UR4, c[0x0][0x228] ;  /* 0x00008a0000047ab9 */ /* 0x000fe20000000800 */
[----:B------:R-:W-:Y:S01]  /*218f0*/  VIADD R0, R13, 0x3b ;  /* 0x0000003b0d007836 */ /* 0x000fe20000000000 */
[----:B------:R-:W-:Y:S01]  /*21900*/  ISETP.LT.AND P4, PT, R16, UR4, !P3 ;  /* 0x0000000410007c0c */ /* 0x000fe2000df81270 */
[----:B-1----:R-:W-:Y:S01]  /*21910*/  VIADD R27, R29, UR28 ;  /* 0x0000001c1d1b7c36 */ /* 0x002fe20008000000 */
[----:B------:R-:W-:Y:S01]  /*21920*/  ISETP.LT.AND P3, PT, R15, UR5, !P3 ;  /* 0x000000050f007c0c */ /* 0x000fe2000df61270 */
[----:B------:R-:W-:Y:S01]  /*21930*/  ULDC UR4, c[0x0][0x228] ;  /* 0x00008a0000047ab9 */ /* 0x000fe20000000800 */
[----:B------:R-:W-:Y:S01]  /*21940*/  ISETP.GE.AND P1, PT, R0, UR27, PT ;  /* 0x0000001b00007c0c */ /* 0x000fe2000bf26270 */
[----:B------:R-:W-:-:S04]  /*21950*/  IMAD.WIDE R24, R27, 0x4, R2 ;  /* 0x000000041b187825 */ /* 0x000fc800078e0202 */
[C---:B--2---:R-:W-:Y:S01]  /*21960*/  IMAD.WIDE R10, R27.reuse, 0x4, R84 ;  /* 0x000000041b0a7825 */ /* 0x044fe200078e0254 */
[----:B------:R-:W-:Y:S01]  /*21970*/  ISETP.LT.AND P5, PT, R14, UR6, !P1 ;  /* 0x000000060e007c0c */ /* 0x000fe2000cfa1270 */
[----:B------:R-:W-:Y:S02]  /*21980*/  ULDC UR5, c[0x0][0x228] ;  /* 0x00008a0000057ab9 */ /* 0x000fe40000000800 */
[----:B------:R-:W-:Y:S01]  /*21990*/  IMAD.WIDE R8, R27, 0x4, R18 ;  /* 0x000000041b087825 */ /* 0x000fe200078e0212 */
[----:B------:R1:W-:Y:S03]  /*219a0*/  @P6 STG.E desc[UR18][R24.64], R177 ;  /* 0x000000b118006986 */ /* 0x0003e6000c101912 */
[----:B------:R-:W-:Y:S02]  /*219b0*/  VIADD R0, R13, 0x3f ;  /* 0x0000003f0d007836 */ /* 0x000fe40000000000 */
[----:B---3--:R-:W-:Y:S01]  /*219c0*/  IMAD.WIDE R20, R27, 0x4, R86 ;  /* 0x000000041b147825 */ /* 0x008fe200078e0256 */
[----:B------:R2:W-:Y:S01]  /*219d0*/  @P2 STG.E desc[UR18][R8.64], R81 ;  /* 0x0000005108002986 */ /* 0x0005e2000c101912 */
[----:B------:R-:W-:Y:S01]  /*219e0*/  ISETP.LT.AND P6, PT, R17, UR7, !P1 ;  /* 0x0000000711007c0c */ /* 0x000fe2000cfc1270 */
[----:B------:R-:W-:Y:S01]  /*219f0*/  ULDC UR6, c[0x0][0x228] ;  /* 0x00008a0000067ab9 */ /* 0x000fe20000000800 */
[----:B------:R-:W-:Y:S01]  /*21a00*/  ISETP.GE.AND P0, PT, R0, UR25, PT ;  /* 0x0000001900007c0c */ /* 0x000fe2000bf06270 */
[----:B------:R3:W-:Y:S01]  /*21a10*/  @P4 STG.E desc[UR18][R10.64], R233 ;  /* 0x000000e90a004986 */ /* 0x0007e2000c101912 */
[----:B------:R-:W-:Y:S01]  /*21a20*/  IADD3 R29, R27, UR28, RZ ;  /* 0x0000001c1b1d7c10 */ /* 0x000fe2000fffe0ff */
[----:B------:R-:W-:Y:S01]  /*21a30*/  VIADD R0, R13, 0x3c ;  /* 0x0000003c0d007836 */ /* 0x000fe20000000000 */
[----:B------:R-:W-:Y:S01]  /*21a40*/  ULDC UR7, c[0x0][0x228] ;  /* 0x00008a0000077ab9 */ /* 0x000fe20000000800 */
[----:B------:R3:W-:Y:S01]  /*21a50*/  @P3 STG.E desc[UR18][R20.64], R49 ;  /* 0x0000003114003986 */ /* 0x0007e2000c101912 */
[----:B------:R-:W-:Y:S01]  /*21a60*/  ISETP.LT.AND P3, PT, R16, UR4, !P1 ;  /* 0x0000000410007c0c */ /* 0x000fe2000cf61270 */
[----:B----4-:R-:W-:Y:S01]  /*21a70*/  IMAD.WIDE R22, R29, 0x4, R2 ;  /* 0x000000041d167825 */ /* 0x010fe200078e0202 */
[----:B------:R-:W-:Y:S01]  /*21a80*/  ISETP.GE.AND P2, PT, R0, UR23, PT ;  /* 0x0000001700007c0c */ /* 0x000fe2000bf46270 */
[----:B------:R-:W-:Y:S01]  /*21a90*/  ULDC UR4, c[0x0][0x228] ;  /* 0x00008a0000047ab9 */ /* 0x000fe20000000800 */
[----:B------:R-:W-:Y:S01]  /*21aa0*/  ISETP.LT.AND P1, PT, R15, UR5, !P1 ;  /* 0x000000050f007c0c */ /* 0x000fe2000cf21270 */
[C---:B-1----:R-:W-:Y:S01]  /*21ab0*/  IMAD.WIDE R24, R29.reuse, 0x4, R18 ;  /* 0x000000041d187825 */ /* 0x042fe200078e0212 */
[----:B------:R-:W-:Y:S01]  /*21ac0*/  ULDC UR5, c[0x0][0x228] ;  /* 0x00008a0000057ab9 */ /* 0x000fe20000000800 */
[----:B------:R1:W-:Y:S01]  /*21ad0*/  @P5 STG.E desc[UR18][R22.64], R117 ;  /* 0x0000007516005986 */ /* 0x0003e2000c101912 */
[----:B------:R-:W-:Y:S01]  /*21ae0*/  ISETP.LT.AND P4, PT, R14, UR4, !P2 ;  /* 0x000000040e007c0c */ /* 0x000fe2000d781270 */
[----:B--2---:R-:W-:Y:S01]  /*21af0*/  IMAD.WIDE R8, R29, 0x4, R84 ;  /* 0x000000041d087825 */ /* 0x004fe200078e0254 */
[----:B------:R-:W-:Y:S01]  /*21b00*/  ISETP.LT.AND P5, PT, R17, UR5, !P2 ;  /* 0x0000000511007c0c */ /* 0x000fe2000d7a1270 */
[----:B------:R2:W-:Y:S02]  /*21b10*/  @P6 STG.E desc[UR18][R24.64], R181 ;  /* 0x000000b518006986 */ /* 0x0005e4000c101912 */
[----:B------:R-:W-:-:S02]  /*21b20*/  VIADD R0, R13, 0x3d ;  /* 0x0000003d0d007836 */ /* 0x000fc40000000000 */
[C---:B---3--:R-:W-:Y:S01]  /*21b30*/  IMAD.WIDE R10, R29.reuse, 0x4, R86 ;  /* 0x000000041d0a7825 */ /* 0x048fe200078e0256 */
[----:B------:R-:W-:Y:S01]  /*21b40*/  IADD3 R29, R29, UR28, RZ ;  /* 0x0000001c1d1d7c10 */ /* 0x000fe2000fffe0ff */
[----:B------:R-:W-:Y:S01]  /*21b50*/  @P3 STG.E desc[UR18][R8.64], R53 ;  /* 0x0000003508003986 */ /* 0x000fe2000c101912 */
[----:B------:R-:W-:Y:S01]  /*21b60*/  ISETP.LT.AND P6, PT, R16, UR6, !P2 ;  /* 0x0000000610007c0c */ /* 0x000fe2000d7c1270 */
[----:B------:R-:W-:Y:S01]  /*21b70*/  ULDC UR4, c[0x0][0x228] ;  /* 0x00008a0000047ab9 */ /* 0x000fe20000000800 */
[----:B------:R-:W-:Y:S01]  /*21b80*/  ISETP.LT.AND P2, PT, R15, UR7, !P2 ;  /* 0x000000070f007c0c */ /* 0x000fe2000d741270 */
[----:B------:R-:W-:Y:S01]  /*21b90*/  ULDC UR5, c[0x0][0x228] ;  /* 0x00008a0000057ab9 */ /* 0x000fe20000000800 */
[----:B------:R-:W-:Y:S01]  /*21ba0*/  ISETP.GE.AND P3, PT, R0, UR21, PT ;  /* 0x0000001500007c0c */ /* 0x000fe2000bf66270 */
[----:B------:R-:W-:Y:S02]  /*21bb0*/  VIADD R0, R13, 0x3e ;  /* 0x0000003e0d007836 */ /* 0x000fe40000000000 */
[----:B------:R-:W-:Y:S01]  /*21bc0*/  IMAD.WIDE R20, R29, 0x4, R18 ;  /* 0x000000041d147825 */ /* 0x000fe200078e0212 */
[----:B------:R3:W-:Y:S01]  /*21bd0*/  @P1 STG.E desc[UR18][R10.64], R5 ;  /* 0x000000050a001986 */ /* 0x0007e2000c101912 */
[----:B------:R-:W-:-:S02]  /*21be0*/  ULDC UR6, c[0x0][0x228] ;  /* 0x00008a0000067ab9 */ /* 0x000fc40000000800 */
[----:B------:R-:W-:-:S04]  /*21bf0*/  IMAD.WIDE R12, R29, 0x4, R2 ;  /* 0x000000041d0c7825 */ /* 0x000fc800078e0202 */
[C---:B-1----:R-:W-:Y:S01]  /*21c00*/  IMAD.WIDE R22, R29.reuse, 0x4, R84 ;  /* 0x000000041d167825 */ /* 0x042fe200078e0254 */
[----:B------:R-:W-:Y:S03]  /*21c10*/  @P4 STG.E desc[UR18][R12.64], R178 ;  /* 0x000000b20c004986 */ /* 0x000fe6000c101912 */
[----:B--2---:R-:W-:Y:S01]  /*21c20*/  IMAD.WIDE R24, R29, 0x4, R86 ;  /* 0x000000041d187825 */ /* 0x004fe200078e0256 */
[----:B------:R-:W-:Y:S01]  /*21c30*/  @P5 STG.E desc[UR18][R20.64], R82 ;  /* 0x0000005214005986 */ /* 0x000fe2000c101912 */
[----:B------:R-:W-:Y:S01]  /*21c40*/  ISETP.LT.AND P5, PT, R14, UR4, !P3 ;  /* 0x000000040e007c0c */ /* 0x000fe2000dfa1270 */
[----:B------:R-:W-:Y:S01]  /*21c50*/  ULDC UR4, c[0x0][0x228] ;  /* 0x00008a0000047ab9 */ /* 0x000fe20000000800 */
[----:B------:R-:W-:Y:S01]  /*21c60*/  ISETP.GE.AND P1, PT, R0, UR17, PT ;  /* 0x0000001100007c0c */ /* 0x000fe2000bf26270 */
[----:B------:R1:W-:Y:S01]  /*21c70*/  @P6 STG.E desc[UR18][R22.64], R234 ;  /* 0x000000ea16006986 */ /* 0x0003e2000c101912 */
[----:B------:R-:W-:Y:S01]  /*21c80*/  ISETP.LT.AND P4, PT, R16, UR4, !P3 ;  /* 0x0000000410007c0c */ /* 0x000fe2000df81270 */
[----:B------:R-:W-:-:S02]  /*21c90*/  ULDC UR4, c[0x0][0x228] ;  /* 0x00008a0000047ab9 */ /* 0x000fc40000000800 */
[----:B------:R-:W-:Y:S01]  /*21ca0*/  @P2 STG.E desc[UR18][R24.64], R50 ;  /* 0x0000003218002986 */ /* 0x000fe2000c101912 */
[----:B------:R-:W-:Y:S01]  /*21cb0*/  ISETP.LT.AND P2, PT, R17, UR5, !P3 ;  /* 0x0000000511007c0c */ /* 0x000fe2000df41270 */
[----:B------:R-:W-:Y:S01]  /*21cc0*/  VIADD R29, R29, UR28 ;  /* 0x0000001c1d1d7c36 */ /* 0x000fe20008000000 */
[----:B------:R-:W-:Y:S01]  /*21cd0*/  ULDC UR5, c[0x0][0x228] ;  /* 0x00008a0000057ab9 */ /* 0x000fe20000000800 */
[----:B------:R-:W-:Y:S01]  /*21ce0*/  ISETP.LT.AND P3, PT, R15, UR4, !P3 ;  /* 0x000000040f007c0c */ /* 0x000fe2000df61270 */
[----:B------:R-:W-:Y:S01]  /*21cf0*/  ULDC UR4, c[0x0][0x228] ;  /* 0x00008a0000047ab9 */ /* 0x000fe20000000800 */
[----:B------:R-:W-:Y:S01]  /*21d00*/  ISETP.LT.AND P6, PT, R14, UR5, !P1 ;  /* 0x000000050e007c0c */ /* 0x000fe2000cfc1270 */
[C---:B---3--:R-:W-:Y:S01]  /*21d10*/  IMAD.WIDE R4, R29.reuse, 0x4, R2 ;  /* 0x000000041d047825 */ /* 0x048fe200078e0202 */
[C---:B-1----:R-:W-:Y:S01]  /*21d20*/  IADD3 R23, R29.reuse, UR28, RZ ;  /* 0x0000001c1d177c10 */ /* 0x042fe2000fffe0ff */
[----:B------:R-:W-:Y:S02]  /*21d30*/  ULDC UR5, c[0x0][0x228] ;  /* 0x00008a0000057ab9 */ /* 0x000fe40000000800 */
[C---:B------:R-:W-:Y:S01]  /*21d40*/  IMAD.WIDE R8, R29.reuse, 0x4, R18 ;  /* 0x000000041d087825 */ /* 0x040fe200078e0212 */
[----:B------:R1:W-:Y:S03]  /*21d50*/  @P5 STG.E desc[UR18][R4.64], R118 ;  /* 0x0000007604005986 */ /* 0x0003e6000c101912 */
[C---:B------:R-:W-:Y:S01]  /*21d60*/  IMAD.WIDE R10, R29.reuse, 0x4, R84 ;  /* 0x000000041d0a7825 */ /* 0x040fe200078e0254 */
[----:B------:R2:W-:Y:S03]  /*21d70*/  @P2 STG.E desc[UR18][R8.64], R182 ;  /* 0x000000b608002986 */ /* 0x0005e6000c101912 */
[----:B------:R-:W-:Y:S01]  /*21d80*/  IMAD.WIDE R12, R29, 0x4, R86 ;  /* 0x000000041d0c7825 */ /* 0x000fe200078e0256 */
[----:B------:R3:W-:Y:S03]  /*21d90*/  @P4 STG.E desc[UR18][R10.64], R54 ;  /* 0x000000360a004986 */ /* 0x0007e6000c101912 */
[----:B------:R-:W-:Y:S01]  /*21da0*/  IMAD.WIDE R20, R23, 0x4, R2 ;  /* 0x0000000417147825 */ /* 0x000fe200078e0202 */
[C---:B------:R-:W-:Y:S01]  /*21db0*/  ISETP.LT.AND P2, PT, R17.reuse, UR4, !P1 ;  /* 0x0000000411007c0c */ /* 0x040fe2000cf41270 */
[----:B------:R4:W-:Y:S01]  /*21dc0*/  @P3 STG.E desc[UR18][R12.64], R6 ;  /* 0x000000060c003986 */ /* 0x0009e2000c101912 */
[----:B------:R-:W-:Y:S01]  /*21dd0*/  ISETP.LT.AND P4, PT, R17, UR5, !P0 ;  /* 0x0000000511007c0c */ /* 0x000fe2000c781270 */
[----:B------:R-:W-:Y:S01]  /*21de0*/  ULDC UR4, c[0x0][0x228] ;  /* 0x00008a0000047ab9 */ /* 0x000fe20000000800 */
[----:B------:R-:W-:Y:S01]  /*21df0*/  ULDC UR5, c[0x0][0x228] ;  /* 0x00008a0000057ab9 */ /* 0x000fe20000000800 */
[----:B------:R4:W-:Y:S01]  /*21e00*/  @P6 STG.E desc[UR18][R20.64], R179 ;  /* 0x000000b314006986 */ /* 0x0009e2000c101912 */
[----:B------:R-:W-:Y:S01]  /*21e10*/  ISETP.LT.AND P6, PT, R16, UR4, !P1 ;  /* 0x0000000410007c0c */ /* 0x000fe2000cfc1270 */
[----:B------:R-:W-:Y:S01]  /*21e20*/  ULDC UR4, c[0x0][0x228] ;  /* 0x00008a0000047ab9 */ /* 0x000fe20000000800 */
[----:B------:R-:W-:Y:S01]  /*21e30*/  ISETP.LT.AND P5, PT, R14, UR6, !P0 ;  /* 0x000000060e007c0c */ /* 0x000fe2000c7a1270 */
[----:B------:R-:W-:Y:S01]  /*21e40*/  ULDC UR6, c[0x0][0x228] ;  /* 0x00008a0000067ab9 */ /* 0x000fe20000000800 */
[----:B------:R-:W-:-:S02]  /*21e50*/  ISETP.LT.AND P1, PT, R15, UR5, !P1 ;  /* 0x000000050f007c0c */ /* 0x000fc4000cf21270 */
[----:B------:R-:W-:Y:S01]  /*21e60*/  ISETP.LT.AND P3, PT, R16, UR6, !P0 ;  /* 0x0000000610007c0c */ /* 0x000fe2000c761270 */
[----:B------:R-:W-:Y:S01]  /*21e70*/  VIADD R17, R23, UR28 ;  /* 0x0000001c17117c36 */ /* 0x000fe20008000000 */
[----:B------:R-:W-:Y:S01]  /*21e80*/  ISETP.LT.AND P0, PT, R15, UR4, !P0 ;  /* 0x000000040f007c0c */ /* 0x000fe2000c701270 */
[----:B-1----:R-:W-:-:S04]  /*21e90*/  IMAD.WIDE R4, R23, 0x4, R18 ;  /* 0x0000000417047825 */ /* 0x002fc800078e0212 */
[C---:B--2---:R-:W-:Y:S01]  /*21ea0*/  IMAD.WIDE R8, R23.reuse, 0x4, R84 ;  /* 0x0000000417087825 */ /* 0x044fe200078e0254 */
[----:B------:R4:W-:Y:S03]  /*21eb0*/  @P2 STG.E desc[UR18][R4.64], R83 ;  /* 0x0000005304002986 */ /* 0x0009e6000c101912 */
[----:B---3--:R-:W-:Y:S01]  /*21ec0*/  IMAD.WIDE R10, R23, 0x4, R86 ;  /* 0x00000004170a7825 */ /* 0x008fe200078e0256 */
[----:B------:R4:W-:Y:S03]  /*21ed0*/  @P6 STG.E desc[UR18][R8.64], R235 ;  /* 0x000000eb08006986 */ /* 0x0009e6000c101912 */
[C---:B------:R-:W-:Y:S01]  /*21ee0*/  IMAD.WIDE R2, R17.reuse, 0x4, R2 ;  /* 0x0000000411027825 */ /* 0x040fe200078e0202 */
[----:B------:R4:W-:Y:S03]  /*21ef0*/  @P1 STG.E desc[UR18][R10.64], R51 ;  /* 0x000000330a001986 */ /* 0x0009e6000c101912 */
[C---:B------:R-:W-:Y:S01]  /*21f00*/  IMAD.WIDE R18, R17.reuse, 0x4, R18 ;  /* 0x0000000411127825 */ /* 0x040fe200078e0212 */
[----:B------:R4:W-:Y:S03]  /*21f10*/  @P5 STG.E desc[UR18][R2.64], R119 ;  /* 0x0000007702005986 */ /* 0x0009e6000c101912 */
[C---:B------:R-:W-:Y:S01]  /*21f20*/  IMAD.WIDE R84, R17.reuse, 0x4, R84 ;  /* 0x0000000411547825 */ /* 0x040fe200078e0254 */
[----:B------:R4:W-:Y:S04]  /*21f30*/  @P4 STG.E desc[UR18][R18.64], R183 ;  /* 0x000000b712004986 */ /* 0x0009e8000c101912 */
[----:B------:R4:W-:Y:S01]  /*21f40*/  @P3 STG.E desc[UR18][R84.64], R55 ;  /* 0x0000003754003986 */ /* 0x0009e2000c101912 */
[----:B------:R-:W-:Y:S01]  /*21f50*/  IMAD.WIDE R86, R17, 0x4, R86 ;  /* 0x0000000411567825 */ /* 0x000fe200078e0256 */
[----:B------:R-:W-:Y:S06]  /*21f60*/  @!P0 EXIT ;  /* 0x000000000000894d */ /* 0x000fec0003800000 */
[----:B------:R-:W-:Y:S01]  /*21f70*/  STG.E desc[UR18][R86.64], R7 ;  /* 0x0000000756007986 */ /* 0x000fe2000c101912 */
[----:B------:R-:W-:Y:S05]  /*21f80*/  EXIT ;  /* 0x000000000000794d */ /* 0x000fea0003800000 */
.L_x_2:
[----:B------:R-:W-:-:S00]  /*21f90*/  BRA `(.L_x_2) ;  /* 0xfffffffc00fc7947 */ /* 0x000fc0000383ffff */
[----:B------:R-:W-:-:S00]  /*21fa0*/  NOP ;  /* 0x0000000000007918 */ /* 0x000fc00000000000 */
        /* <DEDUP_REMOVED lines=13> */
.L_x_3:


//--------------------- .nv.shared.matmul_kernel  --------------------------
	.section	.nv.shared.matmul_kernel,"aw",@nobits
	.sectionflags	@""
	.align	16
	.zero		1024


//--------------------- .nv.shared.reserved.0     --------------------------
	.section	.nv.shared.reserved.0,"aw",@nobits
	.weak		__nv_reservedSMEM_offset_0_alias
	.size		__nv_reservedSMEM_offset_0_alias, 0, 0
	.other		__nv_reservedSMEM_offset_0_alias,@"STO_CUDA_RESERVED_SHARED STV_DEFAULT"
__nv_reservedSMEM_offset_0_alias:
	.zero		0


//--------------------- .nv.constant0.matmul_kernel --------------------------
	.section	.nv.constant0.matmul_kernel,"a",@progbits
	.sectionflags	@""
	.align	4
.nv.constant0.matmul_kernel:
	.zero		608


//--------------------- SYMBOLS --------------------------

	.type		.nv.reservedSmem.offset0,@object
	.size		.nv.reservedSmem.offset0,0x4
